//
// Generated by NVIDIA NVVM Compiler
//
// Compiler Build ID: CL-36424714
// Cuda compilation tools, release 13.0, V13.0.88
// Based on NVVM 20.0.0
//

.version 9.0
.target sm_100
.address_size 64

	// .globl	_Z20render_blocks_kernelPKhjjjiiiiiid11PixelFormatPhS2_
.func  (.param .align 16 .b8 func_retval0[16]) __internal_trig_reduction_slowpathd
(
	.param .b64 __internal_trig_reduction_slowpathd_param_0
)
;
.global .align 8 .b8 __cudart_i2opi_d[144] = {8, 93, 141, 31, 177, 95, 251, 107, 234, 146, 82, 138, 247, 57, 7, 61, 123, 241, 229, 235, 199, 186, 39, 117, 45, 234, 95, 158, 102, 63, 70, 79, 183, 9, 203, 39, 207, 126, 54, 109, 31, 109, 10, 90, 139, 17, 47, 239, 15, 152, 5, 222, 255, 151, 248, 31, 59, 40, 249, 189, 139, 95, 132, 156, 244, 57, 83, 131, 57, 214, 145, 57, 65, 126, 95, 180, 38, 112, 156, 233, 132, 68, 187, 46, 245, 53, 130, 232, 62, 167, 41, 177, 28, 235, 29, 254, 28, 146, 209, 9, 234, 46, 73, 6, 224, 210, 77, 66, 58, 110, 36, 183, 97, 197, 187, 222, 171, 99, 81, 254, 65, 144, 67, 60, 153, 149, 98, 219, 192, 221, 52, 245, 209, 87, 39, 252, 41, 21, 68, 78, 110, 131, 249, 162};
.global .align 16 .b8 __cudart_sin_cos_coeffs[128] = {70, 210, 176, 44, 241, 229, 90, 190, 146, 227, 172, 105, 227, 29, 199, 62, 161, 98, 219, 25, 160, 1, 42, 191, 24, 8, 17, 17, 17, 17, 129, 63, 84, 85, 85, 85, 85, 85, 197, 191, 0, 0, 0, 0, 0, 0, 0, 0, 0, 0, 0, 0, 0, 0, 0, 0, 100, 129, 253, 32, 131, 255, 168, 189, 40, 133, 239, 193, 167, 238, 33, 62, 217, 230, 6, 142, 79, 126, 146, 190, 233, 188, 221, 25, 160, 1, 250, 62, 71, 93, 193, 22, 108, 193, 86, 191, 81, 85, 85, 85, 85, 85, 165, 63, 0, 0, 0, 0, 0, 0, 224, 191, 0, 0, 0, 0, 0, 0, 240, 63};

.visible .entry _Z20render_blocks_kernelPKhjjjiiiiiid11PixelFormatPhS2_(
	.param .u64 .ptr .align 1 _Z20render_blocks_kernelPKhjjjiiiiiid11PixelFormatPhS2__param_0,
	.param .u32 _Z20render_blocks_kernelPKhjjjiiiiiid11PixelFormatPhS2__param_1,
	.param .u32 _Z20render_blocks_kernelPKhjjjiiiiiid11PixelFormatPhS2__param_2,
	.param .u32 _Z20render_blocks_kernelPKhjjjiiiiiid11PixelFormatPhS2__param_3,
	.param .u32 _Z20render_blocks_kernelPKhjjjiiiiiid11PixelFormatPhS2__param_4,
	.param .u32 _Z20render_blocks_kernelPKhjjjiiiiiid11PixelFormatPhS2__param_5,
	.param .u32 _Z20render_blocks_kernelPKhjjjiiiiiid11PixelFormatPhS2__param_6,
	.param .u32 _Z20render_blocks_kernelPKhjjjiiiiiid11PixelFormatPhS2__param_7,
	.param .u32 _Z20render_blocks_kernelPKhjjjiiiiiid11PixelFormatPhS2__param_8,
	.param .u32 _Z20render_blocks_kernelPKhjjjiiiiiid11PixelFormatPhS2__param_9,
	.param .f64 _Z20render_blocks_kernelPKhjjjiiiiiid11PixelFormatPhS2__param_10,
	.param .u8 _Z20render_blocks_kernelPKhjjjiiiiiid11PixelFormatPhS2__param_11,
	.param .u64 .ptr .align 1 _Z20render_blocks_kernelPKhjjjiiiiiid11PixelFormatPhS2__param_12,
	.param .u64 .ptr .align 1 _Z20render_blocks_kernelPKhjjjiiiiiid11PixelFormatPhS2__param_13
)
{
	.reg .pred 	%p<44>;
	.reg .b16 	%rs<68>;
	.reg .b32 	%r<67>;
	.reg .b64 	%rd<28>;
	.reg .b64 	%fd<109>;

	ld.param.u64 	%rd6, [_Z20render_blocks_kernelPKhjjjiiiiiid11PixelFormatPhS2__param_0];
	ld.param.u32 	%r19, [_Z20render_blocks_kernelPKhjjjiiiiiid11PixelFormatPhS2__param_1];
	ld.param.u32 	%r20, [_Z20render_blocks_kernelPKhjjjiiiiiid11PixelFormatPhS2__param_2];
	ld.param.u32 	%r21, [_Z20render_blocks_kernelPKhjjjiiiiiid11PixelFormatPhS2__param_3];
	ld.param.u32 	%r22, [_Z20render_blocks_kernelPKhjjjiiiiiid11PixelFormatPhS2__param_6];
	ld.param.u32 	%r26, [_Z20render_blocks_kernelPKhjjjiiiiiid11PixelFormatPhS2__param_7];
	ld.param.u32 	%r24, [_Z20render_blocks_kernelPKhjjjiiiiiid11PixelFormatPhS2__param_8];
	ld.param.u32 	%r25, [_Z20render_blocks_kernelPKhjjjiiiiiid11PixelFormatPhS2__param_9];
	ld.param.f64 	%fd19, [_Z20render_blocks_kernelPKhjjjiiiiiid11PixelFormatPhS2__param_10];
	ld.param.u8 	%rs49, [_Z20render_blocks_kernelPKhjjjiiiiiid11PixelFormatPhS2__param_11];
	cvta.to.global.u64 	%rd1, %rd6;
	mov.u32 	%r27, %ctaid.x;
	mov.u32 	%r28, %ntid.x;
	mov.u32 	%r29, %tid.x;
	mad.lo.s32 	%r1, %r27, %r28, %r29;
	mov.u32 	%r30, %ctaid.y;
	mov.u32 	%r31, %ntid.y;
	mov.u32 	%r32, %tid.y;
	mad.lo.s32 	%r33, %r30, %r31, %r32;
	setp.ge.s32 	%p1, %r1, %r22;
	setp.ge.s32 	%p2, %r33, %r26;
	or.pred  	%p3, %p1, %p2;
	@%p3 bra 	$L__BB0_41;
	mad.lo.s32 	%r3, %r22, %r33, %r1;
	mul.lo.s32 	%r34, %r24, %r1;
	div.s32 	%r35, %r34, %r22;
	mul.lo.s32 	%r36, %r33, %r25;
	shl.b32 	%r37, %r36, 1;
	shl.b32 	%r38, %r26, 1;
	div.s32 	%r39, %r37, %r38;
	add.s32 	%r40, %r37, %r25;
	div.s32 	%r41, %r40, %r38;
	max.s32 	%r42, %r35, 0;
	add.s32 	%r43, %r24, -1;
	min.s32 	%r4, %r42, %r43;
	max.s32 	%r44, %r39, 0;
	add.s32 	%r45, %r25, -1;
	min.s32 	%r5, %r44, %r45;
	max.s32 	%r46, %r41, 0;
	min.s32 	%r6, %r46, %r45;
	mul.f64 	%fd20, %fd19, 0d400921FB54442D18;
	div.rn.f64 	%fd1, %fd20, 0d4066800000000000;
	abs.f64 	%fd2, %fd1;
	setp.neu.f64 	%p4, %fd2, 0d7FF0000000000000;
	@%p4 bra 	$L__BB0_3;
	mov.f64 	%fd26, 0d0000000000000000;
	mul.rn.f64 	%fd107, %fd1, %fd26;
	mov.b32 	%r65, 1;
	bra.uni 	$L__BB0_6;
$L__BB0_3:
	mul.f64 	%fd21, %fd1, 0d3FE45F306DC9C883;
	cvt.rni.s32.f64 	%r64, %fd21;
	cvt.rn.f64.s32 	%fd22, %r64;
	fma.rn.f64 	%fd23, %fd22, 0dBFF921FB54442D18, %fd1;
	fma.rn.f64 	%fd24, %fd22, 0dBC91A62633145C00, %fd23;
	fma.rn.f64 	%fd107, %fd22, 0dB97B839A252049C0, %fd24;
	setp.ltu.f64 	%p5, %fd2, 0d41E0000000000000;
	@%p5 bra 	$L__BB0_5;
	{ // callseq 0, 0
	.param .b64 param0;
	st.param.f64 	[param0], %fd1;
	.param .align 16 .b8 retval0[16];
	call.uni (retval0), 
	__internal_trig_reduction_slowpathd, 
	(
	param0
	);
	ld.param.f64 	%fd107, [retval0];
	ld.param.b32 	%r64, [retval0+8];
	} // callseq 0
$L__BB0_5:
	add.s32 	%r65, %r64, 1;
$L__BB0_6:
	setp.neu.f64 	%p6, %fd2, 0d7FF0000000000000;
	shl.b32 	%r49, %r65, 6;
	cvt.u64.u32 	%rd7, %r49;
	and.b64  	%rd8, %rd7, 64;
	mov.u64 	%rd9, __cudart_sin_cos_coeffs;
	add.s64 	%rd10, %rd9, %rd8;
	mul.rn.f64 	%fd27, %fd107, %fd107;
	and.b32  	%r50, %r65, 1;
	setp.eq.b32 	%p7, %r50, 1;
	selp.f64 	%fd28, 0dBDA8FF8320FD8164, 0d3DE5DB65F9785EBA, %p7;
	ld.global.nc.v2.f64 	{%fd29, %fd30}, [%rd10];
	fma.rn.f64 	%fd31, %fd28, %fd27, %fd29;
	fma.rn.f64 	%fd32, %fd31, %fd27, %fd30;
	ld.global.nc.v2.f64 	{%fd33, %fd34}, [%rd10+16];
	fma.rn.f64 	%fd35, %fd32, %fd27, %fd33;
	fma.rn.f64 	%fd36, %fd35, %fd27, %fd34;
	ld.global.nc.v2.f64 	{%fd37, %fd38}, [%rd10+32];
	fma.rn.f64 	%fd39, %fd36, %fd27, %fd37;
	fma.rn.f64 	%fd40, %fd39, %fd27, %fd38;
	fma.rn.f64 	%fd41, %fd40, %fd107, %fd107;
	fma.rn.f64 	%fd42, %fd40, %fd27, 0d3FF0000000000000;
	selp.f64 	%fd43, %fd42, %fd41, %p7;
	and.b32  	%r51, %r65, 2;
	setp.eq.s32 	%p8, %r51, 0;
	mov.f64 	%fd44, 0d0000000000000000;
	sub.f64 	%fd45, %fd44, %fd43;
	selp.f64 	%fd8, %fd43, %fd45, %p8;
	@%p6 bra 	$L__BB0_8;
	mov.f64 	%fd51, 0d0000000000000000;
	mul.rn.f64 	%fd108, %fd1, %fd51;
	mov.b32 	%r66, 0;
	bra.uni 	$L__BB0_10;
$L__BB0_8:
	mul.f64 	%fd46, %fd1, 0d3FE45F306DC9C883;
	cvt.rni.s32.f64 	%r66, %fd46;
	cvt.rn.f64.s32 	%fd47, %r66;
	fma.rn.f64 	%fd48, %fd47, 0dBFF921FB54442D18, %fd1;
	fma.rn.f64 	%fd49, %fd47, 0dBC91A62633145C00, %fd48;
	fma.rn.f64 	%fd108, %fd47, 0dB97B839A252049C0, %fd49;
	setp.ltu.f64 	%p9, %fd2, 0d41E0000000000000;
	@%p9 bra 	$L__BB0_10;
	{ // callseq 1, 0
	.param .b64 param0;
	st.param.f64 	[param0], %fd1;
	.param .align 16 .b8 retval0[16];
	call.uni (retval0), 
	__internal_trig_reduction_slowpathd, 
	(
	param0
	);
	ld.param.f64 	%fd108, [retval0];
	ld.param.b32 	%r66, [retval0+8];
	} // callseq 1
$L__BB0_10:
	shl.b32 	%r54, %r66, 6;
	cvt.u64.u32 	%rd11, %r54;
	and.b64  	%rd12, %rd11, 64;
	add.s64 	%rd14, %rd9, %rd12;
	mul.rn.f64 	%fd52, %fd108, %fd108;
	and.b32  	%r55, %r66, 1;
	setp.eq.b32 	%p10, %r55, 1;
	selp.f64 	%fd53, 0dBDA8FF8320FD8164, 0d3DE5DB65F9785EBA, %p10;
	ld.global.nc.v2.f64 	{%fd54, %fd55}, [%rd14];
	fma.rn.f64 	%fd56, %fd53, %fd52, %fd54;
	fma.rn.f64 	%fd57, %fd56, %fd52, %fd55;
	ld.global.nc.v2.f64 	{%fd58, %fd59}, [%rd14+16];
	fma.rn.f64 	%fd60, %fd57, %fd52, %fd58;
	fma.rn.f64 	%fd61, %fd60, %fd52, %fd59;
	ld.global.nc.v2.f64 	{%fd62, %fd63}, [%rd14+32];
	fma.rn.f64 	%fd64, %fd61, %fd52, %fd62;
	fma.rn.f64 	%fd65, %fd64, %fd52, %fd63;
	fma.rn.f64 	%fd66, %fd65, %fd108, %fd108;
	fma.rn.f64 	%fd67, %fd65, %fd52, 0d3FF0000000000000;
	selp.f64 	%fd68, %fd67, %fd66, %p10;
	and.b32  	%r56, %r66, 2;
	setp.eq.s32 	%p11, %r56, 0;
	mov.f64 	%fd69, 0d0000000000000000;
	sub.f64 	%fd70, %fd69, %fd68;
	selp.f64 	%fd13, %fd68, %fd70, %p11;
	cvt.rn.f64.s32 	%fd71, %r24;
	mul.f64 	%fd72, %fd71, 0d3FE0000000000000;
	cvt.rn.f64.s32 	%fd73, %r25;
	mul.f64 	%fd14, %fd73, 0d3FE0000000000000;
	cvt.rn.f64.u32 	%fd74, %r19;
	mul.f64 	%fd15, %fd74, 0d3FE0000000000000;
	cvt.rn.f64.u32 	%fd75, %r20;
	mul.f64 	%fd16, %fd75, 0d3FE0000000000000;
	cvt.rn.f64.s32 	%fd76, %r4;
	sub.f64 	%fd77, %fd76, %fd72;
	cvt.rn.f64.s32 	%fd78, %r5;
	sub.f64 	%fd79, %fd78, %fd14;
	mul.f64 	%fd17, %fd77, %fd8;
	fma.rn.f64 	%fd80, %fd79, %fd13, %fd17;
	add.f64 	%fd81, %fd15, %fd80;
	mul.f64 	%fd82, %fd79, %fd8;
	mul.f64 	%fd18, %fd77, %fd13;
	sub.f64 	%fd83, %fd82, %fd18;
	add.f64 	%fd84, %fd16, %fd83;
	mov.f64 	%fd85, 0d3FE0000000000000;
	copysign.f64 	%fd86, %fd81, %fd85;
	add.rz.f64 	%fd87, %fd81, %fd86;
	cvt.rzi.f64.f64 	%fd88, %fd87;
	cvt.rzi.s32.f64 	%r15, %fd88;
	copysign.f64 	%fd89, %fd84, %fd85;
	add.rz.f64 	%fd90, %fd84, %fd89;
	cvt.rzi.f64.f64 	%fd91, %fd90;
	cvt.rzi.s32.f64 	%r16, %fd91;
	setp.lt.s32 	%p12, %r15, 0;
	setp.ge.s32 	%p13, %r15, %r19;
	or.pred  	%p14, %p12, %p13;
	setp.lt.s32 	%p15, %r16, 0;
	setp.ge.s32 	%p16, %r16, %r20;
	or.pred  	%p17, %p15, %p16;
	or.pred  	%p19, %p14, %p17;
	mov.b16 	%rs62, 0;
	mov.u16 	%rs63, %rs62;
	mov.u16 	%rs64, %rs62;
	@%p19 bra 	$L__BB0_25;
	mul.lo.s32 	%r57, %r16, %r21;
	cvt.u64.u32 	%rd15, %r57;
	and.b16  	%rs52, %rs49, 254;
	setp.eq.s16 	%p20, %rs52, 8;
	selp.b32 	%r58, 3, 4, %p20;
	mul.lo.s32 	%r59, %r15, %r58;
	cvt.u64.u32 	%rd16, %r59;
	add.s64 	%rd17, %rd15, %rd16;
	add.s64 	%rd2, %rd1, %rd17;
	setp.gt.s16 	%p21, %rs49, 5;
	@%p21 bra 	$L__BB0_16;
	setp.lt.u16 	%p25, %rs49, 2;
	@%p25 bra 	$L__BB0_20;
	add.s16 	%rs54, %rs49, -2;
	setp.lt.u16 	%p26, %rs54, 2;
	@%p26 bra 	$L__BB0_21;
	add.s16 	%rs55, %rs49, -4;
	setp.lt.u16 	%p27, %rs55, 2;
	@%p27 bra 	$L__BB0_15;
	bra.uni 	$L__BB0_24;
$L__BB0_15:
	ld.global.u8 	%rs64, [%rd2+1];
	ld.global.u8 	%rs63, [%rd2+2];
	ld.global.u8 	%rs62, [%rd2+3];
	bra.uni 	$L__BB0_25;
$L__BB0_16:
	add.s16 	%rs53, %rs49, -6;
	setp.lt.u16 	%p22, %rs53, 2;
	@%p22 bra 	$L__BB0_22;
	setp.eq.s16 	%p23, %rs49, 8;
	@%p23 bra 	$L__BB0_23;
	setp.eq.s16 	%p24, %rs49, 9;
	@%p24 bra 	$L__BB0_19;
	bra.uni 	$L__BB0_24;
$L__BB0_19:
	ld.global.u8 	%rs62, [%rd2];
	ld.global.u8 	%rs63, [%rd2+1];
	ld.global.u8 	%rs64, [%rd2+2];
	bra.uni 	$L__BB0_25;
$L__BB0_20:
	ld.global.u8 	%rs64, [%rd2];
	ld.global.u8 	%rs63, [%rd2+1];
	ld.global.u8 	%rs62, [%rd2+2];
	bra.uni 	$L__BB0_25;
$L__BB0_21:
	ld.global.u8 	%rs62, [%rd2];
	ld.global.u8 	%rs63, [%rd2+1];
	ld.global.u8 	%rs64, [%rd2+2];
	bra.uni 	$L__BB0_25;
$L__BB0_22:
	ld.global.u8 	%rs62, [%rd2+1];
	ld.global.u8 	%rs63, [%rd2+2];
	ld.global.u8 	%rs64, [%rd2+3];
	bra.uni 	$L__BB0_25;
$L__BB0_23:
	ld.global.u8 	%rs64, [%rd2];
	ld.global.u8 	%rs63, [%rd2+1];
	ld.global.u8 	%rs62, [%rd2+2];
	bra.uni 	$L__BB0_25;
$L__BB0_24:
	ld.global.u8 	%rs64, [%rd2];
	ld.global.u8 	%rs63, [%rd2+1];
	ld.global.u8 	%rs62, [%rd2+2];
$L__BB0_25:
	cvt.rn.f64.s32 	%fd92, %r6;
	sub.f64 	%fd93, %fd92, %fd14;
	fma.rn.f64 	%fd94, %fd93, %fd13, %fd17;
	add.f64 	%fd95, %fd15, %fd94;
	mul.f64 	%fd96, %fd93, %fd8;
	sub.f64 	%fd97, %fd96, %fd18;
	add.f64 	%fd98, %fd16, %fd97;
	mov.f64 	%fd99, 0d3FE0000000000000;
	copysign.f64 	%fd100, %fd95, %fd99;
	add.rz.f64 	%fd101, %fd95, %fd100;
	cvt.rzi.f64.f64 	%fd102, %fd101;
	cvt.rzi.s32.f64 	%r17, %fd102;
	copysign.f64 	%fd103, %fd98, %fd99;
	add.rz.f64 	%fd104, %fd98, %fd103;
	cvt.rzi.f64.f64 	%fd105, %fd104;
	cvt.rzi.s32.f64 	%r18, %fd105;
	setp.lt.s32 	%p28, %r17, 0;
	setp.ge.s32 	%p29, %r17, %r19;
	or.pred  	%p30, %p28, %p29;
	setp.lt.s32 	%p31, %r18, 0;
	setp.ge.s32 	%p32, %r18, %r20;
	or.pred  	%p33, %p31, %p32;
	or.pred  	%p35, %p30, %p33;
	mov.b16 	%rs65, 0;
	mov.u16 	%rs66, %rs65;
	mov.u16 	%rs67, %rs65;
	@%p35 bra 	$L__BB0_40;
	mul.lo.s32 	%r60, %r18, %r21;
	cvt.u64.u32 	%rd18, %r60;
	and.b16  	%rs58, %rs49, 254;
	setp.eq.s16 	%p36, %rs58, 8;
	selp.b32 	%r61, 3, 4, %p36;
	mul.lo.s32 	%r62, %r17, %r61;
	cvt.u64.u32 	%rd19, %r62;
	add.s64 	%rd20, %rd18, %rd19;
	add.s64 	%rd3, %rd1, %rd20;
	setp.gt.s16 	%p37, %rs49, 5;
	@%p37 bra 	$L__BB0_31;
	setp.lt.u16 	%p41, %rs49, 2;
	@%p41 bra 	$L__BB0_35;
	add.s16 	%rs60, %rs49, -2;
	setp.lt.u16 	%p42, %rs60, 2;
	@%p42 bra 	$L__BB0_36;
	add.s16 	%rs61, %rs49, -4;
	setp.lt.u16 	%p43, %rs61, 2;
	@%p43 bra 	$L__BB0_30;
	bra.uni 	$L__BB0_39;
$L__BB0_30:
	ld.global.u8 	%rs67, [%rd3+1];
	ld.global.u8 	%rs66, [%rd3+2];
	ld.global.u8 	%rs65, [%rd3+3];
	bra.uni 	$L__BB0_40;
$L__BB0_31:
	add.s16 	%rs59, %rs49, -6;
	setp.lt.u16 	%p38, %rs59, 2;
	@%p38 bra 	$L__BB0_37;
	setp.eq.s16 	%p39, %rs49, 8;
	@%p39 bra 	$L__BB0_38;
	setp.eq.s16 	%p40, %rs49, 9;
	@%p40 bra 	$L__BB0_34;
	bra.uni 	$L__BB0_39;
$L__BB0_34:
	ld.global.u8 	%rs65, [%rd3];
	ld.global.u8 	%rs66, [%rd3+1];
	ld.global.u8 	%rs67, [%rd3+2];
	bra.uni 	$L__BB0_40;
$L__BB0_35:
	ld.global.u8 	%rs67, [%rd3];
	ld.global.u8 	%rs66, [%rd3+1];
	ld.global.u8 	%rs65, [%rd3+2];
	bra.uni 	$L__BB0_40;
$L__BB0_36:
	ld.global.u8 	%rs65, [%rd3];
	ld.global.u8 	%rs66, [%rd3+1];
	ld.global.u8 	%rs67, [%rd3+2];
	bra.uni 	$L__BB0_40;
$L__BB0_37:
	ld.global.u8 	%rs65, [%rd3+1];
	ld.global.u8 	%rs66, [%rd3+2];
	ld.global.u8 	%rs67, [%rd3+3];
	bra.uni 	$L__BB0_40;
$L__BB0_38:
	ld.global.u8 	%rs67, [%rd3];
	ld.global.u8 	%rs66, [%rd3+1];
	ld.global.u8 	%rs65, [%rd3+2];
	bra.uni 	$L__BB0_40;
$L__BB0_39:
	ld.global.u8 	%rs67, [%rd3];
	ld.global.u8 	%rs66, [%rd3+1];
	ld.global.u8 	%rs65, [%rd3+2];
$L__BB0_40:
	ld.param.u64 	%rd27, [_Z20render_blocks_kernelPKhjjjiiiiiid11PixelFormatPhS2__param_13];
	ld.param.u64 	%rd26, [_Z20render_blocks_kernelPKhjjjiiiiiid11PixelFormatPhS2__param_12];
	mul.lo.s32 	%r63, %r3, 3;
	cvt.s64.s32 	%rd21, %r63;
	cvta.to.global.u64 	%rd22, %rd26;
	add.s64 	%rd23, %rd22, %rd21;
	st.global.u8 	[%rd23], %rs62;
	st.global.u8 	[%rd23+1], %rs63;
	st.global.u8 	[%rd23+2], %rs64;
	cvta.to.global.u64 	%rd24, %rd27;
	add.s64 	%rd25, %rd24, %rd21;
	st.global.u8 	[%rd25], %rs65;
	st.global.u8 	[%rd25+1], %rs66;
	st.global.u8 	[%rd25+2], %rs67;
$L__BB0_41:
	ret;

}
	// .globl	_Z19render_ascii_kernelPKhjjjiiiiiid11PixelFormatPhS2_S2_
.visible .entry _Z19render_ascii_kernelPKhjjjiiiiiid11PixelFormatPhS2_S2_(
	.param .u64 .ptr .align 1 _Z19render_ascii_kernelPKhjjjiiiiiid11PixelFormatPhS2_S2__param_0,
	.param .u32 _Z19render_ascii_kernelPKhjjjiiiiiid11PixelFormatPhS2_S2__param_1,
	.param .u32 _Z19render_ascii_kernelPKhjjjiiiiiid11PixelFormatPhS2_S2__param_2,
	.param .u32 _Z19render_ascii_kernelPKhjjjiiiiiid11PixelFormatPhS2_S2__param_3,
	.param .u32 _Z19render_ascii_kernelPKhjjjiiiiiid11PixelFormatPhS2_S2__param_4,
	.param .u32 _Z19render_ascii_kernelPKhjjjiiiiiid11PixelFormatPhS2_S2__param_5,
	.param .u32 _Z19render_ascii_kernelPKhjjjiiiiiid11PixelFormatPhS2_S2__param_6,
	.param .u32 _Z19render_ascii_kernelPKhjjjiiiiiid11PixelFormatPhS2_S2__param_7,
	.param .u32 _Z19render_ascii_kernelPKhjjjiiiiiid11PixelFormatPhS2_S2__param_8,
	.param .u32 _Z19render_ascii_kernelPKhjjjiiiiiid11PixelFormatPhS2_S2__param_9,
	.param .f64 _Z19render_ascii_kernelPKhjjjiiiiiid11PixelFormatPhS2_S2__param_10,
	.param .u8 _Z19render_ascii_kernelPKhjjjiiiiiid11PixelFormatPhS2_S2__param_11,
	.param .u64 .ptr .align 1 _Z19render_ascii_kernelPKhjjjiiiiiid11PixelFormatPhS2_S2__param_12,
	.param .u64 .ptr .align 1 _Z19render_ascii_kernelPKhjjjiiiiiid11PixelFormatPhS2_S2__param_13,
	.param .u64 .ptr .align 1 _Z19render_ascii_kernelPKhjjjiiiiiid11PixelFormatPhS2_S2__param_14
)
{
	.reg .pred 	%p<28>;
	.reg .b16 	%rs<39>;
	.reg .b32 	%r<63>;
	.reg .b64 	%rd<28>;
	.reg .b64 	%fd<99>;

	ld.param.u32 	%r16, [_Z19render_ascii_kernelPKhjjjiiiiiid11PixelFormatPhS2_S2__param_1];
	ld.param.u32 	%r17, [_Z19render_ascii_kernelPKhjjjiiiiiid11PixelFormatPhS2_S2__param_2];
	ld.param.u32 	%r18, [_Z19render_ascii_kernelPKhjjjiiiiiid11PixelFormatPhS2_S2__param_3];
	ld.param.u32 	%r19, [_Z19render_ascii_kernelPKhjjjiiiiiid11PixelFormatPhS2_S2__param_4];
	ld.param.u32 	%r20, [_Z19render_ascii_kernelPKhjjjiiiiiid11PixelFormatPhS2_S2__param_5];
	ld.param.u32 	%r21, [_Z19render_ascii_kernelPKhjjjiiiiiid11PixelFormatPhS2_S2__param_6];
	ld.param.u32 	%r24, [_Z19render_ascii_kernelPKhjjjiiiiiid11PixelFormatPhS2_S2__param_7];
	ld.param.u32 	%r22, [_Z19render_ascii_kernelPKhjjjiiiiiid11PixelFormatPhS2_S2__param_8];
	ld.param.u32 	%r23, [_Z19render_ascii_kernelPKhjjjiiiiiid11PixelFormatPhS2_S2__param_9];
	ld.param.f64 	%fd13, [_Z19render_ascii_kernelPKhjjjiiiiiid11PixelFormatPhS2_S2__param_10];
	ld.param.u8 	%rs25, [_Z19render_ascii_kernelPKhjjjiiiiiid11PixelFormatPhS2_S2__param_11];
	ld.param.u64 	%rd4, [_Z19render_ascii_kernelPKhjjjiiiiiid11PixelFormatPhS2_S2__param_13];
	ld.param.u64 	%rd5, [_Z19render_ascii_kernelPKhjjjiiiiiid11PixelFormatPhS2_S2__param_14];
	mov.u32 	%r26, %ctaid.x;
	mov.u32 	%r27, %ntid.x;
	mov.u32 	%r28, %tid.x;
	mad.lo.s32 	%r1, %r26, %r27, %r28;
	mov.u32 	%r29, %ctaid.y;
	mov.u32 	%r30, %ntid.y;
	mov.u32 	%r31, %tid.y;
	mad.lo.s32 	%r32, %r29, %r30, %r31;
	setp.ge.s32 	%p1, %r1, %r21;
	setp.ge.s32 	%p2, %r32, %r24;
	or.pred  	%p3, %p1, %p2;
	@%p3 bra 	$L__BB1_26;
	mad.lo.s32 	%r3, %r21, %r32, %r1;
	mul.lo.s32 	%r33, %r1, %r22;
	shl.b32 	%r34, %r33, 1;
	add.s32 	%r35, %r34, %r22;
	div.s32 	%r36, %r35, %r19;
	shl.b32 	%r37, %r32, 2;
	or.b32  	%r38, %r37, 2;
	mul.lo.s32 	%r39, %r23, %r38;
	div.s32 	%r40, %r39, %r20;
	max.s32 	%r41, %r36, 0;
	add.s32 	%r42, %r22, -1;
	min.s32 	%r4, %r41, %r42;
	max.s32 	%r5, %r40, 0;
	mul.f64 	%fd14, %fd13, 0d400921FB54442D18;
	div.rn.f64 	%fd1, %fd14, 0d4066800000000000;
	abs.f64 	%fd2, %fd1;
	setp.neu.f64 	%p4, %fd2, 0d7FF0000000000000;
	@%p4 bra 	$L__BB1_3;
	mov.f64 	%fd20, 0d0000000000000000;
	mul.rn.f64 	%fd97, %fd1, %fd20;
	mov.b32 	%r61, 1;
	bra.uni 	$L__BB1_6;
$L__BB1_3:
	mul.f64 	%fd15, %fd1, 0d3FE45F306DC9C883;
	cvt.rni.s32.f64 	%r60, %fd15;
	cvt.rn.f64.s32 	%fd16, %r60;
	fma.rn.f64 	%fd17, %fd16, 0dBFF921FB54442D18, %fd1;
	fma.rn.f64 	%fd18, %fd16, 0dBC91A62633145C00, %fd17;
	fma.rn.f64 	%fd97, %fd16, 0dB97B839A252049C0, %fd18;
	setp.ltu.f64 	%p5, %fd2, 0d41E0000000000000;
	@%p5 bra 	$L__BB1_5;
	{ // callseq 2, 0
	.param .b64 param0;
	st.param.f64 	[param0], %fd1;
	.param .align 16 .b8 retval0[16];
	call.uni (retval0), 
	__internal_trig_reduction_slowpathd, 
	(
	param0
	);
	ld.param.f64 	%fd97, [retval0];
	ld.param.b32 	%r60, [retval0+8];
	} // callseq 2
$L__BB1_5:
	add.s32 	%r61, %r60, 1;
$L__BB1_6:
	setp.neu.f64 	%p6, %fd2, 0d7FF0000000000000;
	shl.b32 	%r45, %r61, 6;
	cvt.u64.u32 	%rd6, %r45;
	and.b64  	%rd7, %rd6, 64;
	mov.u64 	%rd8, __cudart_sin_cos_coeffs;
	add.s64 	%rd9, %rd8, %rd7;
	mul.rn.f64 	%fd21, %fd97, %fd97;
	and.b32  	%r46, %r61, 1;
	setp.eq.b32 	%p7, %r46, 1;
	selp.f64 	%fd22, 0dBDA8FF8320FD8164, 0d3DE5DB65F9785EBA, %p7;
	ld.global.nc.v2.f64 	{%fd23, %fd24}, [%rd9];
	fma.rn.f64 	%fd25, %fd22, %fd21, %fd23;
	fma.rn.f64 	%fd26, %fd25, %fd21, %fd24;
	ld.global.nc.v2.f64 	{%fd27, %fd28}, [%rd9+16];
	fma.rn.f64 	%fd29, %fd26, %fd21, %fd27;
	fma.rn.f64 	%fd30, %fd29, %fd21, %fd28;
	ld.global.nc.v2.f64 	{%fd31, %fd32}, [%rd9+32];
	fma.rn.f64 	%fd33, %fd30, %fd21, %fd31;
	fma.rn.f64 	%fd34, %fd33, %fd21, %fd32;
	fma.rn.f64 	%fd35, %fd34, %fd97, %fd97;
	fma.rn.f64 	%fd36, %fd34, %fd21, 0d3FF0000000000000;
	selp.f64 	%fd37, %fd36, %fd35, %p7;
	and.b32  	%r47, %r61, 2;
	setp.eq.s32 	%p8, %r47, 0;
	mov.f64 	%fd38, 0d0000000000000000;
	sub.f64 	%fd39, %fd38, %fd37;
	selp.f64 	%fd8, %fd37, %fd39, %p8;
	@%p6 bra 	$L__BB1_8;
	mov.f64 	%fd45, 0d0000000000000000;
	mul.rn.f64 	%fd98, %fd1, %fd45;
	mov.b32 	%r62, 0;
	bra.uni 	$L__BB1_10;
$L__BB1_8:
	mul.f64 	%fd40, %fd1, 0d3FE45F306DC9C883;
	cvt.rni.s32.f64 	%r62, %fd40;
	cvt.rn.f64.s32 	%fd41, %r62;
	fma.rn.f64 	%fd42, %fd41, 0dBFF921FB54442D18, %fd1;
	fma.rn.f64 	%fd43, %fd41, 0dBC91A62633145C00, %fd42;
	fma.rn.f64 	%fd98, %fd41, 0dB97B839A252049C0, %fd43;
	setp.ltu.f64 	%p9, %fd2, 0d41E0000000000000;
	@%p9 bra 	$L__BB1_10;
	{ // callseq 3, 0
	.param .b64 param0;
	st.param.f64 	[param0], %fd1;
	.param .align 16 .b8 retval0[16];
	call.uni (retval0), 
	__internal_trig_reduction_slowpathd, 
	(
	param0
	);
	ld.param.f64 	%fd98, [retval0];
	ld.param.b32 	%r62, [retval0+8];
	} // callseq 3
$L__BB1_10:
	shl.b32 	%r50, %r62, 6;
	cvt.u64.u32 	%rd10, %r50;
	and.b64  	%rd11, %rd10, 64;
	add.s64 	%rd13, %rd8, %rd11;
	mul.rn.f64 	%fd46, %fd98, %fd98;
	and.b32  	%r51, %r62, 1;
	setp.eq.b32 	%p10, %r51, 1;
	selp.f64 	%fd47, 0dBDA8FF8320FD8164, 0d3DE5DB65F9785EBA, %p10;
	ld.global.nc.v2.f64 	{%fd48, %fd49}, [%rd13];
	fma.rn.f64 	%fd50, %fd47, %fd46, %fd48;
	fma.rn.f64 	%fd51, %fd50, %fd46, %fd49;
	ld.global.nc.v2.f64 	{%fd52, %fd53}, [%rd13+16];
	fma.rn.f64 	%fd54, %fd51, %fd46, %fd52;
	fma.rn.f64 	%fd55, %fd54, %fd46, %fd53;
	ld.global.nc.v2.f64 	{%fd56, %fd57}, [%rd13+32];
	fma.rn.f64 	%fd58, %fd55, %fd46, %fd56;
	fma.rn.f64 	%fd59, %fd58, %fd46, %fd57;
	fma.rn.f64 	%fd60, %fd59, %fd98, %fd98;
	fma.rn.f64 	%fd61, %fd59, %fd46, 0d3FF0000000000000;
	selp.f64 	%fd62, %fd61, %fd60, %p10;
	and.b32  	%r52, %r62, 2;
	setp.eq.s32 	%p11, %r52, 0;
	mov.f64 	%fd63, 0d0000000000000000;
	sub.f64 	%fd64, %fd63, %fd62;
	selp.f64 	%fd65, %fd62, %fd64, %p11;
	cvt.rn.f64.s32 	%fd66, %r22;
	mul.f64 	%fd67, %fd66, 0d3FE0000000000000;
	cvt.rn.f64.s32 	%fd68, %r23;
	mul.f64 	%fd69, %fd68, 0d3FE0000000000000;
	cvt.rn.f64.u32 	%fd70, %r16;
	cvt.rn.f64.u32 	%fd71, %r17;
	cvt.rn.f64.s32 	%fd72, %r4;
	sub.f64 	%fd73, %fd72, %fd67;
	add.s32 	%r53, %r23, -1;
	min.s32 	%r54, %r5, %r53;
	cvt.rn.f64.s32 	%fd74, %r54;
	sub.f64 	%fd75, %fd74, %fd69;
	mul.f64 	%fd76, %fd75, %fd65;
	fma.rn.f64 	%fd77, %fd73, %fd8, %fd76;
	fma.rn.f64 	%fd78, %fd70, 0d3FE0000000000000, %fd77;
	mul.f64 	%fd79, %fd75, %fd8;
	mul.f64 	%fd80, %fd73, %fd65;
	sub.f64 	%fd81, %fd79, %fd80;
	fma.rn.f64 	%fd82, %fd71, 0d3FE0000000000000, %fd81;
	mov.f64 	%fd83, 0d3FE0000000000000;
	copysign.f64 	%fd84, %fd78, %fd83;
	add.rz.f64 	%fd85, %fd78, %fd84;
	cvt.rzi.f64.f64 	%fd86, %fd85;
	cvt.rzi.s32.f64 	%r14, %fd86;
	copysign.f64 	%fd87, %fd82, %fd83;
	add.rz.f64 	%fd88, %fd82, %fd87;
	cvt.rzi.f64.f64 	%fd89, %fd88;
	cvt.rzi.s32.f64 	%r15, %fd89;
	setp.lt.s32 	%p12, %r14, 0;
	setp.ge.s32 	%p13, %r14, %r16;
	or.pred  	%p14, %p12, %p13;
	setp.lt.s32 	%p15, %r15, 0;
	setp.ge.s32 	%p16, %r15, %r17;
	or.pred  	%p17, %p15, %p16;
	or.pred  	%p19, %p14, %p17;
	mov.b16 	%rs36, 0;
	mov.u16 	%rs37, %rs36;
	mov.u16 	%rs38, %rs36;
	@%p19 bra 	$L__BB1_25;
	ld.param.u64 	%rd26, [_Z19render_ascii_kernelPKhjjjiiiiiid11PixelFormatPhS2_S2__param_0];
	mul.lo.s32 	%r55, %r15, %r18;
	cvt.u64.u32 	%rd14, %r55;
	and.b16  	%rs28, %rs25, 254;
	setp.eq.s16 	%p20, %rs28, 8;
	selp.b32 	%r56, 3, 4, %p20;
	mul.lo.s32 	%r57, %r14, %r56;
	cvt.u64.u32 	%rd15, %r57;
	add.s64 	%rd16, %rd14, %rd15;
	cvta.to.global.u64 	%rd17, %rd26;
	add.s64 	%rd1, %rd17, %rd16;
	setp.gt.s16 	%p21, %rs25, 5;
	@%p21 bra 	$L__BB1_16;
	setp.lt.u16 	%p25, %rs25, 2;
	@%p25 bra 	$L__BB1_20;
	add.s16 	%rs30, %rs25, -2;
	setp.lt.u16 	%p26, %rs30, 2;
	@%p26 bra 	$L__BB1_21;
	add.s16 	%rs31, %rs25, -4;
	setp.lt.u16 	%p27, %rs31, 2;
	@%p27 bra 	$L__BB1_15;
	bra.uni 	$L__BB1_24;
$L__BB1_15:
	ld.global.u8 	%rs38, [%rd1+1];
	ld.global.u8 	%rs37, [%rd1+2];
	ld.global.u8 	%rs36, [%rd1+3];
	bra.uni 	$L__BB1_25;
$L__BB1_16:
	add.s16 	%rs29, %rs25, -6;
	setp.lt.u16 	%p22, %rs29, 2;
	@%p22 bra 	$L__BB1_22;
	setp.eq.s16 	%p23, %rs25, 8;
	@%p23 bra 	$L__BB1_23;
	setp.eq.s16 	%p24, %rs25, 9;
	@%p24 bra 	$L__BB1_19;
	bra.uni 	$L__BB1_24;
$L__BB1_19:
	ld.global.u8 	%rs36, [%rd1];
	ld.global.u8 	%rs37, [%rd1+1];
	ld.global.u8 	%rs38, [%rd1+2];
	bra.uni 	$L__BB1_25;
$L__BB1_20:
	ld.global.u8 	%rs38, [%rd1];
	ld.global.u8 	%rs37, [%rd1+1];
	ld.global.u8 	%rs36, [%rd1+2];
	bra.uni 	$L__BB1_25;
$L__BB1_21:
	ld.global.u8 	%rs36, [%rd1];
	ld.global.u8 	%rs37, [%rd1+1];
	ld.global.u8 	%rs38, [%rd1+2];
	bra.uni 	$L__BB1_25;
$L__BB1_22:
	ld.global.u8 	%rs36, [%rd1+1];
	ld.global.u8 	%rs37, [%rd1+2];
	ld.global.u8 	%rs38, [%rd1+3];
	bra.uni 	$L__BB1_25;
$L__BB1_23:
	ld.global.u8 	%rs38, [%rd1];
	ld.global.u8 	%rs37, [%rd1+1];
	ld.global.u8 	%rs36, [%rd1+2];
	bra.uni 	$L__BB1_25;
$L__BB1_24:
	ld.global.u8 	%rs38, [%rd1];
	ld.global.u8 	%rs37, [%rd1+1];
	ld.global.u8 	%rs36, [%rd1+2];
$L__BB1_25:
	ld.param.u64 	%rd27, [_Z19render_ascii_kernelPKhjjjiiiiiid11PixelFormatPhS2_S2__param_12];
	and.b16  	%rs32, %rs36, 255;
	cvt.rn.f64.u16 	%fd90, %rs32;
	and.b16  	%rs33, %rs37, 255;
	cvt.rn.f64.u16 	%fd91, %rs33;
	mul.f64 	%fd92, %fd91, 0d3FE2C8B439581062;
	fma.rn.f64 	%fd93, %fd90, 0d3FD322D0E5604189, %fd92;
	and.b16  	%rs34, %rs38, 255;
	cvt.rn.f64.u16 	%fd94, %rs34;
	fma.rn.f64 	%fd95, %fd94, 0d3FBD2F1A9FBE76C9, %fd93;
	cvt.rzi.u32.f64 	%r58, %fd95;
	cvt.s64.s32 	%rd18, %r3;
	cvta.to.global.u64 	%rd19, %rd27;
	add.s64 	%rd20, %rd19, %rd18;
	st.global.u8 	[%rd20], %r58;
	mul.lo.s32 	%r59, %r3, 3;
	cvt.s64.s32 	%rd21, %r59;
	cvta.to.global.u64 	%rd22, %rd4;
	add.s64 	%rd23, %rd22, %rd21;
	st.global.u8 	[%rd23], %rs36;
	st.global.u8 	[%rd23+1], %rs37;
	st.global.u8 	[%rd23+2], %rs38;
	cvta.to.global.u64 	%rd24, %rd5;
	add.s64 	%rd25, %rd24, %rd21;
	mov.b16 	%rs35, 0;
	st.global.u8 	[%rd25], %rs35;
	st.global.u8 	[%rd25+1], %rs35;
	st.global.u8 	[%rd25+2], %rs35;
$L__BB1_26:
	ret;

}
	// .globl	_Z21render_braille_kernelPKhjjjiiiiiid11PixelFormathhPhS2_S2_
.visible .entry _Z21render_braille_kernelPKhjjjiiiiiid11PixelFormathhPhS2_S2_(
	.param .u64 .ptr .align 1 _Z21render_braille_kernelPKhjjjiiiiiid11PixelFormathhPhS2_S2__param_0,
	.param .u32 _Z21render_braille_kernelPKhjjjiiiiiid11PixelFormathhPhS2_S2__param_1,
	.param .u32 _Z21render_braille_kernelPKhjjjiiiiiid11PixelFormathhPhS2_S2__param_2,
	.param .u32 _Z21render_braille_kernelPKhjjjiiiiiid11PixelFormathhPhS2_S2__param_3,
	.param .u32 _Z21render_braille_kernelPKhjjjiiiiiid11PixelFormathhPhS2_S2__param_4,
	.param .u32 _Z21render_braille_kernelPKhjjjiiiiiid11PixelFormathhPhS2_S2__param_5,
	.param .u32 _Z21render_braille_kernelPKhjjjiiiiiid11PixelFormathhPhS2_S2__param_6,
	.param .u32 _Z21render_braille_kernelPKhjjjiiiiiid11PixelFormathhPhS2_S2__param_7,
	.param .u32 _Z21render_braille_kernelPKhjjjiiiiiid11PixelFormathhPhS2_S2__param_8,
	.param .u32 _Z21render_braille_kernelPKhjjjiiiiiid11PixelFormathhPhS2_S2__param_9,
	.param .f64 _Z21render_braille_kernelPKhjjjiiiiiid11PixelFormathhPhS2_S2__param_10,
	.param .u8 _Z21render_braille_kernelPKhjjjiiiiiid11PixelFormathhPhS2_S2__param_11,
	.param .u8 _Z21render_braille_kernelPKhjjjiiiiiid11PixelFormathhPhS2_S2__param_12,
	.param .u8 _Z21render_braille_kernelPKhjjjiiiiiid11PixelFormathhPhS2_S2__param_13,
	.param .u64 .ptr .align 1 _Z21render_braille_kernelPKhjjjiiiiiid11PixelFormathhPhS2_S2__param_14,
	.param .u64 .ptr .align 1 _Z21render_braille_kernelPKhjjjiiiiiid11PixelFormathhPhS2_S2__param_15,
	.param .u64 .ptr .align 1 _Z21render_braille_kernelPKhjjjiiiiiid11PixelFormathhPhS2_S2__param_16
)
{
	.local .align 16 .b8 	__local_depot2[5008];
	.reg .b64 	%SP;
	.reg .b64 	%SPL;
	.reg .pred 	%p<334>;
	.reg .b16 	%rs<497>;
	.reg .b32 	%r<1365>;
	.reg .b32 	%f<3>;
	.reg .b64 	%rd<212>;
	.reg .b64 	%fd<977>;

	mov.u64 	%SPL, __local_depot2;
	ld.param.u64 	%rd54, [_Z21render_braille_kernelPKhjjjiiiiiid11PixelFormathhPhS2_S2__param_0];
	ld.param.u32 	%r687, [_Z21render_braille_kernelPKhjjjiiiiiid11PixelFormathhPhS2_S2__param_1];
	ld.param.u32 	%r688, [_Z21render_braille_kernelPKhjjjiiiiiid11PixelFormathhPhS2_S2__param_2];
	ld.param.u32 	%r689, [_Z21render_braille_kernelPKhjjjiiiiiid11PixelFormathhPhS2_S2__param_3];
	ld.param.u32 	%r691, [_Z21render_braille_kernelPKhjjjiiiiiid11PixelFormathhPhS2_S2__param_5];
	ld.param.u32 	%r692, [_Z21render_braille_kernelPKhjjjiiiiiid11PixelFormathhPhS2_S2__param_6];
	ld.param.u32 	%r696, [_Z21render_braille_kernelPKhjjjiiiiiid11PixelFormathhPhS2_S2__param_7];
	ld.param.u32 	%r694, [_Z21render_braille_kernelPKhjjjiiiiiid11PixelFormathhPhS2_S2__param_8];
	ld.param.f64 	%fd208, [_Z21render_braille_kernelPKhjjjiiiiiid11PixelFormathhPhS2_S2__param_10];
	ld.param.u8 	%rs278, [_Z21render_braille_kernelPKhjjjiiiiiid11PixelFormathhPhS2_S2__param_11];
	cvta.to.global.u64 	%rd1, %rd54;
	add.u64 	%rd2, %SPL, 0;
	add.u64 	%rd3, %SPL, 1008;
	add.u64 	%rd4, %SPL, 2008;
	add.u64 	%rd5, %SPL, 3008;
	add.u64 	%rd6, %SPL, 4008;
	add.u64 	%rd7, %SPL, 0;
	add.u64 	%rd8, %SPL, 1008;
	mov.u32 	%r697, %ctaid.x;
	mov.u32 	%r698, %ntid.x;
	mov.u32 	%r699, %tid.x;
	mad.lo.s32 	%r1, %r697, %r698, %r699;
	mov.u32 	%r700, %ctaid.y;
	mov.u32 	%r701, %ntid.y;
	mov.u32 	%r702, %tid.y;
	mad.lo.s32 	%r703, %r700, %r701, %r702;
	setp.ge.s32 	%p3, %r1, %r692;
	setp.ge.s32 	%p4, %r703, %r696;
	or.pred  	%p5, %p3, %p4;
	@%p5 bra 	$L__BB2_400;
	mov.b64 	%rd205, 0;
$L__BB2_2:
	shl.b64 	%rd63, %rd205, 3;
	add.s64 	%rd64, %rd7, %rd63;
	mov.b32 	%r704, 0;
	st.local.v2.u32 	[%rd64], {%r704, %r704};
	add.s64 	%rd10, %rd205, 1;
	setp.lt.u64 	%p6, %rd205, 21;
	mov.u64 	%rd205, %rd10;
	@%p6 bra 	$L__BB2_2;
	ld.param.u8 	%rs439, [_Z21render_braille_kernelPKhjjjiiiiiid11PixelFormathhPhS2_S2__param_12];
	setp.gt.u16 	%p7, %rs439, 94;
	mov.b32 	%r1037, 1;
	@%p7 bra 	$L__BB2_6;
	ld.param.u8 	%rs440, [_Z21render_braille_kernelPKhjjjiiiiiid11PixelFormathhPhS2_S2__param_12];
	setp.gt.u16 	%p8, %rs440, 79;
	mov.b32 	%r1037, 2;
	@%p8 bra 	$L__BB2_6;
	ld.param.u8 	%rs441, [_Z21render_braille_kernelPKhjjjiiiiiid11PixelFormathhPhS2_S2__param_12];
	setp.gt.u16 	%p9, %rs441, 59;
	setp.gt.u16 	%p10, %rs441, 39;
	selp.b32 	%r707, 4, 5, %p10;
	selp.b32 	%r1037, 3, %r707, %p9;
$L__BB2_6:
	ld.param.u32 	%r1033, [_Z21render_braille_kernelPKhjjjiiiiiid11PixelFormathhPhS2_S2__param_9];
	mov.b32 	%r709, 1;
	mov.b32 	%r1038, 0;
	st.local.v4.u32 	[%rd8], {%r1038, %r1038, %r1038, %r709};
	mov.b32 	%r710, 2;
	st.local.v4.u32 	[%rd8+16], {%r1038, %r710, %r709, %r1038};
	st.local.v4.u32 	[%rd8+32], {%r709, %r709, %r709, %r710};
	mov.b32 	%r711, 3;
	st.local.v4.u32 	[%rd8+48], {%r1038, %r711, %r709, %r711};
	shl.b32 	%r5, %r1, 1;
	shl.b32 	%r6, %r703, 2;
	shr.u32 	%r7, %r1037, 1;
	add.s32 	%r8, %r694, -1;
	add.s32 	%r9, %r1033, -1;
	mul.f64 	%fd209, %fd208, 0d400921FB54442D18;
	div.rn.f64 	%fd1, %fd209, 0d4066800000000000;
	abs.f64 	%fd2, %fd1;
	setp.eq.f64 	%p11, %fd2, 0d7FF0000000000000;
	mul.f64 	%fd210, %fd1, 0d3FE45F306DC9C883;
	cvt.rni.s32.f64 	%r10, %fd210;
	cvt.rn.f64.s32 	%fd211, %r10;
	fma.rn.f64 	%fd212, %fd211, 0dBFF921FB54442D18, %fd1;
	fma.rn.f64 	%fd213, %fd211, 0dBC91A62633145C00, %fd212;
	fma.rn.f64 	%fd3, %fd211, 0dB97B839A252049C0, %fd213;
	setp.ltu.f64 	%p12, %fd2, 0d41E0000000000000;
	mov.f64 	%fd214, 0d0000000000000000;
	mul.rn.f64 	%fd4, %fd1, %fd214;
	cvt.rn.f64.s32 	%fd215, %r694;
	mul.f64 	%fd5, %fd215, 0d3FE0000000000000;
	cvt.rn.f64.s32 	%fd216, %r1033;
	mul.f64 	%fd6, %fd216, 0d3FE0000000000000;
	cvt.rn.f64.u32 	%fd217, %r687;
	mul.f64 	%fd7, %fd217, 0d3FE0000000000000;
	cvt.rn.f64.u32 	%fd218, %r688;
	mul.f64 	%fd8, %fd218, 0d3FE0000000000000;
	and.b16  	%rs281, %rs278, 254;
	setp.eq.s16 	%p13, %rs281, 8;
	selp.b32 	%r11, 3, 4, %p13;
	cvt.rn.f64.u32 	%fd219, %r1037;
	mul.f64 	%fd9, %fd219, 0d3FE0000000000000;
	mul.f64 	%fd220, %fd219, 0d3FD999999999999A;
	add.f64 	%fd221, %fd220, %fd220;
	mul.f64 	%fd10, %fd220, %fd221;
	or.pred  	%p1, %p11, %p12;
	selp.f64 	%fd11, %fd4, %fd3, %p11;
	selp.b32 	%r12, 0, %r10, %p11;
	neg.s32 	%r13, %r1037;
	neg.s32 	%r14, %r7;
	mov.u64 	%rd69, __cudart_sin_cos_coeffs;
$L__BB2_7:
	ld.param.u32 	%r1034, [_Z21render_braille_kernelPKhjjjiiiiiid11PixelFormathhPhS2_S2__param_9];
	ld.param.u32 	%r1030, [_Z21render_braille_kernelPKhjjjiiiiiid11PixelFormathhPhS2_S2__param_4];
	mul.wide.u32 	%rd65, %r1038, 8;
	add.s64 	%rd66, %rd8, %rd65;
	ld.local.v2.u32 	{%r713, %r714}, [%rd66];
	add.s32 	%r715, %r5, %r713;
	mul.lo.s32 	%r716, %r715, %r694;
	div.s32 	%r717, %r716, %r1030;
	add.s32 	%r718, %r6, %r714;
	mul.lo.s32 	%r719, %r718, %r1034;
	div.s32 	%r720, %r719, %r691;
	sub.s32 	%r16, %r720, %r7;
	add.s32 	%r17, %r14, %r717;
	mov.f64 	%fd896, 0d0000000000000000;
	mov.b32 	%r1039, 0;
	mov.u32 	%r1045, %r1039;
	mov.u32 	%r1046, %r1039;
	mov.u32 	%r1047, %r1039;
$L__BB2_8:
	add.s32 	%r721, %r16, %r1039;
	max.s32 	%r722, %r721, 0;
	min.s32 	%r723, %r722, %r9;
	cvt.rn.f64.s32 	%fd224, %r723;
	sub.f64 	%fd13, %fd224, %fd6;
	cvt.rn.f64.u32 	%fd225, %r1039;
	sub.f64 	%fd226, %fd225, %fd9;
	mul.f64 	%fd14, %fd226, %fd226;
	mov.f64 	%fd895, 0d0000000000000000;
	mov.u32 	%r1043, %r17;
	mov.u32 	%r1044, %r13;
$L__BB2_9:
	setp.eq.f64 	%p14, %fd2, 0d7FF0000000000000;
	mov.b32 	%r1049, 1;
	mov.f64 	%fd898, %fd4;
	@%p14 bra 	$L__BB2_13;
	setp.ltu.f64 	%p15, %fd2, 0d41E0000000000000;
	mov.f64 	%fd898, %fd3;
	mov.u32 	%r1048, %r10;
	@%p15 bra 	$L__BB2_12;
	{ // callseq 4, 0
	.param .b64 param0;
	st.param.f64 	[param0], %fd1;
	.param .align 16 .b8 retval0[16];
	call.uni (retval0), 
	__internal_trig_reduction_slowpathd, 
	(
	param0
	);
	ld.param.f64 	%fd898, [retval0];
	ld.param.b32 	%r1048, [retval0+8];
	} // callseq 4
$L__BB2_12:
	add.s32 	%r1049, %r1048, 1;
$L__BB2_13:
	shl.b32 	%r726, %r1049, 6;
	cvt.u64.u32 	%rd67, %r726;
	and.b64  	%rd68, %rd67, 64;
	add.s64 	%rd70, %rd69, %rd68;
	mul.rn.f64 	%fd228, %fd898, %fd898;
	and.b32  	%r727, %r1049, 1;
	setp.eq.b32 	%p16, %r727, 1;
	selp.f64 	%fd229, 0dBDA8FF8320FD8164, 0d3DE5DB65F9785EBA, %p16;
	ld.global.nc.v2.f64 	{%fd230, %fd231}, [%rd70];
	fma.rn.f64 	%fd232, %fd229, %fd228, %fd230;
	fma.rn.f64 	%fd233, %fd232, %fd228, %fd231;
	ld.global.nc.v2.f64 	{%fd234, %fd235}, [%rd70+16];
	fma.rn.f64 	%fd236, %fd233, %fd228, %fd234;
	fma.rn.f64 	%fd237, %fd236, %fd228, %fd235;
	ld.global.nc.v2.f64 	{%fd238, %fd239}, [%rd70+32];
	fma.rn.f64 	%fd240, %fd237, %fd228, %fd238;
	fma.rn.f64 	%fd241, %fd240, %fd228, %fd239;
	fma.rn.f64 	%fd242, %fd241, %fd898, %fd898;
	fma.rn.f64 	%fd243, %fd241, %fd228, 0d3FF0000000000000;
	selp.f64 	%fd244, %fd243, %fd242, %p16;
	and.b32  	%r728, %r1049, 2;
	setp.eq.s32 	%p17, %r728, 0;
	mov.f64 	%fd245, 0d0000000000000000;
	sub.f64 	%fd246, %fd245, %fd244;
	selp.f64 	%fd20, %fd244, %fd246, %p17;
	mov.f64 	%fd899, %fd11;
	mov.u32 	%r1050, %r12;
	@%p1 bra 	$L__BB2_15;
	{ // callseq 5, 0
	.param .b64 param0;
	st.param.f64 	[param0], %fd1;
	.param .align 16 .b8 retval0[16];
	call.uni (retval0), 
	__internal_trig_reduction_slowpathd, 
	(
	param0
	);
	ld.param.f64 	%fd899, [retval0];
	ld.param.b32 	%r1050, [retval0+8];
	} // callseq 5
$L__BB2_15:
	shl.b32 	%r730, %r1050, 6;
	cvt.u64.u32 	%rd71, %r730;
	and.b64  	%rd72, %rd71, 64;
	add.s64 	%rd74, %rd69, %rd72;
	mul.rn.f64 	%fd249, %fd899, %fd899;
	and.b32  	%r731, %r1050, 1;
	setp.eq.b32 	%p18, %r731, 1;
	selp.f64 	%fd250, 0dBDA8FF8320FD8164, 0d3DE5DB65F9785EBA, %p18;
	ld.global.nc.v2.f64 	{%fd251, %fd252}, [%rd74];
	fma.rn.f64 	%fd253, %fd250, %fd249, %fd251;
	fma.rn.f64 	%fd254, %fd253, %fd249, %fd252;
	ld.global.nc.v2.f64 	{%fd255, %fd256}, [%rd74+16];
	fma.rn.f64 	%fd257, %fd254, %fd249, %fd255;
	fma.rn.f64 	%fd258, %fd257, %fd249, %fd256;
	ld.global.nc.v2.f64 	{%fd259, %fd260}, [%rd74+32];
	fma.rn.f64 	%fd261, %fd258, %fd249, %fd259;
	fma.rn.f64 	%fd262, %fd261, %fd249, %fd260;
	fma.rn.f64 	%fd263, %fd262, %fd899, %fd899;
	fma.rn.f64 	%fd264, %fd262, %fd249, 0d3FF0000000000000;
	selp.f64 	%fd265, %fd264, %fd263, %p18;
	and.b32  	%r732, %r1050, 2;
	setp.eq.s32 	%p19, %r732, 0;
	mov.f64 	%fd900, 0d0000000000000000;
	sub.f64 	%fd266, %fd900, %fd265;
	selp.f64 	%fd267, %fd265, %fd266, %p19;
	max.s32 	%r733, %r1043, 0;
	min.s32 	%r734, %r733, %r8;
	cvt.rn.f64.s32 	%fd268, %r734;
	sub.f64 	%fd269, %fd268, %fd5;
	mul.f64 	%fd270, %fd13, %fd267;
	fma.rn.f64 	%fd271, %fd269, %fd20, %fd270;
	add.f64 	%fd272, %fd7, %fd271;
	mul.f64 	%fd273, %fd13, %fd20;
	mul.f64 	%fd274, %fd269, %fd267;
	sub.f64 	%fd275, %fd273, %fd274;
	add.f64 	%fd276, %fd8, %fd275;
	mov.f64 	%fd277, 0d3FE0000000000000;
	copysign.f64 	%fd278, %fd272, %fd277;
	add.rz.f64 	%fd279, %fd272, %fd278;
	cvt.rzi.f64.f64 	%fd280, %fd279;
	cvt.rzi.s32.f64 	%r33, %fd280;
	copysign.f64 	%fd281, %fd276, %fd277;
	add.rz.f64 	%fd282, %fd276, %fd281;
	cvt.rzi.f64.f64 	%fd283, %fd282;
	cvt.rzi.s32.f64 	%r34, %fd283;
	setp.lt.s32 	%p20, %r33, 0;
	setp.ge.s32 	%p21, %r33, %r687;
	or.pred  	%p22, %p20, %p21;
	setp.lt.s32 	%p23, %r34, 0;
	setp.ge.s32 	%p24, %r34, %r688;
	or.pred  	%p25, %p23, %p24;
	or.pred  	%p27, %p22, %p25;
	mov.f64 	%fd901, %fd900;
	mov.f64 	%fd902, %fd900;
	@%p27 bra 	$L__BB2_31;
	mul.lo.s32 	%r735, %r34, %r689;
	cvt.u64.u32 	%rd75, %r735;
	mul.lo.s32 	%r736, %r33, %r11;
	cvt.u64.u32 	%rd76, %r736;
	add.s64 	%rd77, %rd75, %rd76;
	add.s64 	%rd11, %rd1, %rd77;
	setp.gt.s16 	%p28, %rs278, 5;
	@%p28 bra 	$L__BB2_21;
	setp.lt.u16 	%p32, %rs278, 2;
	@%p32 bra 	$L__BB2_25;
	add.s16 	%rs284, %rs278, -2;
	setp.lt.u16 	%p33, %rs284, 2;
	@%p33 bra 	$L__BB2_26;
	add.s16 	%rs285, %rs278, -4;
	setp.lt.u16 	%p34, %rs285, 2;
	@%p34 bra 	$L__BB2_20;
	bra.uni 	$L__BB2_29;
$L__BB2_20:
	ld.global.u8 	%rs447, [%rd11+1];
	ld.global.u8 	%rs446, [%rd11+2];
	ld.global.u8 	%rs445, [%rd11+3];
	bra.uni 	$L__BB2_30;
$L__BB2_21:
	add.s16 	%rs283, %rs278, -6;
	setp.lt.u16 	%p29, %rs283, 2;
	@%p29 bra 	$L__BB2_27;
	setp.eq.s16 	%p30, %rs278, 8;
	@%p30 bra 	$L__BB2_28;
	setp.eq.s16 	%p31, %rs278, 9;
	@%p31 bra 	$L__BB2_24;
	bra.uni 	$L__BB2_29;
$L__BB2_24:
	ld.global.u8 	%rs445, [%rd11];
	ld.global.u8 	%rs446, [%rd11+1];
	ld.global.u8 	%rs447, [%rd11+2];
	bra.uni 	$L__BB2_30;
$L__BB2_25:
	ld.global.u8 	%rs447, [%rd11];
	ld.global.u8 	%rs446, [%rd11+1];
	ld.global.u8 	%rs445, [%rd11+2];
	bra.uni 	$L__BB2_30;
$L__BB2_26:
	ld.global.u8 	%rs445, [%rd11];
	ld.global.u8 	%rs446, [%rd11+1];
	ld.global.u8 	%rs447, [%rd11+2];
	bra.uni 	$L__BB2_30;
$L__BB2_27:
	ld.global.u8 	%rs445, [%rd11+1];
	ld.global.u8 	%rs446, [%rd11+2];
	ld.global.u8 	%rs447, [%rd11+3];
	bra.uni 	$L__BB2_30;
$L__BB2_28:
	ld.global.u8 	%rs447, [%rd11];
	ld.global.u8 	%rs446, [%rd11+1];
	ld.global.u8 	%rs445, [%rd11+2];
	bra.uni 	$L__BB2_30;
$L__BB2_29:
	ld.global.u8 	%rs447, [%rd11];
	ld.global.u8 	%rs446, [%rd11+1];
	ld.global.u8 	%rs445, [%rd11+2];
$L__BB2_30:
	cvt.rn.f64.u16 	%fd900, %rs445;
	cvt.rn.f64.u16 	%fd901, %rs446;
	cvt.rn.f64.u16 	%fd902, %rs447;
$L__BB2_31:
	sub.f64 	%fd284, %fd895, %fd9;
	fma.rn.f64 	%fd285, %fd284, %fd284, %fd14;
	neg.f64 	%fd286, %fd285;
	div.rn.f64 	%fd29, %fd286, %fd10;
	fma.rn.f64 	%fd287, %fd29, 0d3FF71547652B82FE, 0d4338000000000000;
	{
	.reg .b32 %temp; 
	mov.b64 	{%r35, %temp}, %fd287;
	}
	mov.f64 	%fd288, 0dC338000000000000;
	add.rn.f64 	%fd289, %fd287, %fd288;
	fma.rn.f64 	%fd290, %fd289, 0dBFE62E42FEFA39EF, %fd29;
	fma.rn.f64 	%fd291, %fd289, 0dBC7ABC9E3B39803F, %fd290;
	fma.rn.f64 	%fd292, %fd291, 0d3E5ADE1569CE2BDF, 0d3E928AF3FCA213EA;
	fma.rn.f64 	%fd293, %fd292, %fd291, 0d3EC71DEE62401315;
	fma.rn.f64 	%fd294, %fd293, %fd291, 0d3EFA01997C89EB71;
	fma.rn.f64 	%fd295, %fd294, %fd291, 0d3F2A01A014761F65;
	fma.rn.f64 	%fd296, %fd295, %fd291, 0d3F56C16C1852B7AF;
	fma.rn.f64 	%fd297, %fd296, %fd291, 0d3F81111111122322;
	fma.rn.f64 	%fd298, %fd297, %fd291, 0d3FA55555555502A1;
	fma.rn.f64 	%fd299, %fd298, %fd291, 0d3FC5555555555511;
	fma.rn.f64 	%fd300, %fd299, %fd291, 0d3FE000000000000B;
	fma.rn.f64 	%fd301, %fd300, %fd291, 0d3FF0000000000000;
	fma.rn.f64 	%fd302, %fd301, %fd291, 0d3FF0000000000000;
	{
	.reg .b32 %temp; 
	mov.b64 	{%r36, %temp}, %fd302;
	}
	{
	.reg .b32 %temp; 
	mov.b64 	{%temp, %r37}, %fd302;
	}
	shl.b32 	%r737, %r35, 20;
	add.s32 	%r738, %r737, %r37;
	mov.b64 	%fd903, {%r36, %r738};
	{
	.reg .b32 %temp; 
	mov.b64 	{%temp, %r739}, %fd29;
	}
	mov.b32 	%f2, %r739;
	abs.f32 	%f1, %f2;
	setp.lt.f32 	%p35, %f1, 0f4086232B;
	@%p35 bra 	$L__BB2_34;
	setp.lt.f64 	%p36, %fd29, 0d0000000000000000;
	add.f64 	%fd303, %fd29, 0d7FF0000000000000;
	selp.f64 	%fd903, 0d0000000000000000, %fd303, %p36;
	setp.geu.f32 	%p37, %f1, 0f40874800;
	@%p37 bra 	$L__BB2_34;
	shr.u32 	%r740, %r35, 31;
	add.s32 	%r741, %r35, %r740;
	shr.s32 	%r742, %r741, 1;
	shl.b32 	%r743, %r742, 20;
	add.s32 	%r744, %r37, %r743;
	mov.b64 	%fd304, {%r36, %r744};
	sub.s32 	%r745, %r35, %r742;
	shl.b32 	%r746, %r745, 20;
	add.s32 	%r747, %r746, 1072693248;
	mov.b32 	%r748, 0;
	mov.b64 	%fd305, {%r748, %r747};
	mul.f64 	%fd903, %fd305, %fd304;
$L__BB2_34:
	cvt.rn.f64.u32 	%fd306, %r1047;
	fma.rn.f64 	%fd307, %fd900, %fd903, %fd306;
	cvt.rzi.u32.f64 	%r1047, %fd307;
	cvt.rn.f64.u32 	%fd308, %r1046;
	fma.rn.f64 	%fd309, %fd901, %fd903, %fd308;
	cvt.rzi.u32.f64 	%r1046, %fd309;
	cvt.rn.f64.u32 	%fd310, %r1045;
	fma.rn.f64 	%fd311, %fd902, %fd903, %fd310;
	cvt.rzi.u32.f64 	%r1045, %fd311;
	add.f64 	%fd896, %fd896, %fd903;
	add.f64 	%fd895, %fd895, 0d3FF0000000000000;
	add.s32 	%r1044, %r1044, 1;
	setp.ne.s32 	%p38, %r1044, 0;
	add.s32 	%r1043, %r1043, 1;
	@%p38 bra 	$L__BB2_9;
	add.s32 	%r1039, %r1039, 1;
	setp.ne.s32 	%p39, %r1039, %r1037;
	@%p39 bra 	$L__BB2_8;
	cvt.rn.f64.u32 	%fd312, %r1047;
	div.rn.f64 	%fd313, %fd312, %fd896;
	cvt.rzi.u32.f64 	%r749, %fd313;
	cvt.u16.u32 	%rs289, %r749;
	and.b16  	%rs290, %rs289, 255;
	cvt.rn.f64.u32 	%fd314, %r1046;
	div.rn.f64 	%fd315, %fd314, %fd896;
	cvt.rzi.u32.f64 	%r750, %fd315;
	cvt.u16.u32 	%rs291, %r750;
	and.b16  	%rs292, %rs291, 255;
	cvt.rn.f64.u32 	%fd316, %r1045;
	div.rn.f64 	%fd317, %fd316, %fd896;
	cvt.rzi.u32.f64 	%r751, %fd317;
	cvt.u16.u32 	%rs293, %r751;
	and.b16  	%rs294, %rs293, 255;
	mul.wide.u32 	%rd78, %r1038, 3;
	add.s64 	%rd79, %rd7, %rd78;
	st.local.u8 	[%rd79+64], %rs289;
	mul.lo.s32 	%r752, %r1038, 3;
	cvt.u64.u32 	%rd80, %r752;
	add.s64 	%rd81, %rd7, %rd80;
	st.local.u8 	[%rd81+65], %rs291;
	st.local.u8 	[%rd81+66], %rs293;
	cvt.rn.f64.u16 	%fd318, %rs290;
	cvt.rn.f64.u16 	%fd319, %rs292;
	mul.f64 	%fd320, %fd319, 0d3FE2C8B439581062;
	fma.rn.f64 	%fd321, %fd318, 0d3FD322D0E5604189, %fd320;
	cvt.rn.f64.u16 	%fd322, %rs294;
	fma.rn.f64 	%fd323, %fd322, 0d3FBD2F1A9FBE76C9, %fd321;
	mul.wide.u32 	%rd82, %r1038, 5;
	add.s64 	%rd83, %rd79, %rd82;
	st.local.f64 	[%rd83], %fd323;
	add.s32 	%r1038, %r1038, 1;
	setp.ne.s32 	%p40, %r1038, 8;
	@%p40 bra 	$L__BB2_7;
	ld.param.u8 	%rs442, [_Z21render_braille_kernelPKhjjjiiiiiid11PixelFormathhPhS2_S2__param_12];
	setp.gt.u16 	%p41, %rs442, 69;
	selp.f64 	%fd36, 0d403E000000000000, 0d4049000000000000, %p41;
	ld.local.v2.b32 	{%r753, %r754}, [%rd7+64];
	mov.b64 	%rd84, {%r753, %r754};
	bfe.u32 	%r45, %r753, 0, 8;
	bfe.u32 	%r46, %r753, 24, 8;
	sub.s32 	%r755, %r45, %r46;
	cvt.rn.f64.s32 	%fd324, %r755;
	bfe.u32 	%r47, %r753, 8, 8;
	bfe.u32 	%r48, %r754, 0, 8;
	sub.s32 	%r756, %r47, %r48;
	cvt.rn.f64.s32 	%fd325, %r756;
	bfe.u32 	%r49, %r753, 16, 8;
	shr.u64 	%rd85, %rd84, 40;
	cvt.u32.u64 	%r757, %rd85;
	and.b32  	%r50, %r757, 255;
	sub.s32 	%r758, %r49, %r50;
	cvt.rn.f64.s32 	%fd326, %r758;
	add.f64 	%fd327, %fd324, %fd324;
	mul.f64 	%fd328, %fd325, 0d4010000000000000;
	mul.f64 	%fd329, %fd328, %fd325;
	fma.rn.f64 	%fd330, %fd327, %fd324, %fd329;
	mul.f64 	%fd331, %fd326, 0d4008000000000000;
	fma.rn.f64 	%fd332, %fd331, %fd326, %fd330;
	sqrt.rn.f64 	%fd333, %fd332;
	ld.local.f64 	%fd37, [%rd7];
	ld.local.f64 	%fd38, [%rd7+8];
	sub.f64 	%fd334, %fd37, %fd38;
	abs.f64 	%fd335, %fd334;
	add.f64 	%fd336, %fd335, %fd335;
	max.f64 	%fd337, %fd333, %fd336;
	setp.leu.f64 	%p42, %fd337, %fd36;
	shr.u64 	%rd86, %rd84, 48;
	cvt.u16.u64 	%rs25, %rd86;
	@%p42 bra 	$L__BB2_39;
	mov.b16 	%rs295, 1;
	st.local.u8 	[%rd7+152], %rs295;
$L__BB2_39:
	shr.u16 	%rs296, %rs25, 8;
	cvt.u32.u16 	%r759, %rs25;
	and.b32  	%r51, %r759, 255;
	cvt.u32.u16 	%r52, %rs296;
	ld.local.v2.b32 	{%r760, %r761}, [%rd7+72];
	bfe.u32 	%r53, %r760, 0, 8;
	ld.local.f64 	%fd39, [%rd7+16];
	bfe.u32 	%r54, %r760, 8, 8;
	bfe.u32 	%r55, %r761, 0, 8;
	bfe.u32 	%r56, %r760, 16, 8;
	bfe.u32 	%r57, %r761, 8, 8;
	bfe.u32 	%r58, %r760, 24, 8;
	bfe.u32 	%r59, %r761, 16, 8;
	ld.local.f64 	%fd40, [%rd7+24];
	ld.local.f64 	%fd41, [%rd7+32];
	bfe.u32 	%r60, %r761, 24, 8;
	ld.local.v2.b32 	{%r762, %r763}, [%rd7+80];
	bfe.u32 	%r61, %r762, 0, 8;
	bfe.u32 	%r62, %r762, 8, 8;
	ld.local.f64 	%fd42, [%rd7+40];
	bfe.u32 	%r63, %r762, 16, 8;
	bfe.u32 	%r64, %r763, 8, 8;
	bfe.u32 	%r65, %r762, 24, 8;
	bfe.u32 	%r66, %r763, 16, 8;
	bfe.u32 	%r67, %r763, 0, 8;
	bfe.u32 	%r68, %r763, 24, 8;
	ld.local.f64 	%fd43, [%rd7+48];
	ld.local.f64 	%fd44, [%rd7+56];
	sub.s32 	%r764, %r45, %r54;
	cvt.rn.f64.s32 	%fd338, %r764;
	sub.s32 	%r765, %r47, %r56;
	cvt.rn.f64.s32 	%fd339, %r765;
	sub.s32 	%r766, %r49, %r58;
	cvt.rn.f64.s32 	%fd340, %r766;
	add.f64 	%fd341, %fd338, %fd338;
	mul.f64 	%fd342, %fd339, 0d4010000000000000;
	mul.f64 	%fd343, %fd342, %fd339;
	fma.rn.f64 	%fd344, %fd341, %fd338, %fd343;
	mul.f64 	%fd345, %fd340, 0d4008000000000000;
	fma.rn.f64 	%fd346, %fd345, %fd340, %fd344;
	sqrt.rn.f64 	%fd347, %fd346;
	sub.f64 	%fd348, %fd37, %fd40;
	abs.f64 	%fd349, %fd348;
	add.f64 	%fd350, %fd349, %fd349;
	max.f64 	%fd351, %fd347, %fd350;
	setp.leu.f64 	%p43, %fd351, %fd36;
	@%p43 bra 	$L__BB2_41;
	mov.b16 	%rs297, 1;
	st.local.u8 	[%rd7+152], %rs297;
$L__BB2_41:
	add.f64 	%fd45, %fd37, 0d0000000000000000;
	add.f64 	%fd352, %fd45, %fd38;
	add.f64 	%fd353, %fd352, %fd39;
	add.f64 	%fd354, %fd353, %fd40;
	add.f64 	%fd355, %fd354, %fd41;
	add.f64 	%fd356, %fd355, %fd42;
	add.f64 	%fd357, %fd356, %fd43;
	add.f64 	%fd358, %fd357, %fd44;
	mul.f64 	%fd945, %fd358, 0d3FC0000000000000;
	mov.b32 	%r1079, 0;
	mov.b32 	%r1051, -5;
$L__BB2_42:
	ld.param.u32 	%r1035, [_Z21render_braille_kernelPKhjjjiiiiiid11PixelFormathhPhS2_S2__param_9];
	add.s32 	%r770, %r1051, %r703;
	setp.lt.s32 	%p44, %r770, 0;
	setp.ge.s32 	%p45, %r770, %r696;
	or.pred  	%p2, %p44, %p45;
	mul.lo.s32 	%r771, %r770, %r1035;
	shl.b32 	%r71, %r771, 2;
	add.s32 	%r72, %r71, %r1035;
	add.s32 	%r73, %r72, %r1035;
	mov.b32 	%r1053, -5;
$L__BB2_43:
	add.s32 	%r76, %r1053, %r1;
	setp.lt.s32 	%p46, %r76, 0;
	setp.ge.s32 	%p47, %r76, %r692;
	or.pred  	%p48, %p46, %p47;
	or.pred  	%p49, %p48, %p2;
	@%p49 bra 	$L__BB2_213;
	setp.eq.f64 	%p50, %fd2, 0d7FF0000000000000;
	mul.lo.s32 	%r773, %r76, %r694;
	shl.b32 	%r77, %r773, 1;
	mov.b32 	%r1056, 1;
	mov.f64 	%fd905, %fd4;
	@%p50 bra 	$L__BB2_48;
	setp.ltu.f64 	%p51, %fd2, 0d41E0000000000000;
	mov.f64 	%fd905, %fd3;
	mov.u32 	%r1055, %r10;
	@%p51 bra 	$L__BB2_47;
	{ // callseq 6, 0
	.param .b64 param0;
	st.param.f64 	[param0], %fd1;
	.param .align 16 .b8 retval0[16];
	call.uni (retval0), 
	__internal_trig_reduction_slowpathd, 
	(
	param0
	);
	ld.param.f64 	%fd905, [retval0];
	ld.param.b32 	%r1055, [retval0+8];
	} // callseq 6
$L__BB2_47:
	add.s32 	%r1056, %r1055, 1;
$L__BB2_48:
	shl.b32 	%r775, %r1056, 6;
	cvt.u64.u32 	%rd87, %r775;
	and.b64  	%rd88, %rd87, 64;
	add.s64 	%rd90, %rd69, %rd88;
	mul.rn.f64 	%fd360, %fd905, %fd905;
	and.b32  	%r776, %r1056, 1;
	setp.eq.b32 	%p52, %r776, 1;
	selp.f64 	%fd361, 0dBDA8FF8320FD8164, 0d3DE5DB65F9785EBA, %p52;
	ld.global.nc.v2.f64 	{%fd362, %fd363}, [%rd90];
	fma.rn.f64 	%fd364, %fd361, %fd360, %fd362;
	fma.rn.f64 	%fd365, %fd364, %fd360, %fd363;
	ld.global.nc.v2.f64 	{%fd366, %fd367}, [%rd90+16];
	fma.rn.f64 	%fd368, %fd365, %fd360, %fd366;
	fma.rn.f64 	%fd369, %fd368, %fd360, %fd367;
	ld.global.nc.v2.f64 	{%fd370, %fd371}, [%rd90+32];
	fma.rn.f64 	%fd372, %fd369, %fd360, %fd370;
	fma.rn.f64 	%fd373, %fd372, %fd360, %fd371;
	fma.rn.f64 	%fd374, %fd373, %fd905, %fd905;
	fma.rn.f64 	%fd375, %fd373, %fd360, 0d3FF0000000000000;
	selp.f64 	%fd376, %fd375, %fd374, %p52;
	and.b32  	%r777, %r1056, 2;
	setp.eq.s32 	%p53, %r777, 0;
	mov.f64 	%fd377, 0d0000000000000000;
	sub.f64 	%fd378, %fd377, %fd376;
	selp.f64 	%fd50, %fd376, %fd378, %p53;
	mov.f64 	%fd906, %fd11;
	mov.u32 	%r1057, %r12;
	@%p1 bra 	$L__BB2_50;
	{ // callseq 7, 0
	.param .b64 param0;
	st.param.f64 	[param0], %fd1;
	.param .align 16 .b8 retval0[16];
	call.uni (retval0), 
	__internal_trig_reduction_slowpathd, 
	(
	param0
	);
	ld.param.f64 	%fd906, [retval0];
	ld.param.b32 	%r1057, [retval0+8];
	} // callseq 7
$L__BB2_50:
	ld.param.u32 	%r1031, [_Z21render_braille_kernelPKhjjjiiiiiid11PixelFormathhPhS2_S2__param_4];
	shl.b32 	%r779, %r1057, 6;
	cvt.u64.u32 	%rd91, %r779;
	and.b64  	%rd92, %rd91, 64;
	add.s64 	%rd94, %rd69, %rd92;
	mul.rn.f64 	%fd380, %fd906, %fd906;
	and.b32  	%r780, %r1057, 1;
	setp.eq.b32 	%p54, %r780, 1;
	selp.f64 	%fd381, 0dBDA8FF8320FD8164, 0d3DE5DB65F9785EBA, %p54;
	ld.global.nc.v2.f64 	{%fd382, %fd383}, [%rd94];
	fma.rn.f64 	%fd384, %fd381, %fd380, %fd382;
	fma.rn.f64 	%fd385, %fd384, %fd380, %fd383;
	ld.global.nc.v2.f64 	{%fd386, %fd387}, [%rd94+16];
	fma.rn.f64 	%fd388, %fd385, %fd380, %fd386;
	fma.rn.f64 	%fd389, %fd388, %fd380, %fd387;
	ld.global.nc.v2.f64 	{%fd390, %fd391}, [%rd94+32];
	fma.rn.f64 	%fd392, %fd389, %fd380, %fd390;
	fma.rn.f64 	%fd393, %fd392, %fd380, %fd391;
	fma.rn.f64 	%fd394, %fd393, %fd906, %fd906;
	fma.rn.f64 	%fd395, %fd393, %fd380, 0d3FF0000000000000;
	selp.f64 	%fd396, %fd395, %fd394, %p54;
	and.b32  	%r781, %r1057, 2;
	setp.eq.s32 	%p55, %r781, 0;
	mov.f64 	%fd397, 0d0000000000000000;
	sub.f64 	%fd398, %fd397, %fd396;
	selp.f64 	%fd399, %fd396, %fd398, %p55;
	div.s32 	%r782, %r77, %r1031;
	max.s32 	%r783, %r782, 0;
	min.s32 	%r784, %r783, %r8;
	cvt.rn.f64.s32 	%fd400, %r784;
	sub.f64 	%fd53, %fd400, %fd5;
	div.s32 	%r785, %r71, %r691;
	max.s32 	%r786, %r785, 0;
	min.s32 	%r787, %r786, %r9;
	cvt.rn.f64.s32 	%fd401, %r787;
	sub.f64 	%fd54, %fd401, %fd6;
	mul.f64 	%fd402, %fd54, %fd399;
	fma.rn.f64 	%fd403, %fd53, %fd50, %fd402;
	add.f64 	%fd404, %fd7, %fd403;
	mul.f64 	%fd405, %fd54, %fd50;
	mul.f64 	%fd406, %fd53, %fd399;
	sub.f64 	%fd407, %fd405, %fd406;
	add.f64 	%fd408, %fd8, %fd407;
	mov.f64 	%fd409, 0d3FE0000000000000;
	copysign.f64 	%fd410, %fd404, %fd409;
	add.rz.f64 	%fd411, %fd404, %fd410;
	cvt.rzi.f64.f64 	%fd412, %fd411;
	cvt.rzi.s32.f64 	%r84, %fd412;
	copysign.f64 	%fd413, %fd408, %fd409;
	add.rz.f64 	%fd414, %fd408, %fd413;
	cvt.rzi.f64.f64 	%fd415, %fd414;
	cvt.rzi.s32.f64 	%r85, %fd415;
	setp.lt.s32 	%p56, %r84, 0;
	setp.ge.s32 	%p57, %r84, %r687;
	or.pred  	%p58, %p56, %p57;
	setp.lt.s32 	%p59, %r85, 0;
	setp.ge.s32 	%p60, %r85, %r688;
	or.pred  	%p61, %p59, %p60;
	or.pred  	%p63, %p58, %p61;
	mov.b16 	%rs448, 0;
	mov.u16 	%rs449, %rs448;
	mov.u16 	%rs450, %rs448;
	@%p63 bra 	$L__BB2_65;
	mul.lo.s32 	%r788, %r85, %r689;
	cvt.u64.u32 	%rd95, %r788;
	mul.lo.s32 	%r789, %r84, %r11;
	cvt.u64.u32 	%rd96, %r789;
	add.s64 	%rd97, %rd95, %rd96;
	add.s64 	%rd12, %rd1, %rd97;
	setp.gt.s16 	%p64, %rs278, 5;
	@%p64 bra 	$L__BB2_56;
	setp.lt.u16 	%p68, %rs278, 2;
	@%p68 bra 	$L__BB2_60;
	add.s16 	%rs301, %rs278, -2;
	setp.lt.u16 	%p69, %rs301, 2;
	@%p69 bra 	$L__BB2_61;
	add.s16 	%rs302, %rs278, -4;
	setp.lt.u16 	%p70, %rs302, 2;
	@%p70 bra 	$L__BB2_55;
	bra.uni 	$L__BB2_64;
$L__BB2_55:
	ld.global.u8 	%rs449, [%rd12+1];
	ld.global.u8 	%rs448, [%rd12+2];
	ld.global.u8 	%rs450, [%rd12+3];
	bra.uni 	$L__BB2_65;
$L__BB2_56:
	add.s16 	%rs300, %rs278, -6;
	setp.lt.u16 	%p65, %rs300, 2;
	@%p65 bra 	$L__BB2_62;
	setp.eq.s16 	%p66, %rs278, 8;
	@%p66 bra 	$L__BB2_63;
	setp.eq.s16 	%p67, %rs278, 9;
	@%p67 bra 	$L__BB2_59;
	bra.uni 	$L__BB2_64;
$L__BB2_59:
	ld.global.u8 	%rs450, [%rd12];
	ld.global.u8 	%rs448, [%rd12+1];
	ld.global.u8 	%rs449, [%rd12+2];
	bra.uni 	$L__BB2_65;
$L__BB2_60:
	ld.global.u8 	%rs449, [%rd12];
	ld.global.u8 	%rs448, [%rd12+1];
	ld.global.u8 	%rs450, [%rd12+2];
	bra.uni 	$L__BB2_65;
$L__BB2_61:
	ld.global.u8 	%rs450, [%rd12];
	ld.global.u8 	%rs448, [%rd12+1];
	ld.global.u8 	%rs449, [%rd12+2];
	bra.uni 	$L__BB2_65;
$L__BB2_62:
	ld.global.u8 	%rs450, [%rd12+1];
	ld.global.u8 	%rs448, [%rd12+2];
	ld.global.u8 	%rs449, [%rd12+3];
	bra.uni 	$L__BB2_65;
$L__BB2_63:
	ld.global.u8 	%rs449, [%rd12];
	ld.global.u8 	%rs448, [%rd12+1];
	ld.global.u8 	%rs450, [%rd12+2];
	bra.uni 	$L__BB2_65;
$L__BB2_64:
	ld.global.u8 	%rs449, [%rd12];
	ld.global.u8 	%rs448, [%rd12+1];
	ld.global.u8 	%rs450, [%rd12+2];
$L__BB2_65:
	setp.eq.f64 	%p71, %fd2, 0d7FF0000000000000;
	cvt.s64.s32 	%rd98, %r1079;
	add.s64 	%rd13, %rd2, %rd98;
	st.local.u8 	[%rd13], %rs450;
	and.b16  	%rs303, %rs450, 255;
	add.s64 	%rd14, %rd3, %rd98;
	st.local.u8 	[%rd14], %rs448;
	and.b16  	%rs304, %rs448, 255;
	add.s64 	%rd15, %rd4, %rd98;
	st.local.u8 	[%rd15], %rs449;
	and.b16  	%rs305, %rs449, 255;
	cvt.rn.f64.u16 	%fd416, %rs303;
	mul.f64 	%fd417, %fd416, 0d3FD322D0E5604189;
	cvt.rn.f64.u16 	%fd418, %rs304;
	fma.rn.f64 	%fd419, %fd418, 0d3FE2C8B439581062, %fd417;
	cvt.rn.f64.u16 	%fd420, %rs305;
	fma.rn.f64 	%fd421, %fd420, 0d3FBD2F1A9FBE76C9, %fd419;
	cvt.rzi.u32.f64 	%r791, %fd421;
	add.s64 	%rd16, %rd5, %rd98;
	st.local.u8 	[%rd16], %r791;
	mov.b32 	%r1059, 1;
	mov.f64 	%fd908, %fd4;
	@%p71 bra 	$L__BB2_69;
	setp.ltu.f64 	%p72, %fd2, 0d41E0000000000000;
	mov.f64 	%fd908, %fd3;
	mov.u32 	%r1058, %r10;
	@%p72 bra 	$L__BB2_68;
	{ // callseq 8, 0
	.param .b64 param0;
	st.param.f64 	[param0], %fd1;
	.param .align 16 .b8 retval0[16];
	call.uni (retval0), 
	__internal_trig_reduction_slowpathd, 
	(
	param0
	);
	ld.param.f64 	%fd908, [retval0];
	ld.param.b32 	%r1058, [retval0+8];
	} // callseq 8
$L__BB2_68:
	add.s32 	%r1059, %r1058, 1;
$L__BB2_69:
	shl.b32 	%r793, %r1059, 6;
	cvt.u64.u32 	%rd99, %r793;
	and.b64  	%rd100, %rd99, 64;
	mov.u64 	%rd101, __cudart_sin_cos_coeffs;
	add.s64 	%rd102, %rd101, %rd100;
	mul.rn.f64 	%fd423, %fd908, %fd908;
	and.b32  	%r794, %r1059, 1;
	setp.eq.b32 	%p73, %r794, 1;
	selp.f64 	%fd424, 0dBDA8FF8320FD8164, 0d3DE5DB65F9785EBA, %p73;
	ld.global.nc.v2.f64 	{%fd425, %fd426}, [%rd102];
	fma.rn.f64 	%fd427, %fd424, %fd423, %fd425;
	fma.rn.f64 	%fd428, %fd427, %fd423, %fd426;
	ld.global.nc.v2.f64 	{%fd429, %fd430}, [%rd102+16];
	fma.rn.f64 	%fd431, %fd428, %fd423, %fd429;
	fma.rn.f64 	%fd432, %fd431, %fd423, %fd430;
	ld.global.nc.v2.f64 	{%fd433, %fd434}, [%rd102+32];
	fma.rn.f64 	%fd435, %fd432, %fd423, %fd433;
	fma.rn.f64 	%fd436, %fd435, %fd423, %fd434;
	fma.rn.f64 	%fd437, %fd436, %fd908, %fd908;
	fma.rn.f64 	%fd438, %fd436, %fd423, 0d3FF0000000000000;
	selp.f64 	%fd439, %fd438, %fd437, %p73;
	and.b32  	%r795, %r1059, 2;
	setp.eq.s32 	%p74, %r795, 0;
	mov.f64 	%fd440, 0d0000000000000000;
	sub.f64 	%fd441, %fd440, %fd439;
	selp.f64 	%fd58, %fd439, %fd441, %p74;
	mov.f64 	%fd909, %fd11;
	mov.u32 	%r1060, %r12;
	@%p1 bra 	$L__BB2_71;
	{ // callseq 9, 0
	.param .b64 param0;
	st.param.f64 	[param0], %fd1;
	.param .align 16 .b8 retval0[16];
	call.uni (retval0), 
	__internal_trig_reduction_slowpathd, 
	(
	param0
	);
	ld.param.f64 	%fd909, [retval0];
	ld.param.b32 	%r1060, [retval0+8];
	} // callseq 9
$L__BB2_71:
	shl.b32 	%r797, %r1060, 6;
	cvt.u64.u32 	%rd103, %r797;
	and.b64  	%rd104, %rd103, 64;
	mov.u64 	%rd105, __cudart_sin_cos_coeffs;
	add.s64 	%rd106, %rd105, %rd104;
	mul.rn.f64 	%fd443, %fd909, %fd909;
	and.b32  	%r798, %r1060, 1;
	setp.eq.b32 	%p75, %r798, 1;
	selp.f64 	%fd444, 0dBDA8FF8320FD8164, 0d3DE5DB65F9785EBA, %p75;
	ld.global.nc.v2.f64 	{%fd445, %fd446}, [%rd106];
	fma.rn.f64 	%fd447, %fd444, %fd443, %fd445;
	fma.rn.f64 	%fd448, %fd447, %fd443, %fd446;
	ld.global.nc.v2.f64 	{%fd449, %fd450}, [%rd106+16];
	fma.rn.f64 	%fd451, %fd448, %fd443, %fd449;
	fma.rn.f64 	%fd452, %fd451, %fd443, %fd450;
	ld.global.nc.v2.f64 	{%fd453, %fd454}, [%rd106+32];
	fma.rn.f64 	%fd455, %fd452, %fd443, %fd453;
	fma.rn.f64 	%fd456, %fd455, %fd443, %fd454;
	fma.rn.f64 	%fd457, %fd456, %fd909, %fd909;
	fma.rn.f64 	%fd458, %fd456, %fd443, 0d3FF0000000000000;
	selp.f64 	%fd459, %fd458, %fd457, %p75;
	and.b32  	%r799, %r1060, 2;
	setp.eq.s32 	%p76, %r799, 0;
	mov.f64 	%fd460, 0d0000000000000000;
	sub.f64 	%fd461, %fd460, %fd459;
	selp.f64 	%fd462, %fd459, %fd461, %p76;
	div.s32 	%r800, %r72, %r691;
	max.s32 	%r801, %r800, 0;
	min.s32 	%r802, %r801, %r9;
	cvt.rn.f64.s32 	%fd463, %r802;
	sub.f64 	%fd61, %fd463, %fd6;
	mul.f64 	%fd464, %fd61, %fd462;
	fma.rn.f64 	%fd465, %fd53, %fd58, %fd464;
	add.f64 	%fd466, %fd7, %fd465;
	mul.f64 	%fd467, %fd61, %fd58;
	mul.f64 	%fd468, %fd53, %fd462;
	sub.f64 	%fd469, %fd467, %fd468;
	add.f64 	%fd470, %fd8, %fd469;
	mov.f64 	%fd471, 0d3FE0000000000000;
	copysign.f64 	%fd472, %fd466, %fd471;
	add.rz.f64 	%fd473, %fd466, %fd472;
	cvt.rzi.f64.f64 	%fd474, %fd473;
	cvt.rzi.s32.f64 	%r92, %fd474;
	copysign.f64 	%fd475, %fd470, %fd471;
	add.rz.f64 	%fd476, %fd470, %fd475;
	cvt.rzi.f64.f64 	%fd477, %fd476;
	cvt.rzi.s32.f64 	%r93, %fd477;
	setp.lt.s32 	%p77, %r92, 0;
	setp.ge.s32 	%p78, %r92, %r687;
	or.pred  	%p79, %p77, %p78;
	setp.lt.s32 	%p80, %r93, 0;
	setp.ge.s32 	%p81, %r93, %r688;
	or.pred  	%p82, %p80, %p81;
	or.pred  	%p84, %p79, %p82;
	mov.b16 	%rs451, 0;
	mov.u16 	%rs452, %rs451;
	mov.u16 	%rs453, %rs451;
	@%p84 bra 	$L__BB2_86;
	mul.lo.s32 	%r803, %r93, %r689;
	cvt.u64.u32 	%rd107, %r803;
	mul.lo.s32 	%r804, %r92, %r11;
	cvt.u64.u32 	%rd108, %r804;
	add.s64 	%rd109, %rd107, %rd108;
	add.s64 	%rd17, %rd1, %rd109;
	setp.gt.s16 	%p85, %rs278, 5;
	@%p85 bra 	$L__BB2_77;
	setp.lt.u16 	%p89, %rs278, 2;
	@%p89 bra 	$L__BB2_84;
	add.s16 	%rs309, %rs278, -2;
	setp.lt.u16 	%p90, %rs309, 2;
	@%p90 bra 	$L__BB2_83;
	add.s16 	%rs310, %rs278, -4;
	setp.lt.u16 	%p91, %rs310, 2;
	@%p91 bra 	$L__BB2_76;
	bra.uni 	$L__BB2_85;
$L__BB2_76:
	ld.global.u8 	%rs452, [%rd17+1];
	ld.global.u8 	%rs451, [%rd17+2];
	ld.global.u8 	%rs453, [%rd17+3];
	bra.uni 	$L__BB2_86;
$L__BB2_77:
	add.s16 	%rs308, %rs278, -6;
	setp.lt.u16 	%p86, %rs308, 2;
	@%p86 bra 	$L__BB2_82;
	setp.eq.s16 	%p87, %rs278, 8;
	@%p87 bra 	$L__BB2_81;
	setp.ne.s16 	%p88, %rs278, 9;
	@%p88 bra 	$L__BB2_85;
	ld.global.u8 	%rs453, [%rd17];
	ld.global.u8 	%rs451, [%rd17+1];
	ld.global.u8 	%rs452, [%rd17+2];
	bra.uni 	$L__BB2_86;
$L__BB2_81:
	ld.global.u8 	%rs452, [%rd17];
	ld.global.u8 	%rs451, [%rd17+1];
	ld.global.u8 	%rs453, [%rd17+2];
	bra.uni 	$L__BB2_86;
$L__BB2_82:
	ld.global.u8 	%rs453, [%rd17+1];
	ld.global.u8 	%rs451, [%rd17+2];
	ld.global.u8 	%rs452, [%rd17+3];
	bra.uni 	$L__BB2_86;
$L__BB2_83:
	ld.global.u8 	%rs453, [%rd17];
	ld.global.u8 	%rs451, [%rd17+1];
	ld.global.u8 	%rs452, [%rd17+2];
	bra.uni 	$L__BB2_86;
$L__BB2_84:
	ld.global.u8 	%rs452, [%rd17];
	ld.global.u8 	%rs451, [%rd17+1];
	ld.global.u8 	%rs453, [%rd17+2];
	bra.uni 	$L__BB2_86;
$L__BB2_85:
	ld.global.u8 	%rs452, [%rd17];
	ld.global.u8 	%rs451, [%rd17+1];
	ld.global.u8 	%rs453, [%rd17+2];
$L__BB2_86:
	st.local.u8 	[%rd13+1], %rs453;
	and.b16  	%rs311, %rs453, 255;
	st.local.u8 	[%rd14+1], %rs451;
	and.b16  	%rs312, %rs451, 255;
	st.local.u8 	[%rd15+1], %rs452;
	and.b16  	%rs313, %rs452, 255;
	cvt.rn.f64.u16 	%fd478, %rs311;
	mul.f64 	%fd479, %fd478, 0d3FD322D0E5604189;
	cvt.rn.f64.u16 	%fd480, %rs312;
	fma.rn.f64 	%fd481, %fd480, 0d3FE2C8B439581062, %fd479;
	cvt.rn.f64.u16 	%fd482, %rs313;
	fma.rn.f64 	%fd483, %fd482, 0d3FBD2F1A9FBE76C9, %fd481;
	cvt.rzi.u32.f64 	%r806, %fd483;
	st.local.u8 	[%rd16+1], %r806;
	mov.b32 	%r1062, 1;
	mov.f64 	%fd911, %fd4;
	@%p71 bra 	$L__BB2_90;
	setp.ltu.f64 	%p93, %fd2, 0d41E0000000000000;
	mov.f64 	%fd911, %fd3;
	mov.u32 	%r1061, %r10;
	@%p93 bra 	$L__BB2_89;
	{ // callseq 10, 0
	.param .b64 param0;
	st.param.f64 	[param0], %fd1;
	.param .align 16 .b8 retval0[16];
	call.uni (retval0), 
	__internal_trig_reduction_slowpathd, 
	(
	param0
	);
	ld.param.f64 	%fd911, [retval0];
	ld.param.b32 	%r1061, [retval0+8];
	} // callseq 10
$L__BB2_89:
	add.s32 	%r1062, %r1061, 1;
$L__BB2_90:
	shl.b32 	%r808, %r1062, 6;
	cvt.u64.u32 	%rd110, %r808;
	and.b64  	%rd111, %rd110, 64;
	mov.u64 	%rd112, __cudart_sin_cos_coeffs;
	add.s64 	%rd113, %rd112, %rd111;
	mul.rn.f64 	%fd485, %fd911, %fd911;
	and.b32  	%r809, %r1062, 1;
	setp.eq.b32 	%p94, %r809, 1;
	selp.f64 	%fd486, 0dBDA8FF8320FD8164, 0d3DE5DB65F9785EBA, %p94;
	ld.global.nc.v2.f64 	{%fd487, %fd488}, [%rd113];
	fma.rn.f64 	%fd489, %fd486, %fd485, %fd487;
	fma.rn.f64 	%fd490, %fd489, %fd485, %fd488;
	ld.global.nc.v2.f64 	{%fd491, %fd492}, [%rd113+16];
	fma.rn.f64 	%fd493, %fd490, %fd485, %fd491;
	fma.rn.f64 	%fd494, %fd493, %fd485, %fd492;
	ld.global.nc.v2.f64 	{%fd495, %fd496}, [%rd113+32];
	fma.rn.f64 	%fd497, %fd494, %fd485, %fd495;
	fma.rn.f64 	%fd498, %fd497, %fd485, %fd496;
	fma.rn.f64 	%fd499, %fd498, %fd911, %fd911;
	fma.rn.f64 	%fd500, %fd498, %fd485, 0d3FF0000000000000;
	selp.f64 	%fd501, %fd500, %fd499, %p94;
	and.b32  	%r810, %r1062, 2;
	setp.eq.s32 	%p95, %r810, 0;
	mov.f64 	%fd502, 0d0000000000000000;
	sub.f64 	%fd503, %fd502, %fd501;
	selp.f64 	%fd65, %fd501, %fd503, %p95;
	mov.f64 	%fd912, %fd11;
	mov.u32 	%r1063, %r12;
	@%p1 bra 	$L__BB2_92;
	{ // callseq 11, 0
	.param .b64 param0;
	st.param.f64 	[param0], %fd1;
	.param .align 16 .b8 retval0[16];
	call.uni (retval0), 
	__internal_trig_reduction_slowpathd, 
	(
	param0
	);
	ld.param.f64 	%fd912, [retval0];
	ld.param.b32 	%r1063, [retval0+8];
	} // callseq 11
$L__BB2_92:
	shl.b32 	%r812, %r1063, 6;
	cvt.u64.u32 	%rd114, %r812;
	and.b64  	%rd115, %rd114, 64;
	mov.u64 	%rd116, __cudart_sin_cos_coeffs;
	add.s64 	%rd117, %rd116, %rd115;
	mul.rn.f64 	%fd505, %fd912, %fd912;
	and.b32  	%r813, %r1063, 1;
	setp.eq.b32 	%p96, %r813, 1;
	selp.f64 	%fd506, 0dBDA8FF8320FD8164, 0d3DE5DB65F9785EBA, %p96;
	ld.global.nc.v2.f64 	{%fd507, %fd508}, [%rd117];
	fma.rn.f64 	%fd509, %fd506, %fd505, %fd507;
	fma.rn.f64 	%fd510, %fd509, %fd505, %fd508;
	ld.global.nc.v2.f64 	{%fd511, %fd512}, [%rd117+16];
	fma.rn.f64 	%fd513, %fd510, %fd505, %fd511;
	fma.rn.f64 	%fd514, %fd513, %fd505, %fd512;
	ld.global.nc.v2.f64 	{%fd515, %fd516}, [%rd117+32];
	fma.rn.f64 	%fd517, %fd514, %fd505, %fd515;
	fma.rn.f64 	%fd518, %fd517, %fd505, %fd516;
	fma.rn.f64 	%fd519, %fd518, %fd912, %fd912;
	fma.rn.f64 	%fd520, %fd518, %fd505, 0d3FF0000000000000;
	selp.f64 	%fd521, %fd520, %fd519, %p96;
	and.b32  	%r814, %r1063, 2;
	setp.eq.s32 	%p97, %r814, 0;
	mov.f64 	%fd522, 0d0000000000000000;
	sub.f64 	%fd523, %fd522, %fd521;
	selp.f64 	%fd524, %fd521, %fd523, %p97;
	div.s32 	%r815, %r73, %r691;
	max.s32 	%r816, %r815, 0;
	min.s32 	%r817, %r816, %r9;
	cvt.rn.f64.s32 	%fd525, %r817;
	sub.f64 	%fd68, %fd525, %fd6;
	mul.f64 	%fd526, %fd68, %fd524;
	fma.rn.f64 	%fd527, %fd53, %fd65, %fd526;
	add.f64 	%fd528, %fd7, %fd527;
	mul.f64 	%fd529, %fd68, %fd65;
	mul.f64 	%fd530, %fd53, %fd524;
	sub.f64 	%fd531, %fd529, %fd530;
	add.f64 	%fd532, %fd8, %fd531;
	mov.f64 	%fd533, 0d3FE0000000000000;
	copysign.f64 	%fd534, %fd528, %fd533;
	add.rz.f64 	%fd535, %fd528, %fd534;
	cvt.rzi.f64.f64 	%fd536, %fd535;
	cvt.rzi.s32.f64 	%r100, %fd536;
	copysign.f64 	%fd537, %fd532, %fd533;
	add.rz.f64 	%fd538, %fd532, %fd537;
	cvt.rzi.f64.f64 	%fd539, %fd538;
	cvt.rzi.s32.f64 	%r101, %fd539;
	setp.lt.s32 	%p98, %r100, 0;
	setp.ge.s32 	%p99, %r100, %r687;
	or.pred  	%p100, %p98, %p99;
	setp.lt.s32 	%p101, %r101, 0;
	setp.ge.s32 	%p102, %r101, %r688;
	or.pred  	%p103, %p101, %p102;
	or.pred  	%p105, %p100, %p103;
	mov.b16 	%rs454, 0;
	mov.u16 	%rs455, %rs454;
	mov.u16 	%rs456, %rs454;
	@%p105 bra 	$L__BB2_107;
	mul.lo.s32 	%r818, %r101, %r689;
	cvt.u64.u32 	%rd118, %r818;
	mul.lo.s32 	%r819, %r100, %r11;
	cvt.u64.u32 	%rd119, %r819;
	add.s64 	%rd120, %rd118, %rd119;
	add.s64 	%rd18, %rd1, %rd120;
	setp.gt.s16 	%p106, %rs278, 5;
	@%p106 bra 	$L__BB2_98;
	setp.lt.u16 	%p110, %rs278, 2;
	@%p110 bra 	$L__BB2_105;
	add.s16 	%rs317, %rs278, -2;
	setp.lt.u16 	%p111, %rs317, 2;
	@%p111 bra 	$L__BB2_104;
	add.s16 	%rs318, %rs278, -4;
	setp.lt.u16 	%p112, %rs318, 2;
	@%p112 bra 	$L__BB2_97;
	bra.uni 	$L__BB2_106;
$L__BB2_97:
	ld.global.u8 	%rs455, [%rd18+1];
	ld.global.u8 	%rs454, [%rd18+2];
	ld.global.u8 	%rs456, [%rd18+3];
	bra.uni 	$L__BB2_107;
$L__BB2_98:
	add.s16 	%rs316, %rs278, -6;
	setp.lt.u16 	%p107, %rs316, 2;
	@%p107 bra 	$L__BB2_103;
	setp.eq.s16 	%p108, %rs278, 8;
	@%p108 bra 	$L__BB2_102;
	setp.ne.s16 	%p109, %rs278, 9;
	@%p109 bra 	$L__BB2_106;
	ld.global.u8 	%rs456, [%rd18];
	ld.global.u8 	%rs454, [%rd18+1];
	ld.global.u8 	%rs455, [%rd18+2];
	bra.uni 	$L__BB2_107;
$L__BB2_102:
	ld.global.u8 	%rs455, [%rd18];
	ld.global.u8 	%rs454, [%rd18+1];
	ld.global.u8 	%rs456, [%rd18+2];
	bra.uni 	$L__BB2_107;
$L__BB2_103:
	ld.global.u8 	%rs456, [%rd18+1];
	ld.global.u8 	%rs454, [%rd18+2];
	ld.global.u8 	%rs455, [%rd18+3];
	bra.uni 	$L__BB2_107;
$L__BB2_104:
	ld.global.u8 	%rs456, [%rd18];
	ld.global.u8 	%rs454, [%rd18+1];
	ld.global.u8 	%rs455, [%rd18+2];
	bra.uni 	$L__BB2_107;
$L__BB2_105:
	ld.global.u8 	%rs455, [%rd18];
	ld.global.u8 	%rs454, [%rd18+1];
	ld.global.u8 	%rs456, [%rd18+2];
	bra.uni 	$L__BB2_107;
$L__BB2_106:
	ld.global.u8 	%rs455, [%rd18];
	ld.global.u8 	%rs454, [%rd18+1];
	ld.global.u8 	%rs456, [%rd18+2];
$L__BB2_107:
	ld.param.u32 	%r1032, [_Z21render_braille_kernelPKhjjjiiiiiid11PixelFormathhPhS2_S2__param_4];
	setp.eq.f64 	%p113, %fd2, 0d7FF0000000000000;
	st.local.u8 	[%rd13+2], %rs456;
	and.b16  	%rs319, %rs456, 255;
	st.local.u8 	[%rd14+2], %rs454;
	and.b16  	%rs320, %rs454, 255;
	st.local.u8 	[%rd15+2], %rs455;
	and.b16  	%rs321, %rs455, 255;
	cvt.rn.f64.u16 	%fd540, %rs319;
	mul.f64 	%fd541, %fd540, 0d3FD322D0E5604189;
	cvt.rn.f64.u16 	%fd542, %rs320;
	fma.rn.f64 	%fd543, %fd542, 0d3FE2C8B439581062, %fd541;
	cvt.rn.f64.u16 	%fd544, %rs321;
	fma.rn.f64 	%fd545, %fd544, 0d3FBD2F1A9FBE76C9, %fd543;
	cvt.rzi.u32.f64 	%r821, %fd545;
	st.local.u8 	[%rd16+2], %r821;
	add.s32 	%r822, %r77, %r694;
	div.s32 	%r823, %r822, %r1032;
	max.s32 	%r102, %r823, 0;
	mov.b32 	%r1065, 1;
	mov.f64 	%fd914, %fd4;
	@%p113 bra 	$L__BB2_111;
	setp.ltu.f64 	%p114, %fd2, 0d41E0000000000000;
	mov.f64 	%fd914, %fd3;
	mov.u32 	%r1064, %r10;
	@%p114 bra 	$L__BB2_110;
	{ // callseq 12, 0
	.param .b64 param0;
	st.param.f64 	[param0], %fd1;
	.param .align 16 .b8 retval0[16];
	call.uni (retval0), 
	__internal_trig_reduction_slowpathd, 
	(
	param0
	);
	ld.param.f64 	%fd914, [retval0];
	ld.param.b32 	%r1064, [retval0+8];
	} // callseq 12
$L__BB2_110:
	add.s32 	%r1065, %r1064, 1;
$L__BB2_111:
	shl.b32 	%r825, %r1065, 6;
	cvt.u64.u32 	%rd121, %r825;
	and.b64  	%rd122, %rd121, 64;
	mov.u64 	%rd123, __cudart_sin_cos_coeffs;
	add.s64 	%rd124, %rd123, %rd122;
	mul.rn.f64 	%fd547, %fd914, %fd914;
	and.b32  	%r826, %r1065, 1;
	setp.eq.b32 	%p115, %r826, 1;
	selp.f64 	%fd548, 0dBDA8FF8320FD8164, 0d3DE5DB65F9785EBA, %p115;
	ld.global.nc.v2.f64 	{%fd549, %fd550}, [%rd124];
	fma.rn.f64 	%fd551, %fd548, %fd547, %fd549;
	fma.rn.f64 	%fd552, %fd551, %fd547, %fd550;
	ld.global.nc.v2.f64 	{%fd553, %fd554}, [%rd124+16];
	fma.rn.f64 	%fd555, %fd552, %fd547, %fd553;
	fma.rn.f64 	%fd556, %fd555, %fd547, %fd554;
	ld.global.nc.v2.f64 	{%fd557, %fd558}, [%rd124+32];
	fma.rn.f64 	%fd559, %fd556, %fd547, %fd557;
	fma.rn.f64 	%fd560, %fd559, %fd547, %fd558;
	fma.rn.f64 	%fd561, %fd560, %fd914, %fd914;
	fma.rn.f64 	%fd562, %fd560, %fd547, 0d3FF0000000000000;
	selp.f64 	%fd563, %fd562, %fd561, %p115;
	and.b32  	%r827, %r1065, 2;
	setp.eq.s32 	%p116, %r827, 0;
	mov.f64 	%fd564, 0d0000000000000000;
	sub.f64 	%fd565, %fd564, %fd563;
	selp.f64 	%fd72, %fd563, %fd565, %p116;
	mov.f64 	%fd915, %fd11;
	mov.u32 	%r1066, %r12;
	@%p1 bra 	$L__BB2_113;
	{ // callseq 13, 0
	.param .b64 param0;
	st.param.f64 	[param0], %fd1;
	.param .align 16 .b8 retval0[16];
	call.uni (retval0), 
	__internal_trig_reduction_slowpathd, 
	(
	param0
	);
	ld.param.f64 	%fd915, [retval0];
	ld.param.b32 	%r1066, [retval0+8];
	} // callseq 13
$L__BB2_113:
	shl.b32 	%r829, %r1066, 6;
	cvt.u64.u32 	%rd125, %r829;
	and.b64  	%rd126, %rd125, 64;
	mov.u64 	%rd127, __cudart_sin_cos_coeffs;
	add.s64 	%rd128, %rd127, %rd126;
	mul.rn.f64 	%fd567, %fd915, %fd915;
	and.b32  	%r830, %r1066, 1;
	setp.eq.b32 	%p117, %r830, 1;
	selp.f64 	%fd568, 0dBDA8FF8320FD8164, 0d3DE5DB65F9785EBA, %p117;
	ld.global.nc.v2.f64 	{%fd569, %fd570}, [%rd128];
	fma.rn.f64 	%fd571, %fd568, %fd567, %fd569;
	fma.rn.f64 	%fd572, %fd571, %fd567, %fd570;
	ld.global.nc.v2.f64 	{%fd573, %fd574}, [%rd128+16];
	fma.rn.f64 	%fd575, %fd572, %fd567, %fd573;
	fma.rn.f64 	%fd576, %fd575, %fd567, %fd574;
	ld.global.nc.v2.f64 	{%fd577, %fd578}, [%rd128+32];
	fma.rn.f64 	%fd579, %fd576, %fd567, %fd577;
	fma.rn.f64 	%fd580, %fd579, %fd567, %fd578;
	fma.rn.f64 	%fd581, %fd580, %fd915, %fd915;
	fma.rn.f64 	%fd582, %fd580, %fd567, 0d3FF0000000000000;
	selp.f64 	%fd583, %fd582, %fd581, %p117;
	and.b32  	%r831, %r1066, 2;
	setp.eq.s32 	%p118, %r831, 0;
	mov.f64 	%fd584, 0d0000000000000000;
	sub.f64 	%fd585, %fd584, %fd583;
	selp.f64 	%fd586, %fd583, %fd585, %p118;
	min.s32 	%r832, %r102, %r8;
	cvt.rn.f64.s32 	%fd587, %r832;
	sub.f64 	%fd75, %fd587, %fd5;
	mul.f64 	%fd588, %fd54, %fd586;
	fma.rn.f64 	%fd589, %fd75, %fd72, %fd588;
	add.f64 	%fd590, %fd7, %fd589;
	mul.f64 	%fd591, %fd54, %fd72;
	mul.f64 	%fd592, %fd75, %fd586;
	sub.f64 	%fd593, %fd591, %fd592;
	add.f64 	%fd594, %fd8, %fd593;
	mov.f64 	%fd595, 0d3FE0000000000000;
	copysign.f64 	%fd596, %fd590, %fd595;
	add.rz.f64 	%fd597, %fd590, %fd596;
	cvt.rzi.f64.f64 	%fd598, %fd597;
	cvt.rzi.s32.f64 	%r109, %fd598;
	copysign.f64 	%fd599, %fd594, %fd595;
	add.rz.f64 	%fd600, %fd594, %fd599;
	cvt.rzi.f64.f64 	%fd601, %fd600;
	cvt.rzi.s32.f64 	%r110, %fd601;
	setp.lt.s32 	%p119, %r109, 0;
	setp.ge.s32 	%p120, %r109, %r687;
	or.pred  	%p121, %p119, %p120;
	setp.lt.s32 	%p122, %r110, 0;
	setp.ge.s32 	%p123, %r110, %r688;
	or.pred  	%p124, %p122, %p123;
	or.pred  	%p126, %p121, %p124;
	mov.b16 	%rs457, 0;
	mov.u16 	%rs458, %rs457;
	mov.u16 	%rs459, %rs457;
	@%p126 bra 	$L__BB2_128;
	mul.lo.s32 	%r833, %r110, %r689;
	cvt.u64.u32 	%rd129, %r833;
	mul.lo.s32 	%r834, %r109, %r11;
	cvt.u64.u32 	%rd130, %r834;
	add.s64 	%rd131, %rd129, %rd130;
	add.s64 	%rd19, %rd1, %rd131;
	setp.gt.s16 	%p127, %rs278, 5;
	@%p127 bra 	$L__BB2_119;
	setp.lt.u16 	%p131, %rs278, 2;
	@%p131 bra 	$L__BB2_126;
	add.s16 	%rs325, %rs278, -2;
	setp.lt.u16 	%p132, %rs325, 2;
	@%p132 bra 	$L__BB2_125;
	add.s16 	%rs326, %rs278, -4;
	setp.lt.u16 	%p133, %rs326, 2;
	@%p133 bra 	$L__BB2_118;
	bra.uni 	$L__BB2_127;
$L__BB2_118:
	ld.global.u8 	%rs458, [%rd19+1];
	ld.global.u8 	%rs457, [%rd19+2];
	ld.global.u8 	%rs459, [%rd19+3];
	bra.uni 	$L__BB2_128;
$L__BB2_119:
	add.s16 	%rs324, %rs278, -6;
	setp.lt.u16 	%p128, %rs324, 2;
	@%p128 bra 	$L__BB2_124;
	setp.eq.s16 	%p129, %rs278, 8;
	@%p129 bra 	$L__BB2_123;
	setp.ne.s16 	%p130, %rs278, 9;
	@%p130 bra 	$L__BB2_127;
	ld.global.u8 	%rs459, [%rd19];
	ld.global.u8 	%rs457, [%rd19+1];
	ld.global.u8 	%rs458, [%rd19+2];
	bra.uni 	$L__BB2_128;
$L__BB2_123:
	ld.global.u8 	%rs458, [%rd19];
	ld.global.u8 	%rs457, [%rd19+1];
	ld.global.u8 	%rs459, [%rd19+2];
	bra.uni 	$L__BB2_128;
$L__BB2_124:
	ld.global.u8 	%rs459, [%rd19+1];
	ld.global.u8 	%rs457, [%rd19+2];
	ld.global.u8 	%rs458, [%rd19+3];
	bra.uni 	$L__BB2_128;
$L__BB2_125:
	ld.global.u8 	%rs459, [%rd19];
	ld.global.u8 	%rs457, [%rd19+1];
	ld.global.u8 	%rs458, [%rd19+2];
	bra.uni 	$L__BB2_128;
$L__BB2_126:
	ld.global.u8 	%rs458, [%rd19];
	ld.global.u8 	%rs457, [%rd19+1];
	ld.global.u8 	%rs459, [%rd19+2];
	bra.uni 	$L__BB2_128;
$L__BB2_127:
	ld.global.u8 	%rs458, [%rd19];
	ld.global.u8 	%rs457, [%rd19+1];
	ld.global.u8 	%rs459, [%rd19+2];
$L__BB2_128:
	st.local.u8 	[%rd13+3], %rs459;
	and.b16  	%rs327, %rs459, 255;
	st.local.u8 	[%rd14+3], %rs457;
	and.b16  	%rs328, %rs457, 255;
	st.local.u8 	[%rd15+3], %rs458;
	and.b16  	%rs329, %rs458, 255;
	cvt.rn.f64.u16 	%fd602, %rs327;
	mul.f64 	%fd603, %fd602, 0d3FD322D0E5604189;
	cvt.rn.f64.u16 	%fd604, %rs328;
	fma.rn.f64 	%fd605, %fd604, 0d3FE2C8B439581062, %fd603;
	cvt.rn.f64.u16 	%fd606, %rs329;
	fma.rn.f64 	%fd607, %fd606, 0d3FBD2F1A9FBE76C9, %fd605;
	cvt.rzi.u32.f64 	%r836, %fd607;
	st.local.u8 	[%rd16+3], %r836;
	mov.b32 	%r1068, 1;
	mov.f64 	%fd917, %fd4;
	@%p113 bra 	$L__BB2_132;
	setp.ltu.f64 	%p135, %fd2, 0d41E0000000000000;
	mov.f64 	%fd917, %fd3;
	mov.u32 	%r1067, %r10;
	@%p135 bra 	$L__BB2_131;
	{ // callseq 14, 0
	.param .b64 param0;
	st.param.f64 	[param0], %fd1;
	.param .align 16 .b8 retval0[16];
	call.uni (retval0), 
	__internal_trig_reduction_slowpathd, 
	(
	param0
	);
	ld.param.f64 	%fd917, [retval0];
	ld.param.b32 	%r1067, [retval0+8];
	} // callseq 14
$L__BB2_131:
	add.s32 	%r1068, %r1067, 1;
$L__BB2_132:
	shl.b32 	%r838, %r1068, 6;
	cvt.u64.u32 	%rd132, %r838;
	and.b64  	%rd133, %rd132, 64;
	mov.u64 	%rd134, __cudart_sin_cos_coeffs;
	add.s64 	%rd135, %rd134, %rd133;
	mul.rn.f64 	%fd609, %fd917, %fd917;
	and.b32  	%r839, %r1068, 1;
	setp.eq.b32 	%p136, %r839, 1;
	selp.f64 	%fd610, 0dBDA8FF8320FD8164, 0d3DE5DB65F9785EBA, %p136;
	ld.global.nc.v2.f64 	{%fd611, %fd612}, [%rd135];
	fma.rn.f64 	%fd613, %fd610, %fd609, %fd611;
	fma.rn.f64 	%fd614, %fd613, %fd609, %fd612;
	ld.global.nc.v2.f64 	{%fd615, %fd616}, [%rd135+16];
	fma.rn.f64 	%fd617, %fd614, %fd609, %fd615;
	fma.rn.f64 	%fd618, %fd617, %fd609, %fd616;
	ld.global.nc.v2.f64 	{%fd619, %fd620}, [%rd135+32];
	fma.rn.f64 	%fd621, %fd618, %fd609, %fd619;
	fma.rn.f64 	%fd622, %fd621, %fd609, %fd620;
	fma.rn.f64 	%fd623, %fd622, %fd917, %fd917;
	fma.rn.f64 	%fd624, %fd622, %fd609, 0d3FF0000000000000;
	selp.f64 	%fd625, %fd624, %fd623, %p136;
	and.b32  	%r840, %r1068, 2;
	setp.eq.s32 	%p137, %r840, 0;
	mov.f64 	%fd626, 0d0000000000000000;
	sub.f64 	%fd627, %fd626, %fd625;
	selp.f64 	%fd79, %fd625, %fd627, %p137;
	mov.f64 	%fd918, %fd11;
	mov.u32 	%r1069, %r12;
	@%p1 bra 	$L__BB2_134;
	{ // callseq 15, 0
	.param .b64 param0;
	st.param.f64 	[param0], %fd1;
	.param .align 16 .b8 retval0[16];
	call.uni (retval0), 
	__internal_trig_reduction_slowpathd, 
	(
	param0
	);
	ld.param.f64 	%fd918, [retval0];
	ld.param.b32 	%r1069, [retval0+8];
	} // callseq 15
$L__BB2_134:
	shl.b32 	%r842, %r1069, 6;
	cvt.u64.u32 	%rd136, %r842;
	and.b64  	%rd137, %rd136, 64;
	mov.u64 	%rd138, __cudart_sin_cos_coeffs;
	add.s64 	%rd139, %rd138, %rd137;
	mul.rn.f64 	%fd629, %fd918, %fd918;
	and.b32  	%r843, %r1069, 1;
	setp.eq.b32 	%p138, %r843, 1;
	selp.f64 	%fd630, 0dBDA8FF8320FD8164, 0d3DE5DB65F9785EBA, %p138;
	ld.global.nc.v2.f64 	{%fd631, %fd632}, [%rd139];
	fma.rn.f64 	%fd633, %fd630, %fd629, %fd631;
	fma.rn.f64 	%fd634, %fd633, %fd629, %fd632;
	ld.global.nc.v2.f64 	{%fd635, %fd636}, [%rd139+16];
	fma.rn.f64 	%fd637, %fd634, %fd629, %fd635;
	fma.rn.f64 	%fd638, %fd637, %fd629, %fd636;
	ld.global.nc.v2.f64 	{%fd639, %fd640}, [%rd139+32];
	fma.rn.f64 	%fd641, %fd638, %fd629, %fd639;
	fma.rn.f64 	%fd642, %fd641, %fd629, %fd640;
	fma.rn.f64 	%fd643, %fd642, %fd918, %fd918;
	fma.rn.f64 	%fd644, %fd642, %fd629, 0d3FF0000000000000;
	selp.f64 	%fd645, %fd644, %fd643, %p138;
	and.b32  	%r844, %r1069, 2;
	setp.eq.s32 	%p139, %r844, 0;
	mov.f64 	%fd646, 0d0000000000000000;
	sub.f64 	%fd647, %fd646, %fd645;
	selp.f64 	%fd648, %fd645, %fd647, %p139;
	mul.f64 	%fd649, %fd61, %fd648;
	fma.rn.f64 	%fd650, %fd75, %fd79, %fd649;
	add.f64 	%fd651, %fd7, %fd650;
	mul.f64 	%fd652, %fd61, %fd79;
	mul.f64 	%fd653, %fd75, %fd648;
	sub.f64 	%fd654, %fd652, %fd653;
	add.f64 	%fd655, %fd8, %fd654;
	mov.f64 	%fd656, 0d3FE0000000000000;
	copysign.f64 	%fd657, %fd651, %fd656;
	add.rz.f64 	%fd658, %fd651, %fd657;
	cvt.rzi.f64.f64 	%fd659, %fd658;
	cvt.rzi.s32.f64 	%r117, %fd659;
	copysign.f64 	%fd660, %fd655, %fd656;
	add.rz.f64 	%fd661, %fd655, %fd660;
	cvt.rzi.f64.f64 	%fd662, %fd661;
	cvt.rzi.s32.f64 	%r118, %fd662;
	setp.lt.s32 	%p140, %r117, 0;
	setp.ge.s32 	%p141, %r117, %r687;
	or.pred  	%p142, %p140, %p141;
	setp.lt.s32 	%p143, %r118, 0;
	setp.ge.s32 	%p144, %r118, %r688;
	or.pred  	%p145, %p143, %p144;
	or.pred  	%p147, %p142, %p145;
	mov.b16 	%rs460, 0;
	mov.u16 	%rs461, %rs460;
	mov.u16 	%rs462, %rs460;
	@%p147 bra 	$L__BB2_149;
	mul.lo.s32 	%r845, %r118, %r689;
	cvt.u64.u32 	%rd140, %r845;
	mul.lo.s32 	%r846, %r117, %r11;
	cvt.u64.u32 	%rd141, %r846;
	add.s64 	%rd142, %rd140, %rd141;
	add.s64 	%rd20, %rd1, %rd142;
	setp.gt.s16 	%p148, %rs278, 5;
	@%p148 bra 	$L__BB2_140;
	setp.lt.u16 	%p152, %rs278, 2;
	@%p152 bra 	$L__BB2_147;
	add.s16 	%rs333, %rs278, -2;
	setp.lt.u16 	%p153, %rs333, 2;
	@%p153 bra 	$L__BB2_146;
	add.s16 	%rs334, %rs278, -4;
	setp.lt.u16 	%p154, %rs334, 2;
	@%p154 bra 	$L__BB2_139;
	bra.uni 	$L__BB2_148;
$L__BB2_139:
	ld.global.u8 	%rs461, [%rd20+1];
	ld.global.u8 	%rs460, [%rd20+2];
	ld.global.u8 	%rs462, [%rd20+3];
	bra.uni 	$L__BB2_149;
$L__BB2_140:
	add.s16 	%rs332, %rs278, -6;
	setp.lt.u16 	%p149, %rs332, 2;
	@%p149 bra 	$L__BB2_145;
	setp.eq.s16 	%p150, %rs278, 8;
	@%p150 bra 	$L__BB2_144;
	setp.ne.s16 	%p151, %rs278, 9;
	@%p151 bra 	$L__BB2_148;
	ld.global.u8 	%rs462, [%rd20];
	ld.global.u8 	%rs460, [%rd20+1];
	ld.global.u8 	%rs461, [%rd20+2];
	bra.uni 	$L__BB2_149;
$L__BB2_144:
	ld.global.u8 	%rs461, [%rd20];
	ld.global.u8 	%rs460, [%rd20+1];
	ld.global.u8 	%rs462, [%rd20+2];
	bra.uni 	$L__BB2_149;
$L__BB2_145:
	ld.global.u8 	%rs462, [%rd20+1];
	ld.global.u8 	%rs460, [%rd20+2];
	ld.global.u8 	%rs461, [%rd20+3];
	bra.uni 	$L__BB2_149;
$L__BB2_146:
	ld.global.u8 	%rs462, [%rd20];
	ld.global.u8 	%rs460, [%rd20+1];
	ld.global.u8 	%rs461, [%rd20+2];
	bra.uni 	$L__BB2_149;
$L__BB2_147:
	ld.global.u8 	%rs461, [%rd20];
	ld.global.u8 	%rs460, [%rd20+1];
	ld.global.u8 	%rs462, [%rd20+2];
	bra.uni 	$L__BB2_149;
$L__BB2_148:
	ld.global.u8 	%rs461, [%rd20];
	ld.global.u8 	%rs460, [%rd20+1];
	ld.global.u8 	%rs462, [%rd20+2];
$L__BB2_149:
	setp.eq.f64 	%p155, %fd2, 0d7FF0000000000000;
	st.local.u8 	[%rd13+4], %rs462;
	and.b16  	%rs335, %rs462, 255;
	st.local.u8 	[%rd14+4], %rs460;
	and.b16  	%rs336, %rs460, 255;
	st.local.u8 	[%rd15+4], %rs461;
	and.b16  	%rs337, %rs461, 255;
	cvt.rn.f64.u16 	%fd663, %rs335;
	mul.f64 	%fd664, %fd663, 0d3FD322D0E5604189;
	cvt.rn.f64.u16 	%fd665, %rs336;
	fma.rn.f64 	%fd666, %fd665, 0d3FE2C8B439581062, %fd664;
	cvt.rn.f64.u16 	%fd667, %rs337;
	fma.rn.f64 	%fd668, %fd667, 0d3FBD2F1A9FBE76C9, %fd666;
	cvt.rzi.u32.f64 	%r848, %fd668;
	st.local.u8 	[%rd16+4], %r848;
	mov.b32 	%r1071, 1;
	mov.f64 	%fd920, %fd4;
	@%p155 bra 	$L__BB2_153;
	setp.ltu.f64 	%p156, %fd2, 0d41E0000000000000;
	mov.f64 	%fd920, %fd3;
	mov.u32 	%r1070, %r10;
	@%p156 bra 	$L__BB2_152;
	{ // callseq 16, 0
	.param .b64 param0;
	st.param.f64 	[param0], %fd1;
	.param .align 16 .b8 retval0[16];
	call.uni (retval0), 
	__internal_trig_reduction_slowpathd, 
	(
	param0
	);
	ld.param.f64 	%fd920, [retval0];
	ld.param.b32 	%r1070, [retval0+8];
	} // callseq 16
$L__BB2_152:
	add.s32 	%r1071, %r1070, 1;
$L__BB2_153:
	shl.b32 	%r850, %r1071, 6;
	cvt.u64.u32 	%rd143, %r850;
	and.b64  	%rd144, %rd143, 64;
	add.s64 	%rd146, %rd138, %rd144;
	mul.rn.f64 	%fd670, %fd920, %fd920;
	and.b32  	%r851, %r1071, 1;
	setp.eq.b32 	%p157, %r851, 1;
	selp.f64 	%fd671, 0dBDA8FF8320FD8164, 0d3DE5DB65F9785EBA, %p157;
	ld.global.nc.v2.f64 	{%fd672, %fd673}, [%rd146];
	fma.rn.f64 	%fd674, %fd671, %fd670, %fd672;
	fma.rn.f64 	%fd675, %fd674, %fd670, %fd673;
	ld.global.nc.v2.f64 	{%fd676, %fd677}, [%rd146+16];
	fma.rn.f64 	%fd678, %fd675, %fd670, %fd676;
	fma.rn.f64 	%fd679, %fd678, %fd670, %fd677;
	ld.global.nc.v2.f64 	{%fd680, %fd681}, [%rd146+32];
	fma.rn.f64 	%fd682, %fd679, %fd670, %fd680;
	fma.rn.f64 	%fd683, %fd682, %fd670, %fd681;
	fma.rn.f64 	%fd684, %fd683, %fd920, %fd920;
	fma.rn.f64 	%fd685, %fd683, %fd670, 0d3FF0000000000000;
	selp.f64 	%fd686, %fd685, %fd684, %p157;
	and.b32  	%r852, %r1071, 2;
	setp.eq.s32 	%p158, %r852, 0;
	mov.f64 	%fd687, 0d0000000000000000;
	sub.f64 	%fd688, %fd687, %fd686;
	selp.f64 	%fd85, %fd686, %fd688, %p158;
	mov.f64 	%fd921, %fd11;
	mov.u32 	%r1072, %r12;
	@%p1 bra 	$L__BB2_155;
	{ // callseq 17, 0
	.param .b64 param0;
	st.param.f64 	[param0], %fd1;
	.param .align 16 .b8 retval0[16];
	call.uni (retval0), 
	__internal_trig_reduction_slowpathd, 
	(
	param0
	);
	ld.param.f64 	%fd921, [retval0];
	ld.param.b32 	%r1072, [retval0+8];
	} // callseq 17
$L__BB2_155:
	shl.b32 	%r854, %r1072, 6;
	cvt.u64.u32 	%rd147, %r854;
	and.b64  	%rd148, %rd147, 64;
	mov.u64 	%rd149, __cudart_sin_cos_coeffs;
	add.s64 	%rd150, %rd149, %rd148;
	mul.rn.f64 	%fd690, %fd921, %fd921;
	and.b32  	%r855, %r1072, 1;
	setp.eq.b32 	%p159, %r855, 1;
	selp.f64 	%fd691, 0dBDA8FF8320FD8164, 0d3DE5DB65F9785EBA, %p159;
	ld.global.nc.v2.f64 	{%fd692, %fd693}, [%rd150];
	fma.rn.f64 	%fd694, %fd691, %fd690, %fd692;
	fma.rn.f64 	%fd695, %fd694, %fd690, %fd693;
	ld.global.nc.v2.f64 	{%fd696, %fd697}, [%rd150+16];
	fma.rn.f64 	%fd698, %fd695, %fd690, %fd696;
	fma.rn.f64 	%fd699, %fd698, %fd690, %fd697;
	ld.global.nc.v2.f64 	{%fd700, %fd701}, [%rd150+32];
	fma.rn.f64 	%fd702, %fd699, %fd690, %fd700;
	fma.rn.f64 	%fd703, %fd702, %fd690, %fd701;
	fma.rn.f64 	%fd704, %fd703, %fd921, %fd921;
	fma.rn.f64 	%fd705, %fd703, %fd690, 0d3FF0000000000000;
	selp.f64 	%fd706, %fd705, %fd704, %p159;
	and.b32  	%r856, %r1072, 2;
	setp.eq.s32 	%p160, %r856, 0;
	mov.f64 	%fd707, 0d0000000000000000;
	sub.f64 	%fd708, %fd707, %fd706;
	selp.f64 	%fd709, %fd706, %fd708, %p160;
	mul.f64 	%fd710, %fd68, %fd709;
	fma.rn.f64 	%fd711, %fd75, %fd85, %fd710;
	add.f64 	%fd712, %fd7, %fd711;
	mul.f64 	%fd713, %fd68, %fd85;
	mul.f64 	%fd714, %fd75, %fd709;
	sub.f64 	%fd715, %fd713, %fd714;
	add.f64 	%fd716, %fd8, %fd715;
	mov.f64 	%fd717, 0d3FE0000000000000;
	copysign.f64 	%fd718, %fd712, %fd717;
	add.rz.f64 	%fd719, %fd712, %fd718;
	cvt.rzi.f64.f64 	%fd720, %fd719;
	cvt.rzi.s32.f64 	%r125, %fd720;
	copysign.f64 	%fd721, %fd716, %fd717;
	add.rz.f64 	%fd722, %fd716, %fd721;
	cvt.rzi.f64.f64 	%fd723, %fd722;
	cvt.rzi.s32.f64 	%r126, %fd723;
	setp.lt.s32 	%p161, %r125, 0;
	setp.ge.s32 	%p162, %r125, %r687;
	or.pred  	%p163, %p161, %p162;
	setp.lt.s32 	%p164, %r126, 0;
	setp.ge.s32 	%p165, %r126, %r688;
	or.pred  	%p166, %p164, %p165;
	or.pred  	%p168, %p163, %p166;
	mov.b16 	%rs463, 0;
	mov.u16 	%rs464, %rs463;
	mov.u16 	%rs465, %rs463;
	@%p168 bra 	$L__BB2_170;
	mul.lo.s32 	%r857, %r126, %r689;
	cvt.u64.u32 	%rd151, %r857;
	mul.lo.s32 	%r858, %r125, %r11;
	cvt.u64.u32 	%rd152, %r858;
	add.s64 	%rd153, %rd151, %rd152;
	add.s64 	%rd21, %rd1, %rd153;
	setp.gt.s16 	%p169, %rs278, 5;
	@%p169 bra 	$L__BB2_161;
	setp.lt.u16 	%p173, %rs278, 2;
	@%p173 bra 	$L__BB2_168;
	add.s16 	%rs341, %rs278, -2;
	setp.lt.u16 	%p174, %rs341, 2;
	@%p174 bra 	$L__BB2_167;
	add.s16 	%rs342, %rs278, -4;
	setp.lt.u16 	%p175, %rs342, 2;
	@%p175 bra 	$L__BB2_160;
	bra.uni 	$L__BB2_169;
$L__BB2_160:
	ld.global.u8 	%rs464, [%rd21+1];
	ld.global.u8 	%rs463, [%rd21+2];
	ld.global.u8 	%rs465, [%rd21+3];
	bra.uni 	$L__BB2_170;
$L__BB2_161:
	add.s16 	%rs340, %rs278, -6;
	setp.lt.u16 	%p170, %rs340, 2;
	@%p170 bra 	$L__BB2_166;
	setp.eq.s16 	%p171, %rs278, 8;
	@%p171 bra 	$L__BB2_165;
	setp.ne.s16 	%p172, %rs278, 9;
	@%p172 bra 	$L__BB2_169;
	ld.global.u8 	%rs465, [%rd21];
	ld.global.u8 	%rs463, [%rd21+1];
	ld.global.u8 	%rs464, [%rd21+2];
	bra.uni 	$L__BB2_170;
$L__BB2_165:
	ld.global.u8 	%rs464, [%rd21];
	ld.global.u8 	%rs463, [%rd21+1];
	ld.global.u8 	%rs465, [%rd21+2];
	bra.uni 	$L__BB2_170;
$L__BB2_166:
	ld.global.u8 	%rs465, [%rd21+1];
	ld.global.u8 	%rs463, [%rd21+2];
	ld.global.u8 	%rs464, [%rd21+3];
	bra.uni 	$L__BB2_170;
$L__BB2_167:
	ld.global.u8 	%rs465, [%rd21];
	ld.global.u8 	%rs463, [%rd21+1];
	ld.global.u8 	%rs464, [%rd21+2];
	bra.uni 	$L__BB2_170;
$L__BB2_168:
	ld.global.u8 	%rs464, [%rd21];
	ld.global.u8 	%rs463, [%rd21+1];
	ld.global.u8 	%rs465, [%rd21+2];
	bra.uni 	$L__BB2_170;
$L__BB2_169:
	ld.global.u8 	%rs464, [%rd21];
	ld.global.u8 	%rs463, [%rd21+1];
	ld.global.u8 	%rs465, [%rd21+2];
$L__BB2_170:
	st.local.u8 	[%rd13+5], %rs465;
	and.b16  	%rs343, %rs465, 255;
	st.local.u8 	[%rd14+5], %rs463;
	and.b16  	%rs344, %rs463, 255;
	st.local.u8 	[%rd15+5], %rs464;
	and.b16  	%rs345, %rs464, 255;
	cvt.rn.f64.u16 	%fd724, %rs343;
	mul.f64 	%fd725, %fd724, 0d3FD322D0E5604189;
	cvt.rn.f64.u16 	%fd726, %rs344;
	fma.rn.f64 	%fd727, %fd726, 0d3FE2C8B439581062, %fd725;
	cvt.rn.f64.u16 	%fd728, %rs345;
	fma.rn.f64 	%fd729, %fd728, 0d3FBD2F1A9FBE76C9, %fd727;
	cvt.rzi.u32.f64 	%r860, %fd729;
	st.local.u8 	[%rd16+5], %r860;
	mov.b32 	%r1074, 1;
	mov.f64 	%fd923, %fd4;
	@%p155 bra 	$L__BB2_174;
	setp.ltu.f64 	%p177, %fd2, 0d41E0000000000000;
	mov.f64 	%fd923, %fd3;
	mov.u32 	%r1073, %r10;
	@%p177 bra 	$L__BB2_173;
	{ // callseq 18, 0
	.param .b64 param0;
	st.param.f64 	[param0], %fd1;
	.param .align 16 .b8 retval0[16];
	call.uni (retval0), 
	__internal_trig_reduction_slowpathd, 
	(
	param0
	);
	ld.param.f64 	%fd923, [retval0];
	ld.param.b32 	%r1073, [retval0+8];
	} // callseq 18
$L__BB2_173:
	add.s32 	%r1074, %r1073, 1;
$L__BB2_174:
	shl.b32 	%r862, %r1074, 6;
	cvt.u64.u32 	%rd154, %r862;
	and.b64  	%rd155, %rd154, 64;
	add.s64 	%rd157, %rd149, %rd155;
	mul.rn.f64 	%fd731, %fd923, %fd923;
	and.b32  	%r863, %r1074, 1;
	setp.eq.b32 	%p178, %r863, 1;
	selp.f64 	%fd732, 0dBDA8FF8320FD8164, 0d3DE5DB65F9785EBA, %p178;
	ld.global.nc.v2.f64 	{%fd733, %fd734}, [%rd157];
	fma.rn.f64 	%fd735, %fd732, %fd731, %fd733;
	fma.rn.f64 	%fd736, %fd735, %fd731, %fd734;
	ld.global.nc.v2.f64 	{%fd737, %fd738}, [%rd157+16];
	fma.rn.f64 	%fd739, %fd736, %fd731, %fd737;
	fma.rn.f64 	%fd740, %fd739, %fd731, %fd738;
	ld.global.nc.v2.f64 	{%fd741, %fd742}, [%rd157+32];
	fma.rn.f64 	%fd743, %fd740, %fd731, %fd741;
	fma.rn.f64 	%fd744, %fd743, %fd731, %fd742;
	fma.rn.f64 	%fd745, %fd744, %fd923, %fd923;
	fma.rn.f64 	%fd746, %fd744, %fd731, 0d3FF0000000000000;
	selp.f64 	%fd747, %fd746, %fd745, %p178;
	and.b32  	%r864, %r1074, 2;
	setp.eq.s32 	%p179, %r864, 0;
	mov.f64 	%fd748, 0d0000000000000000;
	sub.f64 	%fd749, %fd748, %fd747;
	selp.f64 	%fd91, %fd747, %fd749, %p179;
	mov.f64 	%fd924, %fd11;
	mov.u32 	%r1075, %r12;
	@%p1 bra 	$L__BB2_176;
	{ // callseq 19, 0
	.param .b64 param0;
	st.param.f64 	[param0], %fd1;
	.param .align 16 .b8 retval0[16];
	call.uni (retval0), 
	__internal_trig_reduction_slowpathd, 
	(
	param0
	);
	ld.param.f64 	%fd924, [retval0];
	ld.param.b32 	%r1075, [retval0+8];
	} // callseq 19
$L__BB2_176:
	ld.param.u32 	%r1036, [_Z21render_braille_kernelPKhjjjiiiiiid11PixelFormathhPhS2_S2__param_9];
	shl.b32 	%r866, %r1075, 6;
	cvt.u64.u32 	%rd158, %r866;
	and.b64  	%rd159, %rd158, 64;
	mov.u64 	%rd160, __cudart_sin_cos_coeffs;
	add.s64 	%rd161, %rd160, %rd159;
	mul.rn.f64 	%fd751, %fd924, %fd924;
	and.b32  	%r867, %r1075, 1;
	setp.eq.b32 	%p180, %r867, 1;
	selp.f64 	%fd752, 0dBDA8FF8320FD8164, 0d3DE5DB65F9785EBA, %p180;
	ld.global.nc.v2.f64 	{%fd753, %fd754}, [%rd161];
	fma.rn.f64 	%fd755, %fd752, %fd751, %fd753;
	fma.rn.f64 	%fd756, %fd755, %fd751, %fd754;
	ld.global.nc.v2.f64 	{%fd757, %fd758}, [%rd161+16];
	fma.rn.f64 	%fd759, %fd756, %fd751, %fd757;
	fma.rn.f64 	%fd760, %fd759, %fd751, %fd758;
	ld.global.nc.v2.f64 	{%fd761, %fd762}, [%rd161+32];
	fma.rn.f64 	%fd763, %fd760, %fd751, %fd761;
	fma.rn.f64 	%fd764, %fd763, %fd751, %fd762;
	fma.rn.f64 	%fd765, %fd764, %fd924, %fd924;
	fma.rn.f64 	%fd766, %fd764, %fd751, 0d3FF0000000000000;
	selp.f64 	%fd767, %fd766, %fd765, %p180;
	and.b32  	%r868, %r1075, 2;
	setp.eq.s32 	%p181, %r868, 0;
	mov.f64 	%fd768, 0d0000000000000000;
	sub.f64 	%fd769, %fd768, %fd767;
	selp.f64 	%fd770, %fd767, %fd769, %p181;
	add.s32 	%r869, %r73, %r1036;
	div.s32 	%r870, %r869, %r691;
	max.s32 	%r871, %r870, 0;
	min.s32 	%r872, %r871, %r9;
	cvt.rn.f64.s32 	%fd771, %r872;
	sub.f64 	%fd94, %fd771, %fd6;
	mul.f64 	%fd772, %fd94, %fd770;
	fma.rn.f64 	%fd773, %fd53, %fd91, %fd772;
	add.f64 	%fd774, %fd7, %fd773;
	mul.f64 	%fd775, %fd94, %fd91;
	mul.f64 	%fd776, %fd53, %fd770;
	sub.f64 	%fd777, %fd775, %fd776;
	add.f64 	%fd778, %fd8, %fd777;
	mov.f64 	%fd779, 0d3FE0000000000000;
	copysign.f64 	%fd780, %fd774, %fd779;
	add.rz.f64 	%fd781, %fd774, %fd780;
	cvt.rzi.f64.f64 	%fd782, %fd781;
	cvt.rzi.s32.f64 	%r133, %fd782;
	copysign.f64 	%fd783, %fd778, %fd779;
	add.rz.f64 	%fd784, %fd778, %fd783;
	cvt.rzi.f64.f64 	%fd785, %fd784;
	cvt.rzi.s32.f64 	%r134, %fd785;
	setp.lt.s32 	%p182, %r133, 0;
	setp.ge.s32 	%p183, %r133, %r687;
	or.pred  	%p184, %p182, %p183;
	setp.lt.s32 	%p185, %r134, 0;
	setp.ge.s32 	%p186, %r134, %r688;
	or.pred  	%p187, %p185, %p186;
	or.pred  	%p189, %p184, %p187;
	mov.b16 	%rs466, 0;
	mov.u16 	%rs467, %rs466;
	mov.u16 	%rs468, %rs466;
	@%p189 bra 	$L__BB2_191;
	mul.lo.s32 	%r873, %r134, %r689;
	cvt.u64.u32 	%rd162, %r873;
	mul.lo.s32 	%r874, %r133, %r11;
	cvt.u64.u32 	%rd163, %r874;
	add.s64 	%rd164, %rd162, %rd163;
	add.s64 	%rd22, %rd1, %rd164;
	setp.gt.s16 	%p190, %rs278, 5;
	@%p190 bra 	$L__BB2_182;
	setp.lt.u16 	%p194, %rs278, 2;
	@%p194 bra 	$L__BB2_189;
	add.s16 	%rs349, %rs278, -2;
	setp.lt.u16 	%p195, %rs349, 2;
	@%p195 bra 	$L__BB2_188;
	add.s16 	%rs350, %rs278, -4;
	setp.lt.u16 	%p196, %rs350, 2;
	@%p196 bra 	$L__BB2_181;
	bra.uni 	$L__BB2_190;
$L__BB2_181:
	ld.global.u8 	%rs467, [%rd22+1];
	ld.global.u8 	%rs466, [%rd22+2];
	ld.global.u8 	%rs468, [%rd22+3];
	bra.uni 	$L__BB2_191;
$L__BB2_182:
	add.s16 	%rs348, %rs278, -6;
	setp.lt.u16 	%p191, %rs348, 2;
	@%p191 bra 	$L__BB2_187;
	setp.eq.s16 	%p192, %rs278, 8;
	@%p192 bra 	$L__BB2_186;
	setp.ne.s16 	%p193, %rs278, 9;
	@%p193 bra 	$L__BB2_190;
	ld.global.u8 	%rs468, [%rd22];
	ld.global.u8 	%rs466, [%rd22+1];
	ld.global.u8 	%rs467, [%rd22+2];
	bra.uni 	$L__BB2_191;
$L__BB2_186:
	ld.global.u8 	%rs467, [%rd22];
	ld.global.u8 	%rs466, [%rd22+1];
	ld.global.u8 	%rs468, [%rd22+2];
	bra.uni 	$L__BB2_191;
$L__BB2_187:
	ld.global.u8 	%rs468, [%rd22+1];
	ld.global.u8 	%rs466, [%rd22+2];
	ld.global.u8 	%rs467, [%rd22+3];
	bra.uni 	$L__BB2_191;
$L__BB2_188:
	ld.global.u8 	%rs468, [%rd22];
	ld.global.u8 	%rs466, [%rd22+1];
	ld.global.u8 	%rs467, [%rd22+2];
	bra.uni 	$L__BB2_191;
$L__BB2_189:
	ld.global.u8 	%rs467, [%rd22];
	ld.global.u8 	%rs466, [%rd22+1];
	ld.global.u8 	%rs468, [%rd22+2];
	bra.uni 	$L__BB2_191;
$L__BB2_190:
	ld.global.u8 	%rs467, [%rd22];
	ld.global.u8 	%rs466, [%rd22+1];
	ld.global.u8 	%rs468, [%rd22+2];
$L__BB2_191:
	setp.eq.f64 	%p197, %fd2, 0d7FF0000000000000;
	st.local.u8 	[%rd13+6], %rs468;
	and.b16  	%rs351, %rs468, 255;
	st.local.u8 	[%rd14+6], %rs466;
	and.b16  	%rs352, %rs466, 255;
	st.local.u8 	[%rd15+6], %rs467;
	and.b16  	%rs353, %rs467, 255;
	cvt.rn.f64.u16 	%fd786, %rs351;
	mul.f64 	%fd787, %fd786, 0d3FD322D0E5604189;
	cvt.rn.f64.u16 	%fd788, %rs352;
	fma.rn.f64 	%fd789, %fd788, 0d3FE2C8B439581062, %fd787;
	cvt.rn.f64.u16 	%fd790, %rs353;
	fma.rn.f64 	%fd791, %fd790, 0d3FBD2F1A9FBE76C9, %fd789;
	cvt.rzi.u32.f64 	%r876, %fd791;
	st.local.u8 	[%rd16+6], %r876;
	mov.b32 	%r1077, 1;
	mov.f64 	%fd926, %fd4;
	@%p197 bra 	$L__BB2_195;
	setp.ltu.f64 	%p198, %fd2, 0d41E0000000000000;
	mov.f64 	%fd926, %fd3;
	mov.u32 	%r1076, %r10;
	@%p198 bra 	$L__BB2_194;
	{ // callseq 20, 0
	.param .b64 param0;
	st.param.f64 	[param0], %fd1;
	.param .align 16 .b8 retval0[16];
	call.uni (retval0), 
	__internal_trig_reduction_slowpathd, 
	(
	param0
	);
	ld.param.f64 	%fd926, [retval0];
	ld.param.b32 	%r1076, [retval0+8];
	} // callseq 20
$L__BB2_194:
	add.s32 	%r1077, %r1076, 1;
$L__BB2_195:
	shl.b32 	%r878, %r1077, 6;
	cvt.u64.u32 	%rd165, %r878;
	and.b64  	%rd166, %rd165, 64;
	add.s64 	%rd168, %rd160, %rd166;
	mul.rn.f64 	%fd793, %fd926, %fd926;
	and.b32  	%r879, %r1077, 1;
	setp.eq.b32 	%p199, %r879, 1;
	selp.f64 	%fd794, 0dBDA8FF8320FD8164, 0d3DE5DB65F9785EBA, %p199;
	ld.global.nc.v2.f64 	{%fd795, %fd796}, [%rd168];
	fma.rn.f64 	%fd797, %fd794, %fd793, %fd795;
	fma.rn.f64 	%fd798, %fd797, %fd793, %fd796;
	ld.global.nc.v2.f64 	{%fd799, %fd800}, [%rd168+16];
	fma.rn.f64 	%fd801, %fd798, %fd793, %fd799;
	fma.rn.f64 	%fd802, %fd801, %fd793, %fd800;
	ld.global.nc.v2.f64 	{%fd803, %fd804}, [%rd168+32];
	fma.rn.f64 	%fd805, %fd802, %fd793, %fd803;
	fma.rn.f64 	%fd806, %fd805, %fd793, %fd804;
	fma.rn.f64 	%fd807, %fd806, %fd926, %fd926;
	fma.rn.f64 	%fd808, %fd806, %fd793, 0d3FF0000000000000;
	selp.f64 	%fd809, %fd808, %fd807, %p199;
	and.b32  	%r880, %r1077, 2;
	setp.eq.s32 	%p200, %r880, 0;
	mov.f64 	%fd810, 0d0000000000000000;
	sub.f64 	%fd811, %fd810, %fd809;
	selp.f64 	%fd98, %fd809, %fd811, %p200;
	mov.f64 	%fd927, %fd11;
	mov.u32 	%r1078, %r12;
	@%p1 bra 	$L__BB2_197;
	{ // callseq 21, 0
	.param .b64 param0;
	st.param.f64 	[param0], %fd1;
	.param .align 16 .b8 retval0[16];
	call.uni (retval0), 
	__internal_trig_reduction_slowpathd, 
	(
	param0
	);
	ld.param.f64 	%fd927, [retval0];
	ld.param.b32 	%r1078, [retval0+8];
	} // callseq 21
$L__BB2_197:
	shl.b32 	%r882, %r1078, 6;
	cvt.u64.u32 	%rd169, %r882;
	and.b64  	%rd170, %rd169, 64;
	add.s64 	%rd172, %rd160, %rd170;
	mul.rn.f64 	%fd813, %fd927, %fd927;
	and.b32  	%r883, %r1078, 1;
	setp.eq.b32 	%p201, %r883, 1;
	selp.f64 	%fd814, 0dBDA8FF8320FD8164, 0d3DE5DB65F9785EBA, %p201;
	ld.global.nc.v2.f64 	{%fd815, %fd816}, [%rd172];
	fma.rn.f64 	%fd817, %fd814, %fd813, %fd815;
	fma.rn.f64 	%fd818, %fd817, %fd813, %fd816;
	ld.global.nc.v2.f64 	{%fd819, %fd820}, [%rd172+16];
	fma.rn.f64 	%fd821, %fd818, %fd813, %fd819;
	fma.rn.f64 	%fd822, %fd821, %fd813, %fd820;
	ld.global.nc.v2.f64 	{%fd823, %fd824}, [%rd172+32];
	fma.rn.f64 	%fd825, %fd822, %fd813, %fd823;
	fma.rn.f64 	%fd826, %fd825, %fd813, %fd824;
	fma.rn.f64 	%fd827, %fd826, %fd927, %fd927;
	fma.rn.f64 	%fd828, %fd826, %fd813, 0d3FF0000000000000;
	selp.f64 	%fd829, %fd828, %fd827, %p201;
	and.b32  	%r884, %r1078, 2;
	setp.eq.s32 	%p202, %r884, 0;
	mov.f64 	%fd830, 0d0000000000000000;
	sub.f64 	%fd831, %fd830, %fd829;
	selp.f64 	%fd832, %fd829, %fd831, %p202;
	mul.f64 	%fd833, %fd94, %fd832;
	fma.rn.f64 	%fd834, %fd75, %fd98, %fd833;
	add.f64 	%fd835, %fd7, %fd834;
	mul.f64 	%fd836, %fd94, %fd98;
	mul.f64 	%fd837, %fd75, %fd832;
	sub.f64 	%fd838, %fd836, %fd837;
	add.f64 	%fd839, %fd8, %fd838;
	mov.f64 	%fd840, 0d3FE0000000000000;
	copysign.f64 	%fd841, %fd835, %fd840;
	add.rz.f64 	%fd842, %fd835, %fd841;
	cvt.rzi.f64.f64 	%fd843, %fd842;
	cvt.rzi.s32.f64 	%r141, %fd843;
	copysign.f64 	%fd844, %fd839, %fd840;
	add.rz.f64 	%fd845, %fd839, %fd844;
	cvt.rzi.f64.f64 	%fd846, %fd845;
	cvt.rzi.s32.f64 	%r142, %fd846;
	setp.lt.s32 	%p203, %r141, 0;
	setp.ge.s32 	%p204, %r141, %r687;
	or.pred  	%p205, %p203, %p204;
	setp.lt.s32 	%p206, %r142, 0;
	setp.ge.s32 	%p207, %r142, %r688;
	or.pred  	%p208, %p206, %p207;
	or.pred  	%p210, %p205, %p208;
	mov.b16 	%rs469, 0;
	mov.u16 	%rs470, %rs469;
	mov.u16 	%rs471, %rs469;
	@%p210 bra 	$L__BB2_212;
	mul.lo.s32 	%r885, %r142, %r689;
	cvt.u64.u32 	%rd173, %r885;
	mul.lo.s32 	%r886, %r141, %r11;
	cvt.u64.u32 	%rd174, %r886;
	add.s64 	%rd175, %rd173, %rd174;
	add.s64 	%rd23, %rd1, %rd175;
	setp.gt.s16 	%p211, %rs278, 5;
	@%p211 bra 	$L__BB2_203;
	setp.lt.u16 	%p215, %rs278, 2;
	@%p215 bra 	$L__BB2_210;
	add.s16 	%rs357, %rs278, -2;
	setp.lt.u16 	%p216, %rs357, 2;
	@%p216 bra 	$L__BB2_209;
	add.s16 	%rs358, %rs278, -4;
	setp.lt.u16 	%p217, %rs358, 2;
	@%p217 bra 	$L__BB2_202;
	bra.uni 	$L__BB2_211;
$L__BB2_202:
	ld.global.u8 	%rs470, [%rd23+1];
	ld.global.u8 	%rs469, [%rd23+2];
	ld.global.u8 	%rs471, [%rd23+3];
	bra.uni 	$L__BB2_212;
$L__BB2_203:
	add.s16 	%rs356, %rs278, -6;
	setp.lt.u16 	%p212, %rs356, 2;
	@%p212 bra 	$L__BB2_208;
	setp.eq.s16 	%p213, %rs278, 8;
	@%p213 bra 	$L__BB2_207;
	setp.ne.s16 	%p214, %rs278, 9;
	@%p214 bra 	$L__BB2_211;
	ld.global.u8 	%rs471, [%rd23];
	ld.global.u8 	%rs469, [%rd23+1];
	ld.global.u8 	%rs470, [%rd23+2];
	bra.uni 	$L__BB2_212;
$L__BB2_207:
	ld.global.u8 	%rs470, [%rd23];
	ld.global.u8 	%rs469, [%rd23+1];
	ld.global.u8 	%rs471, [%rd23+2];
	bra.uni 	$L__BB2_212;
$L__BB2_208:
	ld.global.u8 	%rs471, [%rd23+1];
	ld.global.u8 	%rs469, [%rd23+2];
	ld.global.u8 	%rs470, [%rd23+3];
	bra.uni 	$L__BB2_212;
$L__BB2_209:
	ld.global.u8 	%rs471, [%rd23];
	ld.global.u8 	%rs469, [%rd23+1];
	ld.global.u8 	%rs470, [%rd23+2];
	bra.uni 	$L__BB2_212;
$L__BB2_210:
	ld.global.u8 	%rs470, [%rd23];
	ld.global.u8 	%rs469, [%rd23+1];
	ld.global.u8 	%rs471, [%rd23+2];
	bra.uni 	$L__BB2_212;
$L__BB2_211:
	ld.global.u8 	%rs470, [%rd23];
	ld.global.u8 	%rs469, [%rd23+1];
	ld.global.u8 	%rs471, [%rd23+2];
$L__BB2_212:
	st.local.u8 	[%rd13+7], %rs471;
	and.b16  	%rs359, %rs471, 255;
	st.local.u8 	[%rd14+7], %rs469;
	and.b16  	%rs360, %rs469, 255;
	st.local.u8 	[%rd15+7], %rs470;
	and.b16  	%rs361, %rs470, 255;
	cvt.rn.f64.u16 	%fd847, %rs359;
	mul.f64 	%fd848, %fd847, 0d3FD322D0E5604189;
	cvt.rn.f64.u16 	%fd849, %rs360;
	fma.rn.f64 	%fd850, %fd849, 0d3FE2C8B439581062, %fd848;
	cvt.rn.f64.u16 	%fd851, %rs361;
	fma.rn.f64 	%fd852, %fd851, 0d3FBD2F1A9FBE76C9, %fd850;
	cvt.rzi.u32.f64 	%r887, %fd852;
	st.local.u8 	[%rd16+7], %r887;
	add.s32 	%r1079, %r1079, 8;
$L__BB2_213:
	add.s32 	%r145, %r1053, 1;
	setp.lt.s32 	%p218, %r1053, 5;
	setp.lt.s32 	%p219, %r1079, 1000;
	and.pred  	%p220, %p218, %p219;
	mov.u32 	%r1053, %r145;
	@%p220 bra 	$L__BB2_43;
	setp.lt.s32 	%p221, %r1079, 1000;
	add.s32 	%r146, %r1051, 1;
	setp.lt.s32 	%p222, %r1051, 5;
	and.pred  	%p223, %p222, %p221;
	mov.u32 	%r1051, %r146;
	@%p223 bra 	$L__BB2_42;
	setp.eq.s32 	%p224, %r1079, 0;
	mov.b16 	%rs491, 64;
	mov.b16 	%rs485, 128;
	mov.u16 	%rs486, %rs485;
	mov.u16 	%rs487, %rs485;
	mov.u16 	%rs492, %rs491;
	mov.u16 	%rs493, %rs491;
	@%p224 bra 	$L__BB2_302;
	cvt.s64.s32 	%rd24, %r1079;
	mov.b64 	%rd206, 0;
$L__BB2_217:
	add.s64 	%rd177, %rd5, %rd206;
	ld.local.u8 	%rs368, [%rd177];
	add.s64 	%rd178, %rd6, %rd206;
	st.local.u8 	[%rd178], %rs368;
	add.s64 	%rd206, %rd206, 1;
	setp.lt.u64 	%p225, %rd206, %rd24;
	@%p225 bra 	$L__BB2_217;
	add.s32 	%r147, %r1079, -1;
	setp.lt.s32 	%p226, %r1079, 2;
	@%p226 bra 	$L__BB2_242;
	add.s32 	%r148, %r1079, -2;
	add.s64 	%rd27, %rd6, 2;
	mov.b32 	%r1081, 0;
	mov.u32 	%r1080, %r147;
$L__BB2_220:
	sub.s32 	%r889, %r1081, %r1079;
	setp.gt.s32 	%p227, %r889, -2;
	@%p227 bra 	$L__BB2_241;
	and.b32  	%r151, %r1080, 3;
	sub.s32 	%r891, %r148, %r1081;
	setp.lt.u32 	%p228, %r891, 3;
	mov.b32 	%r1083, 0;
	@%p228 bra 	$L__BB2_232;
	and.b32  	%r1083, %r1080, -4;
	ld.local.u8 	%rs472, [%rd6];
	neg.s32 	%r1082, %r1083;
	mov.u64 	%rd207, %rd27;
$L__BB2_223:
	ld.local.u8 	%rs473, [%rd207+-1];
	setp.le.u16 	%p229, %rs472, %rs473;
	@%p229 bra 	$L__BB2_225;
	st.local.v2.u8 	[%rd207+-2], {%rs473, %rs472};
	mov.u16 	%rs473, %rs472;
$L__BB2_225:
	ld.local.u8 	%rs474, [%rd207];
	setp.le.u16 	%p230, %rs473, %rs474;
	@%p230 bra 	$L__BB2_227;
	st.local.u8 	[%rd207+-1], %rs474;
	st.local.u8 	[%rd207], %rs473;
	mov.u16 	%rs474, %rs473;
$L__BB2_227:
	ld.local.u8 	%rs475, [%rd207+1];
	setp.le.u16 	%p231, %rs474, %rs475;
	@%p231 bra 	$L__BB2_229;
	st.local.v2.u8 	[%rd207], {%rs475, %rs474};
	mov.u16 	%rs475, %rs474;
$L__BB2_229:
	ld.local.u8 	%rs472, [%rd207+2];
	setp.le.u16 	%p232, %rs475, %rs472;
	@%p232 bra 	$L__BB2_231;
	st.local.u8 	[%rd207+1], %rs472;
	st.local.u8 	[%rd207+2], %rs475;
	mov.u16 	%rs472, %rs475;
$L__BB2_231:
	add.s32 	%r1082, %r1082, 4;
	add.s64 	%rd207, %rd207, 4;
	setp.ne.s32 	%p233, %r1082, 0;
	@%p233 bra 	$L__BB2_223;
$L__BB2_232:
	setp.eq.s32 	%p234, %r151, 0;
	@%p234 bra 	$L__BB2_241;
	cvt.u64.u32 	%rd179, %r1083;
	add.s64 	%rd30, %rd6, %rd179;
	ld.local.u8 	%rs228, [%rd30];
	ld.local.u8 	%rs477, [%rd30+1];
	setp.le.u16 	%p235, %rs228, %rs477;
	@%p235 bra 	$L__BB2_235;
	st.local.u8 	[%rd30], %rs477;
	st.local.u8 	[%rd30+1], %rs228;
	mov.u16 	%rs477, %rs228;
$L__BB2_235:
	setp.eq.s32 	%p236, %r151, 1;
	@%p236 bra 	$L__BB2_241;
	ld.local.u8 	%rs478, [%rd30+2];
	setp.le.u16 	%p237, %rs477, %rs478;
	@%p237 bra 	$L__BB2_238;
	st.local.u8 	[%rd30+1], %rs478;
	st.local.u8 	[%rd30+2], %rs477;
	mov.u16 	%rs478, %rs477;
$L__BB2_238:
	setp.eq.s32 	%p238, %r151, 2;
	@%p238 bra 	$L__BB2_241;
	ld.local.u8 	%rs233, [%rd30+3];
	setp.le.u16 	%p239, %rs478, %rs233;
	@%p239 bra 	$L__BB2_241;
	st.local.u8 	[%rd30+2], %rs233;
	st.local.u8 	[%rd30+3], %rs478;
$L__BB2_241:
	add.s32 	%r1081, %r1081, 1;
	add.s32 	%r1080, %r1080, -1;
	setp.ne.s32 	%p240, %r1081, %r147;
	@%p240 bra 	$L__BB2_220;
$L__BB2_242:
	shr.u32 	%r893, %r1079, 31;
	add.s32 	%r894, %r1079, %r893;
	shr.s32 	%r895, %r894, 1;
	cvt.s64.s32 	%rd180, %r895;
	add.s64 	%rd181, %rd6, %rd180;
	ld.local.u8 	%rs234, [%rd181];
	setp.lt.s32 	%p241, %r1079, 1;
	mov.b32 	%r1092, 0;
	mov.u32 	%r1091, %r1092;
	mov.u32 	%r1090, %r1092;
	mov.u32 	%r1089, %r1092;
	mov.u32 	%r1088, %r1092;
	mov.u32 	%r1087, %r1092;
	mov.u32 	%r1086, %r1092;
	mov.u32 	%r1085, %r1092;
	@%p241 bra 	$L__BB2_298;
	and.b32  	%r159, %r1079, 7;
	setp.lt.u32 	%p242, %r1079, 8;
	mov.b32 	%r1214, 0;
	mov.u32 	%r1085, %r1214;
	mov.u32 	%r1086, %r1214;
	mov.u32 	%r1087, %r1214;
	mov.u32 	%r1088, %r1214;
	mov.u32 	%r1089, %r1214;
	mov.u32 	%r1090, %r1214;
	mov.u32 	%r1091, %r1214;
	mov.u32 	%r1092, %r1214;
	@%p242 bra 	$L__BB2_270;
	and.b32  	%r1214, %r1079, 2147483640;
	neg.s32 	%r1084, %r1214;
	add.s64 	%rd211, %rd5, 3;
	add.s64 	%rd210, %rd2, 3;
	add.s64 	%rd209, %rd3, 3;
	add.s64 	%rd208, %rd4, 3;
	mov.b32 	%r1085, 0;
	mov.u32 	%r1086, %r1085;
	mov.u32 	%r1087, %r1085;
	mov.u32 	%r1088, %r1085;
	mov.u32 	%r1089, %r1085;
	mov.u32 	%r1090, %r1085;
	mov.u32 	%r1091, %r1085;
	mov.u32 	%r1092, %r1085;
$L__BB2_245:
	.pragma "nounroll";
	ld.local.u8 	%rs373, [%rd211+-3];
	setp.lt.u16 	%p243, %rs373, %rs234;
	@%p243 bra 	$L__BB2_247;
	ld.local.u8 	%r899, [%rd210+-3];
	add.s32 	%r1092, %r1092, %r899;
	ld.local.u8 	%r900, [%rd209+-3];
	add.s32 	%r1091, %r1091, %r900;
	ld.local.u8 	%r901, [%rd208+-3];
	add.s32 	%r1090, %r1090, %r901;
	add.s32 	%r1089, %r1089, 1;
	bra.uni 	$L__BB2_248;
$L__BB2_247:
	ld.local.u8 	%r902, [%rd210+-3];
	add.s32 	%r1088, %r1088, %r902;
	ld.local.u8 	%r903, [%rd209+-3];
	add.s32 	%r1087, %r1087, %r903;
	ld.local.u8 	%r904, [%rd208+-3];
	add.s32 	%r1086, %r1086, %r904;
	add.s32 	%r1085, %r1085, 1;
$L__BB2_248:
	ld.local.u8 	%rs375, [%rd211+-2];
	setp.lt.u16 	%p244, %rs375, %rs234;
	@%p244 bra 	$L__BB2_250;
	ld.local.u8 	%r905, [%rd210+-2];
	add.s32 	%r1092, %r1092, %r905;
	ld.local.u8 	%r906, [%rd209+-2];
	add.s32 	%r1091, %r1091, %r906;
	ld.local.u8 	%r907, [%rd208+-2];
	add.s32 	%r1090, %r1090, %r907;
	add.s32 	%r1089, %r1089, 1;
	bra.uni 	$L__BB2_251;
$L__BB2_250:
	ld.local.u8 	%r908, [%rd210+-2];
	add.s32 	%r1088, %r1088, %r908;
	ld.local.u8 	%r909, [%rd209+-2];
	add.s32 	%r1087, %r1087, %r909;
	ld.local.u8 	%r910, [%rd208+-2];
	add.s32 	%r1086, %r1086, %r910;
	add.s32 	%r1085, %r1085, 1;
$L__BB2_251:
	ld.local.u8 	%rs377, [%rd211+-1];
	setp.lt.u16 	%p245, %rs377, %rs234;
	@%p245 bra 	$L__BB2_253;
	ld.local.u8 	%r911, [%rd210+-1];
	add.s32 	%r1092, %r1092, %r911;
	ld.local.u8 	%r912, [%rd209+-1];
	add.s32 	%r1091, %r1091, %r912;
	ld.local.u8 	%r913, [%rd208+-1];
	add.s32 	%r1090, %r1090, %r913;
	add.s32 	%r1089, %r1089, 1;
	bra.uni 	$L__BB2_254;
$L__BB2_253:
	ld.local.u8 	%r914, [%rd210+-1];
	add.s32 	%r1088, %r1088, %r914;
	ld.local.u8 	%r915, [%rd209+-1];
	add.s32 	%r1087, %r1087, %r915;
	ld.local.u8 	%r916, [%rd208+-1];
	add.s32 	%r1086, %r1086, %r916;
	add.s32 	%r1085, %r1085, 1;
$L__BB2_254:
	ld.local.u8 	%rs379, [%rd211];
	setp.lt.u16 	%p246, %rs379, %rs234;
	@%p246 bra 	$L__BB2_256;
	ld.local.u8 	%r917, [%rd210];
	add.s32 	%r1092, %r1092, %r917;
	ld.local.u8 	%r918, [%rd209];
	add.s32 	%r1091, %r1091, %r918;
	ld.local.u8 	%r919, [%rd208];
	add.s32 	%r1090, %r1090, %r919;
	add.s32 	%r1089, %r1089, 1;
	bra.uni 	$L__BB2_257;
$L__BB2_256:
	ld.local.u8 	%r920, [%rd210];
	add.s32 	%r1088, %r1088, %r920;
	ld.local.u8 	%r921, [%rd209];
	add.s32 	%r1087, %r1087, %r921;
	ld.local.u8 	%r922, [%rd208];
	add.s32 	%r1086, %r1086, %r922;
	add.s32 	%r1085, %r1085, 1;
$L__BB2_257:
	ld.local.u8 	%rs381, [%rd211+1];
	setp.lt.u16 	%p247, %rs381, %rs234;
	@%p247 bra 	$L__BB2_259;
	ld.local.u8 	%r923, [%rd210+1];
	add.s32 	%r1092, %r1092, %r923;
	ld.local.u8 	%r924, [%rd209+1];
	add.s32 	%r1091, %r1091, %r924;
	ld.local.u8 	%r925, [%rd208+1];
	add.s32 	%r1090, %r1090, %r925;
	add.s32 	%r1089, %r1089, 1;
	bra.uni 	$L__BB2_260;
$L__BB2_259:
	ld.local.u8 	%r926, [%rd210+1];
	add.s32 	%r1088, %r1088, %r926;
	ld.local.u8 	%r927, [%rd209+1];
	add.s32 	%r1087, %r1087, %r927;
	ld.local.u8 	%r928, [%rd208+1];
	add.s32 	%r1086, %r1086, %r928;
	add.s32 	%r1085, %r1085, 1;
$L__BB2_260:
	ld.local.u8 	%rs383, [%rd211+2];
	setp.lt.u16 	%p248, %rs383, %rs234;
	@%p248 bra 	$L__BB2_262;
	ld.local.u8 	%r929, [%rd210+2];
	add.s32 	%r1092, %r1092, %r929;
	ld.local.u8 	%r930, [%rd209+2];
	add.s32 	%r1091, %r1091, %r930;
	ld.local.u8 	%r931, [%rd208+2];
	add.s32 	%r1090, %r1090, %r931;
	add.s32 	%r1089, %r1089, 1;
	bra.uni 	$L__BB2_263;
$L__BB2_262:
	ld.local.u8 	%r932, [%rd210+2];
	add.s32 	%r1088, %r1088, %r932;
	ld.local.u8 	%r933, [%rd209+2];
	add.s32 	%r1087, %r1087, %r933;
	ld.local.u8 	%r934, [%rd208+2];
	add.s32 	%r1086, %r1086, %r934;
	add.s32 	%r1085, %r1085, 1;
$L__BB2_263:
	ld.local.u8 	%rs385, [%rd211+3];
	setp.lt.u16 	%p249, %rs385, %rs234;
	@%p249 bra 	$L__BB2_265;
	ld.local.u8 	%r935, [%rd210+3];
	add.s32 	%r1092, %r1092, %r935;
	ld.local.u8 	%r936, [%rd209+3];
	add.s32 	%r1091, %r1091, %r936;
	ld.local.u8 	%r937, [%rd208+3];
	add.s32 	%r1090, %r1090, %r937;
	add.s32 	%r1089, %r1089, 1;
	bra.uni 	$L__BB2_266;
$L__BB2_265:
	ld.local.u8 	%r938, [%rd210+3];
	add.s32 	%r1088, %r1088, %r938;
	ld.local.u8 	%r939, [%rd209+3];
	add.s32 	%r1087, %r1087, %r939;
	ld.local.u8 	%r940, [%rd208+3];
	add.s32 	%r1086, %r1086, %r940;
	add.s32 	%r1085, %r1085, 1;
$L__BB2_266:
	ld.local.u8 	%rs387, [%rd211+4];
	setp.lt.u16 	%p250, %rs387, %rs234;
	@%p250 bra 	$L__BB2_268;
	ld.local.u8 	%r941, [%rd210+4];
	add.s32 	%r1092, %r1092, %r941;
	ld.local.u8 	%r942, [%rd209+4];
	add.s32 	%r1091, %r1091, %r942;
	ld.local.u8 	%r943, [%rd208+4];
	add.s32 	%r1090, %r1090, %r943;
	add.s32 	%r1089, %r1089, 1;
	bra.uni 	$L__BB2_269;
$L__BB2_268:
	ld.local.u8 	%r944, [%rd210+4];
	add.s32 	%r1088, %r1088, %r944;
	ld.local.u8 	%r945, [%rd209+4];
	add.s32 	%r1087, %r1087, %r945;
	ld.local.u8 	%r946, [%rd208+4];
	add.s32 	%r1086, %r1086, %r946;
	add.s32 	%r1085, %r1085, 1;
$L__BB2_269:
	add.s32 	%r1084, %r1084, 8;
	add.s64 	%rd211, %rd211, 8;
	add.s64 	%rd210, %rd210, 8;
	add.s64 	%rd209, %rd209, 8;
	add.s64 	%rd208, %rd208, 8;
	setp.ne.s32 	%p251, %r1084, 0;
	@%p251 bra 	$L__BB2_245;
$L__BB2_270:
	setp.eq.s32 	%p252, %r159, 0;
	@%p252 bra 	$L__BB2_298;
	and.b32  	%r317, %r1079, 3;
	setp.lt.u32 	%p253, %r159, 4;
	@%p253 bra 	$L__BB2_285;
	cvt.u64.u32 	%rd182, %r1214;
	add.s64 	%rd43, %rd5, %rd182;
	ld.local.u8 	%rs389, [%rd43];
	setp.lt.u16 	%p254, %rs389, %rs234;
	add.s64 	%rd44, %rd2, %rd182;
	add.s64 	%rd45, %rd3, %rd182;
	add.s64 	%rd46, %rd4, %rd182;
	@%p254 bra 	$L__BB2_274;
	ld.local.u8 	%r948, [%rd44];
	add.s32 	%r1092, %r1092, %r948;
	ld.local.u8 	%r949, [%rd45];
	add.s32 	%r1091, %r1091, %r949;
	ld.local.u8 	%r950, [%rd46];
	add.s32 	%r1090, %r1090, %r950;
	add.s32 	%r1089, %r1089, 1;
	bra.uni 	$L__BB2_275;
$L__BB2_274:
	ld.local.u8 	%r951, [%rd44];
	add.s32 	%r1088, %r1088, %r951;
	ld.local.u8 	%r952, [%rd45];
	add.s32 	%r1087, %r1087, %r952;
	ld.local.u8 	%r953, [%rd46];
	add.s32 	%r1086, %r1086, %r953;
	add.s32 	%r1085, %r1085, 1;
$L__BB2_275:
	ld.local.u8 	%rs391, [%rd43+1];
	setp.lt.u16 	%p255, %rs391, %rs234;
	@%p255 bra 	$L__BB2_277;
	ld.local.u8 	%r954, [%rd44+1];
	add.s32 	%r1092, %r1092, %r954;
	ld.local.u8 	%r955, [%rd45+1];
	add.s32 	%r1091, %r1091, %r955;
	ld.local.u8 	%r956, [%rd46+1];
	add.s32 	%r1090, %r1090, %r956;
	add.s32 	%r1089, %r1089, 1;
	bra.uni 	$L__BB2_278;
$L__BB2_277:
	ld.local.u8 	%r957, [%rd44+1];
	add.s32 	%r1088, %r1088, %r957;
	ld.local.u8 	%r958, [%rd45+1];
	add.s32 	%r1087, %r1087, %r958;
	ld.local.u8 	%r959, [%rd46+1];
	add.s32 	%r1086, %r1086, %r959;
	add.s32 	%r1085, %r1085, 1;
$L__BB2_278:
	ld.local.u8 	%rs393, [%rd43+2];
	setp.lt.u16 	%p256, %rs393, %rs234;
	@%p256 bra 	$L__BB2_280;
	ld.local.u8 	%r960, [%rd44+2];
	add.s32 	%r1092, %r1092, %r960;
	ld.local.u8 	%r961, [%rd45+2];
	add.s32 	%r1091, %r1091, %r961;
	ld.local.u8 	%r962, [%rd46+2];
	add.s32 	%r1090, %r1090, %r962;
	add.s32 	%r1089, %r1089, 1;
	bra.uni 	$L__BB2_281;
$L__BB2_280:
	ld.local.u8 	%r963, [%rd44+2];
	add.s32 	%r1088, %r1088, %r963;
	ld.local.u8 	%r964, [%rd45+2];
	add.s32 	%r1087, %r1087, %r964;
	ld.local.u8 	%r965, [%rd46+2];
	add.s32 	%r1086, %r1086, %r965;
	add.s32 	%r1085, %r1085, 1;
$L__BB2_281:
	ld.local.u8 	%rs395, [%rd43+3];
	setp.lt.u16 	%p257, %rs395, %rs234;
	@%p257 bra 	$L__BB2_283;
	ld.local.u8 	%r966, [%rd44+3];
	add.s32 	%r1092, %r1092, %r966;
	ld.local.u8 	%r967, [%rd45+3];
	add.s32 	%r1091, %r1091, %r967;
	ld.local.u8 	%r968, [%rd46+3];
	add.s32 	%r1090, %r1090, %r968;
	add.s32 	%r1089, %r1089, 1;
	bra.uni 	$L__BB2_284;
$L__BB2_283:
	ld.local.u8 	%r969, [%rd44+3];
	add.s32 	%r1088, %r1088, %r969;
	ld.local.u8 	%r970, [%rd45+3];
	add.s32 	%r1087, %r1087, %r970;
	ld.local.u8 	%r971, [%rd46+3];
	add.s32 	%r1086, %r1086, %r971;
	add.s32 	%r1085, %r1085, 1;
$L__BB2_284:
	add.s32 	%r1214, %r1214, 4;
$L__BB2_285:
	setp.eq.s32 	%p258, %r317, 0;
	@%p258 bra 	$L__BB2_298;
	setp.eq.s32 	%p259, %r317, 1;
	@%p259 bra 	$L__BB2_294;
	cvt.u64.u32 	%rd183, %r1214;
	add.s64 	%rd47, %rd5, %rd183;
	ld.local.u8 	%rs397, [%rd47];
	setp.lt.u16 	%p260, %rs397, %rs234;
	add.s64 	%rd48, %rd2, %rd183;
	add.s64 	%rd49, %rd3, %rd183;
	add.s64 	%rd50, %rd4, %rd183;
	@%p260 bra 	$L__BB2_289;
	ld.local.u8 	%r973, [%rd48];
	add.s32 	%r1092, %r1092, %r973;
	ld.local.u8 	%r974, [%rd49];
	add.s32 	%r1091, %r1091, %r974;
	ld.local.u8 	%r975, [%rd50];
	add.s32 	%r1090, %r1090, %r975;
	add.s32 	%r1089, %r1089, 1;
	bra.uni 	$L__BB2_290;
$L__BB2_289:
	ld.local.u8 	%r976, [%rd48];
	add.s32 	%r1088, %r1088, %r976;
	ld.local.u8 	%r977, [%rd49];
	add.s32 	%r1087, %r1087, %r977;
	ld.local.u8 	%r978, [%rd50];
	add.s32 	%r1086, %r1086, %r978;
	add.s32 	%r1085, %r1085, 1;
$L__BB2_290:
	ld.local.u8 	%rs399, [%rd47+1];
	setp.lt.u16 	%p261, %rs399, %rs234;
	@%p261 bra 	$L__BB2_292;
	ld.local.u8 	%r979, [%rd48+1];
	add.s32 	%r1092, %r1092, %r979;
	ld.local.u8 	%r980, [%rd49+1];
	add.s32 	%r1091, %r1091, %r980;
	ld.local.u8 	%r981, [%rd50+1];
	add.s32 	%r1090, %r1090, %r981;
	add.s32 	%r1089, %r1089, 1;
	bra.uni 	$L__BB2_293;
$L__BB2_292:
	ld.local.u8 	%r982, [%rd48+1];
	add.s32 	%r1088, %r1088, %r982;
	ld.local.u8 	%r983, [%rd49+1];
	add.s32 	%r1087, %r1087, %r983;
	ld.local.u8 	%r984, [%rd50+1];
	add.s32 	%r1086, %r1086, %r984;
	add.s32 	%r1085, %r1085, 1;
$L__BB2_293:
	add.s32 	%r1214, %r1214, 2;
$L__BB2_294:
	and.b32  	%r985, %r1079, 1;
	setp.eq.b32 	%p262, %r985, 1;
	not.pred 	%p263, %p262;
	@%p263 bra 	$L__BB2_298;
	cvt.u64.u32 	%rd184, %r1214;
	add.s64 	%rd185, %rd5, %rd184;
	ld.local.u8 	%rs401, [%rd185];
	setp.lt.u16 	%p264, %rs401, %rs234;
	@%p264 bra 	$L__BB2_297;
	add.s64 	%rd187, %rd2, %rd184;
	ld.local.u8 	%r986, [%rd187];
	add.s32 	%r1092, %r1092, %r986;
	add.s64 	%rd188, %rd3, %rd184;
	ld.local.u8 	%r987, [%rd188];
	add.s32 	%r1091, %r1091, %r987;
	add.s64 	%rd189, %rd4, %rd184;
	ld.local.u8 	%r988, [%rd189];
	add.s32 	%r1090, %r1090, %r988;
	add.s32 	%r1089, %r1089, 1;
	bra.uni 	$L__BB2_298;
$L__BB2_297:
	add.s64 	%rd191, %rd2, %rd184;
	ld.local.u8 	%r989, [%rd191];
	add.s32 	%r1088, %r1088, %r989;
	add.s64 	%rd192, %rd3, %rd184;
	ld.local.u8 	%r990, [%rd192];
	add.s32 	%r1087, %r1087, %r990;
	add.s64 	%rd193, %rd4, %rd184;
	ld.local.u8 	%r991, [%rd193];
	add.s32 	%r1086, %r1086, %r991;
	add.s32 	%r1085, %r1085, 1;
$L__BB2_298:
	setp.eq.s32 	%p265, %r1089, 0;
	mov.b16 	%rs485, 200;
	mov.u16 	%rs486, %rs485;
	mov.u16 	%rs487, %rs485;
	@%p265 bra 	$L__BB2_300;
	div.u32 	%r992, %r1092, %r1089;
	cvt.u16.u32 	%rs485, %r992;
	div.u32 	%r993, %r1091, %r1089;
	cvt.u16.u32 	%rs486, %r993;
	div.u32 	%r994, %r1090, %r1089;
	cvt.u16.u32 	%rs487, %r994;
$L__BB2_300:
	setp.eq.s32 	%p266, %r1085, 0;
	mov.b16 	%rs491, 55;
	mov.u16 	%rs492, %rs491;
	mov.u16 	%rs493, %rs491;
	@%p266 bra 	$L__BB2_302;
	div.u32 	%r995, %r1088, %r1085;
	cvt.u16.u32 	%rs491, %r995;
	div.u32 	%r996, %r1087, %r1085;
	cvt.u16.u32 	%rs492, %r996;
	div.u32 	%r997, %r1086, %r1085;
	cvt.u16.u32 	%rs493, %r997;
$L__BB2_302:
	ld.param.u8 	%rs444, [_Z21render_braille_kernelPKhjjjiiiiiid11PixelFormathhPhS2_S2__param_13];
	ld.param.u8 	%rs443, [_Z21render_braille_kernelPKhjjjiiiiiid11PixelFormathhPhS2_S2__param_12];
	setp.lt.u16 	%p267, %rs443, 70;
	mul.lo.s16 	%rs411, %rs444, 37;
	shr.u16 	%rs412, %rs411, 8;
	sub.s16 	%rs413, %rs444, %rs412;
	and.b16  	%rs414, %rs413, 254;
	shr.u16 	%rs415, %rs414, 1;
	add.s16 	%rs416, %rs415, %rs412;
	shr.u16 	%rs417, %rs416, 2;
	cvt.u32.u16 	%r998, %rs417;
	sub.s32 	%r999, 16, %r998;
	max.s32 	%r466, %r999, 1;
	@%p267 bra 	$L__BB2_375;
	cvt.u16.u32 	%rs418, %r466;
	and.b16  	%rs419, %rs418, 255;
	div.u16 	%rs420, 255, %rs419;
	cvt.u32.u16 	%r467, %rs420;
	add.s32 	%r1001, %r467, 1;
	shl.b32 	%r468, %r466, 1;
	and.b32  	%r1002, %r1001, 510;
	neg.s32 	%r1264, %r1002;
	mov.f64 	%fd944, 0d0000000000000000;
	mov.b32 	%r1266, 0;
	mov.u32 	%r1265, %r466;
$L__BB2_304:
	cvt.rn.f64.u32 	%fd105, %r1266;
	setp.lt.f64 	%p268, %fd37, %fd105;
	selp.f64 	%fd932, %fd45, 0d0000000000000000, %p268;
	selp.f64 	%fd931, 0d0000000000000000, %fd45, %p268;
	setp.lt.f64 	%p269, %fd38, %fd105;
	@%p269 bra 	$L__BB2_306;
	setp.lt.f64 	%p270, %fd37, %fd105;
	selp.u32 	%r1269, 1, 0, %p270;
	add.f64 	%fd931, %fd931, %fd38;
	selp.b32 	%r1270, 1, 2, %p270;
	bra.uni 	$L__BB2_307;
$L__BB2_306:
	setp.lt.f64 	%p271, %fd37, %fd105;
	setp.geu.f64 	%p272, %fd37, %fd105;
	selp.u32 	%r1270, 1, 0, %p272;
	add.f64 	%fd932, %fd932, %fd38;
	selp.b32 	%r1269, 2, 1, %p271;
$L__BB2_307:
	setp.lt.f64 	%p273, %fd39, %fd105;
	@%p273 bra 	$L__BB2_309;
	add.f64 	%fd931, %fd931, %fd39;
	add.s32 	%r1270, %r1270, 1;
	bra.uni 	$L__BB2_310;
$L__BB2_309:
	add.f64 	%fd932, %fd932, %fd39;
	add.s32 	%r1269, %r1269, 1;
$L__BB2_310:
	setp.lt.f64 	%p274, %fd40, %fd105;
	@%p274 bra 	$L__BB2_312;
	add.f64 	%fd931, %fd931, %fd40;
	add.s32 	%r1270, %r1270, 1;
	bra.uni 	$L__BB2_313;
$L__BB2_312:
	add.f64 	%fd932, %fd932, %fd40;
	add.s32 	%r1269, %r1269, 1;
$L__BB2_313:
	setp.lt.f64 	%p275, %fd41, %fd105;
	@%p275 bra 	$L__BB2_315;
	add.f64 	%fd931, %fd931, %fd41;
	add.s32 	%r1270, %r1270, 1;
	bra.uni 	$L__BB2_316;
$L__BB2_315:
	add.f64 	%fd932, %fd932, %fd41;
	add.s32 	%r1269, %r1269, 1;
$L__BB2_316:
	setp.lt.f64 	%p276, %fd42, %fd105;
	@%p276 bra 	$L__BB2_318;
	add.f64 	%fd931, %fd931, %fd42;
	add.s32 	%r1270, %r1270, 1;
	bra.uni 	$L__BB2_319;
$L__BB2_318:
	add.f64 	%fd932, %fd932, %fd42;
	add.s32 	%r1269, %r1269, 1;
$L__BB2_319:
	setp.lt.f64 	%p277, %fd43, %fd105;
	@%p277 bra 	$L__BB2_321;
	add.f64 	%fd931, %fd931, %fd43;
	add.s32 	%r1270, %r1270, 1;
	bra.uni 	$L__BB2_322;
$L__BB2_321:
	add.f64 	%fd932, %fd932, %fd43;
	add.s32 	%r1269, %r1269, 1;
$L__BB2_322:
	setp.lt.f64 	%p278, %fd44, %fd105;
	@%p278 bra 	$L__BB2_324;
	add.f64 	%fd931, %fd931, %fd44;
	add.s32 	%r1270, %r1270, 1;
	bra.uni 	$L__BB2_325;
$L__BB2_324:
	add.f64 	%fd932, %fd932, %fd44;
	add.s32 	%r1269, %r1269, 1;
$L__BB2_325:
	setp.eq.s32 	%p279, %r1269, 0;
	setp.eq.s32 	%p280, %r1270, 0;
	or.pred  	%p281, %p279, %p280;
	@%p281 bra 	$L__BB2_327;
	cvt.rn.f64.u32 	%fd868, %r1269;
	div.rn.f64 	%fd869, %fd932, %fd868;
	cvt.rn.f64.u32 	%fd870, %r1270;
	div.rn.f64 	%fd871, %fd931, %fd870;
	sub.f64 	%fd872, %fd871, %fd869;
	mul.lo.s32 	%r1004, %r1270, %r1269;
	cvt.rn.f64.u32 	%fd873, %r1004;
	mul.f64 	%fd874, %fd872, %fd873;
	mul.f64 	%fd875, %fd872, %fd874;
	setp.gt.f64 	%p282, %fd875, %fd944;
	selp.f64 	%fd944, %fd875, %fd944, %p282;
	selp.f64 	%fd945, %fd105, %fd945, %p282;
$L__BB2_327:
	cvt.rn.f64.u32 	%fd140, %r1265;
	setp.lt.f64 	%p283, %fd37, %fd140;
	selp.f64 	%fd948, %fd45, 0d0000000000000000, %p283;
	selp.f64 	%fd947, 0d0000000000000000, %fd45, %p283;
	setp.lt.f64 	%p284, %fd38, %fd140;
	@%p284 bra 	$L__BB2_329;
	setp.lt.f64 	%p285, %fd37, %fd140;
	selp.u32 	%r1283, 1, 0, %p285;
	add.f64 	%fd947, %fd947, %fd38;
	selp.b32 	%r1284, 1, 2, %p285;
	bra.uni 	$L__BB2_330;
$L__BB2_329:
	setp.lt.f64 	%p286, %fd37, %fd140;
	setp.geu.f64 	%p287, %fd37, %fd140;
	selp.u32 	%r1284, 1, 0, %p287;
	add.f64 	%fd948, %fd948, %fd38;
	selp.b32 	%r1283, 2, 1, %p286;
$L__BB2_330:
	setp.lt.f64 	%p288, %fd39, %fd140;
	@%p288 bra 	$L__BB2_332;
	add.f64 	%fd947, %fd947, %fd39;
	add.s32 	%r1284, %r1284, 1;
	bra.uni 	$L__BB2_333;
$L__BB2_332:
	add.f64 	%fd948, %fd948, %fd39;
	add.s32 	%r1283, %r1283, 1;
$L__BB2_333:
	setp.lt.f64 	%p289, %fd40, %fd140;
	@%p289 bra 	$L__BB2_335;
	add.f64 	%fd947, %fd947, %fd40;
	add.s32 	%r1284, %r1284, 1;
	bra.uni 	$L__BB2_336;
$L__BB2_335:
	add.f64 	%fd948, %fd948, %fd40;
	add.s32 	%r1283, %r1283, 1;
$L__BB2_336:
	setp.lt.f64 	%p290, %fd41, %fd140;
	@%p290 bra 	$L__BB2_338;
	add.f64 	%fd947, %fd947, %fd41;
	add.s32 	%r1284, %r1284, 1;
	bra.uni 	$L__BB2_339;
$L__BB2_338:
	add.f64 	%fd948, %fd948, %fd41;
	add.s32 	%r1283, %r1283, 1;
$L__BB2_339:
	setp.lt.f64 	%p291, %fd42, %fd140;
	@%p291 bra 	$L__BB2_341;
	add.f64 	%fd947, %fd947, %fd42;
	add.s32 	%r1284, %r1284, 1;
	bra.uni 	$L__BB2_342;
$L__BB2_341:
	add.f64 	%fd948, %fd948, %fd42;
	add.s32 	%r1283, %r1283, 1;
$L__BB2_342:
	setp.lt.f64 	%p292, %fd43, %fd140;
	@%p292 bra 	$L__BB2_344;
	add.f64 	%fd947, %fd947, %fd43;
	add.s32 	%r1284, %r1284, 1;
	bra.uni 	$L__BB2_345;
$L__BB2_344:
	add.f64 	%fd948, %fd948, %fd43;
	add.s32 	%r1283, %r1283, 1;
$L__BB2_345:
	setp.lt.f64 	%p293, %fd44, %fd140;
	@%p293 bra 	$L__BB2_347;
	add.f64 	%fd947, %fd947, %fd44;
	add.s32 	%r1284, %r1284, 1;
	bra.uni 	$L__BB2_348;
$L__BB2_347:
	add.f64 	%fd948, %fd948, %fd44;
	add.s32 	%r1283, %r1283, 1;
$L__BB2_348:
	setp.eq.s32 	%p294, %r1283, 0;
	setp.eq.s32 	%p295, %r1284, 0;
	or.pred  	%p296, %p294, %p295;
	@%p296 bra 	$L__BB2_350;
	cvt.rn.f64.u32 	%fd876, %r1283;
	div.rn.f64 	%fd877, %fd948, %fd876;
	cvt.rn.f64.u32 	%fd878, %r1284;
	div.rn.f64 	%fd879, %fd947, %fd878;
	sub.f64 	%fd880, %fd879, %fd877;
	mul.lo.s32 	%r1006, %r1284, %r1283;
	cvt.rn.f64.u32 	%fd881, %r1006;
	mul.f64 	%fd882, %fd880, %fd881;
	mul.f64 	%fd883, %fd880, %fd882;
	setp.gt.f64 	%p297, %fd883, %fd944;
	selp.f64 	%fd944, %fd883, %fd944, %p297;
	selp.f64 	%fd945, %fd140, %fd945, %p297;
$L__BB2_350:
	add.s32 	%r1007, %r1266, %r466;
	add.s32 	%r1266, %r1007, %r466;
	add.s32 	%r1265, %r1265, %r468;
	add.s32 	%r1264, %r1264, 2;
	setp.ne.s32 	%p298, %r1264, 0;
	@%p298 bra 	$L__BB2_304;
	cvt.rn.f64.u32 	%fd175, %r1266;
	and.b32  	%r1008, %r467, 1;
	setp.eq.b32 	%p299, %r1008, 1;
	@%p299 bra 	$L__BB2_375;
	setp.lt.f64 	%p300, %fd37, %fd175;
	selp.f64 	%fd964, %fd45, 0d0000000000000000, %p300;
	selp.f64 	%fd963, 0d0000000000000000, %fd45, %p300;
	setp.lt.f64 	%p301, %fd38, %fd175;
	@%p301 bra 	$L__BB2_354;
	setp.lt.f64 	%p302, %fd37, %fd175;
	selp.u32 	%r1297, 1, 0, %p302;
	add.f64 	%fd963, %fd963, %fd38;
	selp.b32 	%r1298, 1, 2, %p302;
	bra.uni 	$L__BB2_355;
$L__BB2_354:
	setp.lt.f64 	%p303, %fd37, %fd175;
	setp.geu.f64 	%p304, %fd37, %fd175;
	selp.u32 	%r1298, 1, 0, %p304;
	add.f64 	%fd964, %fd964, %fd38;
	selp.b32 	%r1297, 2, 1, %p303;
$L__BB2_355:
	setp.lt.f64 	%p305, %fd39, %fd175;
	@%p305 bra 	$L__BB2_357;
	add.f64 	%fd963, %fd963, %fd39;
	add.s32 	%r1298, %r1298, 1;
	bra.uni 	$L__BB2_358;
$L__BB2_357:
	add.f64 	%fd964, %fd964, %fd39;
	add.s32 	%r1297, %r1297, 1;
$L__BB2_358:
	setp.lt.f64 	%p306, %fd40, %fd175;
	@%p306 bra 	$L__BB2_360;
	add.f64 	%fd963, %fd963, %fd40;
	add.s32 	%r1298, %r1298, 1;
	bra.uni 	$L__BB2_361;
$L__BB2_360:
	add.f64 	%fd964, %fd964, %fd40;
	add.s32 	%r1297, %r1297, 1;
$L__BB2_361:
	setp.lt.f64 	%p307, %fd41, %fd175;
	@%p307 bra 	$L__BB2_363;
	add.f64 	%fd963, %fd963, %fd41;
	add.s32 	%r1298, %r1298, 1;
	bra.uni 	$L__BB2_364;
$L__BB2_363:
	add.f64 	%fd964, %fd964, %fd41;
	add.s32 	%r1297, %r1297, 1;
$L__BB2_364:
	setp.lt.f64 	%p308, %fd42, %fd175;
	@%p308 bra 	$L__BB2_366;
	add.f64 	%fd963, %fd963, %fd42;
	add.s32 	%r1298, %r1298, 1;
	bra.uni 	$L__BB2_367;
$L__BB2_366:
	add.f64 	%fd964, %fd964, %fd42;
	add.s32 	%r1297, %r1297, 1;
$L__BB2_367:
	setp.lt.f64 	%p309, %fd43, %fd175;
	@%p309 bra 	$L__BB2_369;
	add.f64 	%fd963, %fd963, %fd43;
	add.s32 	%r1298, %r1298, 1;
	bra.uni 	$L__BB2_370;
$L__BB2_369:
	add.f64 	%fd964, %fd964, %fd43;
	add.s32 	%r1297, %r1297, 1;
$L__BB2_370:
	setp.lt.f64 	%p310, %fd44, %fd175;
	@%p310 bra 	$L__BB2_372;
	add.f64 	%fd963, %fd963, %fd44;
	add.s32 	%r1298, %r1298, 1;
	bra.uni 	$L__BB2_373;
$L__BB2_372:
	add.f64 	%fd964, %fd964, %fd44;
	add.s32 	%r1297, %r1297, 1;
$L__BB2_373:
	setp.eq.s32 	%p311, %r1297, 0;
	setp.eq.s32 	%p312, %r1298, 0;
	or.pred  	%p313, %p311, %p312;
	@%p313 bra 	$L__BB2_375;
	cvt.rn.f64.u32 	%fd884, %r1297;
	div.rn.f64 	%fd885, %fd964, %fd884;
	cvt.rn.f64.u32 	%fd886, %r1298;
	div.rn.f64 	%fd887, %fd963, %fd886;
	sub.f64 	%fd888, %fd887, %fd885;
	mul.lo.s32 	%r1010, %r1298, %r1297;
	cvt.rn.f64.u32 	%fd889, %r1010;
	mul.f64 	%fd890, %fd888, %fd889;
	mul.f64 	%fd891, %fd888, %fd890;
	setp.gt.f64 	%p314, %fd891, %fd944;
	selp.f64 	%fd945, %fd175, %fd945, %p314;
$L__BB2_375:
	max.f64 	%fd892, %fd945, 0d0000000000000000;
	min.f64 	%fd893, %fd892, 0d406FE00000000000;
	setp.gt.f64 	%p315, %fd37, %fd893;
	selp.u16 	%rs421, 1, 0, %p315;
	setp.gt.f64 	%p316, %fd38, %fd893;
	selp.b16 	%rs422, 2, 0, %p316;
	or.b16  	%rs423, %rs422, %rs421;
	setp.gt.f64 	%p317, %fd39, %fd893;
	selp.b16 	%rs424, 4, 0, %p317;
	or.b16  	%rs425, %rs424, %rs423;
	setp.gt.f64 	%p318, %fd40, %fd893;
	selp.b16 	%rs426, 8, 0, %p318;
	or.b16  	%rs427, %rs426, %rs425;
	setp.gt.f64 	%p319, %fd41, %fd893;
	selp.b16 	%rs428, 16, 0, %p319;
	or.b16  	%rs429, %rs428, %rs427;
	setp.gt.f64 	%p320, %fd42, %fd893;
	selp.b16 	%rs430, 32, 0, %p320;
	or.b16  	%rs431, %rs430, %rs429;
	setp.gt.f64 	%p321, %fd43, %fd893;
	selp.b16 	%rs432, 64, 0, %p321;
	or.b16  	%rs433, %rs432, %rs431;
	setp.gt.f64 	%p322, %fd44, %fd893;
	selp.b16 	%rs434, -128, 0, %p322;
	or.b16  	%rs435, %rs434, %rs433;
	and.b16  	%rs436, %rs435, 255;
	cvt.u32.u16 	%r1011, %rs436;
	popc.b32 	%r1012, %r1011;
	cvt.u16.u32 	%rs437, %r1012;
	setp.gt.u16 	%p323, %rs437, 4;
	selp.s16 	%rs438, -1, 0, %p323;
	xor.b16  	%rs265, %rs435, %rs438;
	cvt.u32.u16 	%r1013, %rs265;
	and.b32  	%r566, %r1013, 255;
	and.b32  	%r1309, %r1013, 1;
	neg.s32 	%r1014, %r1309;
	setp.eq.s32 	%p324, %r1309, 0;
	and.b32  	%r1311, %r1014, %r45;
	and.b32  	%r1312, %r1014, %r47;
	and.b32  	%r1313, %r1014, %r49;
	selp.b32 	%r1322, %r45, 0, %p324;
	selp.b32 	%r1323, %r47, 0, %p324;
	selp.b32 	%r1324, %r49, 0, %p324;
	and.b32  	%r1015, %r1013, 2;
	setp.eq.s32 	%p325, %r1015, 0;
	@%p325 bra 	$L__BB2_377;
	xor.b32  	%r1318, %r1309, 1;
	add.s32 	%r1311, %r1311, %r46;
	add.s32 	%r1312, %r1312, %r48;
	add.s32 	%r1313, %r1313, %r50;
	add.s32 	%r1309, %r1309, 1;
	bra.uni 	$L__BB2_378;
$L__BB2_377:
	add.s32 	%r1322, %r1322, %r46;
	add.s32 	%r1323, %r1323, %r48;
	add.s32 	%r1324, %r1324, %r50;
	sub.s32 	%r1318, 2, %r1309;
$L__BB2_378:
	and.b32  	%r1016, %r566, 4;
	setp.eq.s32 	%p326, %r1016, 0;
	@%p326 bra 	$L__BB2_380;
	add.s32 	%r1311, %r1311, %r51;
	add.s32 	%r1312, %r1312, %r52;
	add.s32 	%r1313, %r1313, %r53;
	add.s32 	%r1309, %r1309, 1;
	bra.uni 	$L__BB2_381;
$L__BB2_380:
	add.s32 	%r1322, %r1322, %r51;
	add.s32 	%r1323, %r1323, %r52;
	add.s32 	%r1324, %r1324, %r53;
	add.s32 	%r1318, %r1318, 1;
$L__BB2_381:
	and.b32  	%r1017, %r566, 8;
	setp.eq.s32 	%p327, %r1017, 0;
	@%p327 bra 	$L__BB2_383;
	add.s32 	%r1311, %r1311, %r54;
	add.s32 	%r1312, %r1312, %r56;
	add.s32 	%r1313, %r1313, %r58;
	add.s32 	%r1309, %r1309, 1;
	bra.uni 	$L__BB2_384;
$L__BB2_383:
	add.s32 	%r1322, %r1322, %r54;
	add.s32 	%r1323, %r1323, %r56;
	add.s32 	%r1324, %r1324, %r58;
	add.s32 	%r1318, %r1318, 1;
$L__BB2_384:
	and.b32  	%r1018, %r566, 16;
	setp.eq.s32 	%p328, %r1018, 0;
	@%p328 bra 	$L__BB2_386;
	add.s32 	%r1311, %r1311, %r55;
	add.s32 	%r1312, %r1312, %r57;
	add.s32 	%r1313, %r1313, %r59;
	add.s32 	%r1309, %r1309, 1;
	bra.uni 	$L__BB2_387;
$L__BB2_386:
	add.s32 	%r1322, %r1322, %r55;
	add.s32 	%r1323, %r1323, %r57;
	add.s32 	%r1324, %r1324, %r59;
	add.s32 	%r1318, %r1318, 1;
$L__BB2_387:
	and.b32  	%r1019, %r566, 32;
	setp.eq.s32 	%p329, %r1019, 0;
	@%p329 bra 	$L__BB2_389;
	add.s32 	%r1311, %r1311, %r60;
	add.s32 	%r1312, %r1312, %r61;
	add.s32 	%r1313, %r1313, %r62;
	add.s32 	%r1309, %r1309, 1;
	bra.uni 	$L__BB2_390;
$L__BB2_389:
	add.s32 	%r1322, %r1322, %r60;
	add.s32 	%r1323, %r1323, %r61;
	add.s32 	%r1324, %r1324, %r62;
	add.s32 	%r1318, %r1318, 1;
$L__BB2_390:
	and.b32  	%r1020, %r566, 64;
	setp.eq.s32 	%p330, %r1020, 0;
	@%p330 bra 	$L__BB2_392;
	add.s32 	%r1311, %r1311, %r63;
	add.s32 	%r1312, %r1312, %r65;
	add.s32 	%r1313, %r1313, %r67;
	add.s32 	%r1309, %r1309, 1;
	bra.uni 	$L__BB2_393;
$L__BB2_392:
	add.s32 	%r1322, %r1322, %r63;
	add.s32 	%r1323, %r1323, %r65;
	add.s32 	%r1324, %r1324, %r67;
	add.s32 	%r1318, %r1318, 1;
$L__BB2_393:
	and.b32  	%r1021, %r566, 128;
	setp.eq.s32 	%p331, %r1021, 0;
	@%p331 bra 	$L__BB2_395;
	add.s32 	%r1311, %r1311, %r64;
	add.s32 	%r1312, %r1312, %r66;
	add.s32 	%r1313, %r1313, %r68;
	add.s32 	%r1309, %r1309, 1;
	bra.uni 	$L__BB2_396;
$L__BB2_395:
	add.s32 	%r1322, %r1322, %r64;
	add.s32 	%r1323, %r1323, %r66;
	add.s32 	%r1324, %r1324, %r68;
	add.s32 	%r1318, %r1318, 1;
$L__BB2_396:
	setp.eq.s32 	%p332, %r1309, 0;
	mov.u16 	%rs494, %rs491;
	mov.u16 	%rs495, %rs492;
	mov.u16 	%rs496, %rs493;
	@%p332 bra 	$L__BB2_399;
	setp.eq.s32 	%p333, %r1318, 0;
	mov.u16 	%rs491, %rs485;
	mov.u16 	%rs492, %rs486;
	mov.u16 	%rs493, %rs487;
	mov.u16 	%rs494, %rs485;
	mov.u16 	%rs495, %rs486;
	mov.u16 	%rs496, %rs487;
	@%p333 bra 	$L__BB2_399;
	div.u32 	%r1022, %r1311, %r1309;
	cvt.u16.u32 	%rs491, %r1022;
	div.u32 	%r1023, %r1312, %r1309;
	cvt.u16.u32 	%rs492, %r1023;
	div.u32 	%r1024, %r1313, %r1309;
	cvt.u16.u32 	%rs493, %r1024;
	div.u32 	%r1025, %r1322, %r1318;
	cvt.u16.u32 	%rs494, %r1025;
	div.u32 	%r1026, %r1323, %r1318;
	cvt.u16.u32 	%rs495, %r1026;
	div.u32 	%r1027, %r1324, %r1318;
	cvt.u16.u32 	%rs496, %r1027;
$L__BB2_399:
	ld.param.u64 	%rd204, [_Z21render_braille_kernelPKhjjjiiiiiid11PixelFormathhPhS2_S2__param_16];
	ld.param.u64 	%rd203, [_Z21render_braille_kernelPKhjjjiiiiiid11PixelFormathhPhS2_S2__param_15];
	ld.param.u64 	%rd202, [_Z21render_braille_kernelPKhjjjiiiiiid11PixelFormathhPhS2_S2__param_14];
	mad.lo.s32 	%r1028, %r692, %r703, %r1;
	cvt.s64.s32 	%rd194, %r1028;
	cvta.to.global.u64 	%rd195, %rd202;
	add.s64 	%rd196, %rd195, %rd194;
	st.global.u8 	[%rd196], %rs265;
	mul.lo.s32 	%r1029, %r1028, 3;
	cvt.s64.s32 	%rd197, %r1029;
	cvta.to.global.u64 	%rd198, %rd203;
	add.s64 	%rd199, %rd198, %rd197;
	st.global.u8 	[%rd199], %rs491;
	st.global.u8 	[%rd199+1], %rs492;
	st.global.u8 	[%rd199+2], %rs493;
	cvta.to.global.u64 	%rd200, %rd204;
	add.s64 	%rd201, %rd200, %rd197;
	st.global.u8 	[%rd201], %rs494;
	st.global.u8 	[%rd201+1], %rs495;
	st.global.u8 	[%rd201+2], %rs496;
$L__BB2_400:
	ret;

}
	// .globl	_Z20render_hybrid_kernelPKhjjjiiiiiid11PixelFormathhPhS2_S2_S2_
.visible .entry _Z20render_hybrid_kernelPKhjjjiiiiiid11PixelFormathhPhS2_S2_S2_(
	.param .u64 .ptr .align 1 _Z20render_hybrid_kernelPKhjjjiiiiiid11PixelFormathhPhS2_S2_S2__param_0,
	.param .u32 _Z20render_hybrid_kernelPKhjjjiiiiiid11PixelFormathhPhS2_S2_S2__param_1,
	.param .u32 _Z20render_hybrid_kernelPKhjjjiiiiiid11PixelFormathhPhS2_S2_S2__param_2,
	.param .u32 _Z20render_hybrid_kernelPKhjjjiiiiiid11PixelFormathhPhS2_S2_S2__param_3,
	.param .u32 _Z20render_hybrid_kernelPKhjjjiiiiiid11PixelFormathhPhS2_S2_S2__param_4,
	.param .u32 _Z20render_hybrid_kernelPKhjjjiiiiiid11PixelFormathhPhS2_S2_S2__param_5,
	.param .u32 _Z20render_hybrid_kernelPKhjjjiiiiiid11PixelFormathhPhS2_S2_S2__param_6,
	.param .u32 _Z20render_hybrid_kernelPKhjjjiiiiiid11PixelFormathhPhS2_S2_S2__param_7,
	.param .u32 _Z20render_hybrid_kernelPKhjjjiiiiiid11PixelFormathhPhS2_S2_S2__param_8,
	.param .u32 _Z20render_hybrid_kernelPKhjjjiiiiiid11PixelFormathhPhS2_S2_S2__param_9,
	.param .f64 _Z20render_hybrid_kernelPKhjjjiiiiiid11PixelFormathhPhS2_S2_S2__param_10,
	.param .u8 _Z20render_hybrid_kernelPKhjjjiiiiiid11PixelFormathhPhS2_S2_S2__param_11,
	.param .u8 _Z20render_hybrid_kernelPKhjjjiiiiiid11PixelFormathhPhS2_S2_S2__param_12,
	.param .u8 _Z20render_hybrid_kernelPKhjjjiiiiiid11PixelFormathhPhS2_S2_S2__param_13,
	.param .u64 .ptr .align 1 _Z20render_hybrid_kernelPKhjjjiiiiiid11PixelFormathhPhS2_S2_S2__param_14,
	.param .u64 .ptr .align 1 _Z20render_hybrid_kernelPKhjjjiiiiiid11PixelFormathhPhS2_S2_S2__param_15,
	.param .u64 .ptr .align 1 _Z20render_hybrid_kernelPKhjjjiiiiiid11PixelFormathhPhS2_S2_S2__param_16,
	.param .u64 .ptr .align 1 _Z20render_hybrid_kernelPKhjjjiiiiiid11PixelFormathhPhS2_S2_S2__param_17
)
{
	.local .align 16 .b8 	__local_depot3[5008];
	.reg .b64 	%SP;
	.reg .b64 	%SPL;
	.reg .pred 	%p<368>;
	.reg .b16 	%rs<581>;
	.reg .b32 	%r<1454>;
	.reg .b32 	%f<3>;
	.reg .b64 	%rd<257>;
	.reg .b64 	%fd<1187>;

	mov.u64 	%SPL, __local_depot3;
	ld.param.u64 	%rd54, [_Z20render_hybrid_kernelPKhjjjiiiiiid11PixelFormathhPhS2_S2_S2__param_0];
	ld.param.u32 	%r689, [_Z20render_hybrid_kernelPKhjjjiiiiiid11PixelFormathhPhS2_S2_S2__param_1];
	ld.param.u32 	%r690, [_Z20render_hybrid_kernelPKhjjjiiiiiid11PixelFormathhPhS2_S2_S2__param_2];
	ld.param.u32 	%r691, [_Z20render_hybrid_kernelPKhjjjiiiiiid11PixelFormathhPhS2_S2_S2__param_3];
	ld.param.u32 	%r694, [_Z20render_hybrid_kernelPKhjjjiiiiiid11PixelFormathhPhS2_S2_S2__param_6];
	ld.param.u32 	%r698, [_Z20render_hybrid_kernelPKhjjjiiiiiid11PixelFormathhPhS2_S2_S2__param_7];
	ld.param.f64 	%fd211, [_Z20render_hybrid_kernelPKhjjjiiiiiid11PixelFormathhPhS2_S2_S2__param_10];
	ld.param.u8 	%rs305, [_Z20render_hybrid_kernelPKhjjjiiiiiid11PixelFormathhPhS2_S2_S2__param_11];
	cvta.to.global.u64 	%rd1, %rd54;
	add.u64 	%rd2, %SPL, 0;
	add.u64 	%rd3, %SPL, 1008;
	add.u64 	%rd4, %SPL, 2008;
	add.u64 	%rd5, %SPL, 3008;
	add.u64 	%rd6, %SPL, 4008;
	add.u64 	%rd7, %SPL, 0;
	add.u64 	%rd8, %SPL, 1008;
	mov.u32 	%r699, %ctaid.x;
	mov.u32 	%r700, %ntid.x;
	mov.u32 	%r701, %tid.x;
	mad.lo.s32 	%r1, %r699, %r700, %r701;
	mov.u32 	%r702, %ctaid.y;
	mov.u32 	%r703, %ntid.y;
	mov.u32 	%r704, %tid.y;
	mad.lo.s32 	%r705, %r702, %r703, %r704;
	setp.ge.s32 	%p4, %r1, %r694;
	setp.ge.s32 	%p5, %r705, %r698;
	or.pred  	%p6, %p4, %p5;
	@%p6 bra 	$L__BB3_402;
	ld.param.u32 	%r1110, [_Z20render_hybrid_kernelPKhjjjiiiiiid11PixelFormathhPhS2_S2_S2__param_6];
	mad.lo.s32 	%r3, %r1110, %r705, %r1;
	mov.b64 	%rd250, 0;
$L__BB3_2:
	shl.b64 	%rd63, %rd250, 3;
	add.s64 	%rd64, %rd7, %rd63;
	mov.b32 	%r706, 0;
	st.local.v2.u32 	[%rd64], {%r706, %r706};
	add.s64 	%rd10, %rd250, 1;
	setp.lt.u64 	%p7, %rd250, 21;
	mov.u64 	%rd250, %rd10;
	@%p7 bra 	$L__BB3_2;
	ld.param.u8 	%rs519, [_Z20render_hybrid_kernelPKhjjjiiiiiid11PixelFormathhPhS2_S2_S2__param_12];
	setp.gt.u16 	%p8, %rs519, 94;
	mov.b32 	%r1126, 1;
	@%p8 bra 	$L__BB3_6;
	ld.param.u8 	%rs520, [_Z20render_hybrid_kernelPKhjjjiiiiiid11PixelFormathhPhS2_S2_S2__param_12];
	setp.gt.u16 	%p9, %rs520, 79;
	mov.b32 	%r1126, 2;
	@%p9 bra 	$L__BB3_6;
	ld.param.u8 	%rs521, [_Z20render_hybrid_kernelPKhjjjiiiiiid11PixelFormathhPhS2_S2_S2__param_12];
	setp.gt.u16 	%p10, %rs521, 59;
	setp.gt.u16 	%p11, %rs521, 39;
	selp.b32 	%r709, 4, 5, %p11;
	selp.b32 	%r1126, 3, %r709, %p10;
$L__BB3_6:
	ld.param.u32 	%r1116, [_Z20render_hybrid_kernelPKhjjjiiiiiid11PixelFormathhPhS2_S2_S2__param_9];
	ld.param.u32 	%r1112, [_Z20render_hybrid_kernelPKhjjjiiiiiid11PixelFormathhPhS2_S2_S2__param_8];
	mov.b32 	%r711, 1;
	mov.b32 	%r1127, 0;
	st.local.v4.u32 	[%rd8], {%r1127, %r1127, %r1127, %r711};
	mov.b32 	%r712, 2;
	st.local.v4.u32 	[%rd8+16], {%r1127, %r712, %r711, %r1127};
	st.local.v4.u32 	[%rd8+32], {%r711, %r711, %r711, %r712};
	mov.b32 	%r713, 3;
	st.local.v4.u32 	[%rd8+48], {%r1127, %r713, %r711, %r713};
	shl.b32 	%r6, %r1, 1;
	shl.b32 	%r7, %r705, 2;
	shr.u32 	%r8, %r1126, 1;
	add.s32 	%r9, %r1112, -1;
	add.s32 	%r10, %r1116, -1;
	mul.f64 	%fd212, %fd211, 0d400921FB54442D18;
	div.rn.f64 	%fd1, %fd212, 0d4066800000000000;
	abs.f64 	%fd2, %fd1;
	setp.eq.f64 	%p12, %fd2, 0d7FF0000000000000;
	mul.f64 	%fd213, %fd1, 0d3FE45F306DC9C883;
	cvt.rni.s32.f64 	%r11, %fd213;
	cvt.rn.f64.s32 	%fd214, %r11;
	fma.rn.f64 	%fd215, %fd214, 0dBFF921FB54442D18, %fd1;
	fma.rn.f64 	%fd216, %fd214, 0dBC91A62633145C00, %fd215;
	fma.rn.f64 	%fd3, %fd214, 0dB97B839A252049C0, %fd216;
	setp.ltu.f64 	%p13, %fd2, 0d41E0000000000000;
	mov.f64 	%fd217, 0d0000000000000000;
	mul.rn.f64 	%fd4, %fd1, %fd217;
	cvt.rn.f64.s32 	%fd218, %r1112;
	mul.f64 	%fd5, %fd218, 0d3FE0000000000000;
	cvt.rn.f64.s32 	%fd219, %r1116;
	mul.f64 	%fd6, %fd219, 0d3FE0000000000000;
	cvt.rn.f64.u32 	%fd220, %r689;
	mul.f64 	%fd7, %fd220, 0d3FE0000000000000;
	cvt.rn.f64.u32 	%fd221, %r690;
	mul.f64 	%fd8, %fd221, 0d3FE0000000000000;
	and.b16  	%rs308, %rs305, 254;
	setp.eq.s16 	%p14, %rs308, 8;
	selp.b32 	%r12, 3, 4, %p14;
	cvt.rn.f64.u32 	%fd222, %r1126;
	mul.f64 	%fd9, %fd222, 0d3FE0000000000000;
	mul.f64 	%fd223, %fd222, 0d3FD999999999999A;
	add.f64 	%fd224, %fd223, %fd223;
	mul.f64 	%fd10, %fd223, %fd224;
	or.pred  	%p1, %p12, %p13;
	selp.f64 	%fd11, %fd4, %fd3, %p12;
	selp.b32 	%r13, 0, %r11, %p12;
	neg.s32 	%r14, %r1126;
	neg.s32 	%r15, %r8;
	mov.u64 	%rd69, __cudart_sin_cos_coeffs;
$L__BB3_7:
	ld.param.u32 	%r1117, [_Z20render_hybrid_kernelPKhjjjiiiiiid11PixelFormathhPhS2_S2_S2__param_9];
	ld.param.u32 	%r1113, [_Z20render_hybrid_kernelPKhjjjiiiiiid11PixelFormathhPhS2_S2_S2__param_8];
	ld.param.u32 	%r1105, [_Z20render_hybrid_kernelPKhjjjiiiiiid11PixelFormathhPhS2_S2_S2__param_5];
	ld.param.u32 	%r1102, [_Z20render_hybrid_kernelPKhjjjiiiiiid11PixelFormathhPhS2_S2_S2__param_4];
	mul.wide.u32 	%rd65, %r1127, 8;
	add.s64 	%rd66, %rd8, %rd65;
	ld.local.v2.u32 	{%r715, %r716}, [%rd66];
	add.s32 	%r717, %r6, %r715;
	mul.lo.s32 	%r718, %r717, %r1113;
	div.s32 	%r719, %r718, %r1102;
	add.s32 	%r720, %r7, %r716;
	mul.lo.s32 	%r721, %r720, %r1117;
	div.s32 	%r722, %r721, %r1105;
	sub.s32 	%r17, %r722, %r8;
	add.s32 	%r18, %r15, %r719;
	mov.f64 	%fd1106, 0d0000000000000000;
	mov.b32 	%r1128, 0;
	mov.u32 	%r1134, %r1128;
	mov.u32 	%r1135, %r1128;
	mov.u32 	%r1136, %r1128;
$L__BB3_8:
	add.s32 	%r723, %r17, %r1128;
	max.s32 	%r724, %r723, 0;
	min.s32 	%r725, %r724, %r10;
	cvt.rn.f64.s32 	%fd227, %r725;
	sub.f64 	%fd13, %fd227, %fd6;
	cvt.rn.f64.u32 	%fd228, %r1128;
	sub.f64 	%fd229, %fd228, %fd9;
	mul.f64 	%fd14, %fd229, %fd229;
	mov.f64 	%fd1105, 0d0000000000000000;
	mov.u32 	%r1132, %r18;
	mov.u32 	%r1133, %r14;
$L__BB3_9:
	setp.eq.f64 	%p15, %fd2, 0d7FF0000000000000;
	mov.b32 	%r1138, 1;
	mov.f64 	%fd1108, %fd4;
	@%p15 bra 	$L__BB3_13;
	setp.ltu.f64 	%p16, %fd2, 0d41E0000000000000;
	mov.f64 	%fd1108, %fd3;
	mov.u32 	%r1137, %r11;
	@%p16 bra 	$L__BB3_12;
	{ // callseq 22, 0
	.param .b64 param0;
	st.param.f64 	[param0], %fd1;
	.param .align 16 .b8 retval0[16];
	call.uni (retval0), 
	__internal_trig_reduction_slowpathd, 
	(
	param0
	);
	ld.param.f64 	%fd1108, [retval0];
	ld.param.b32 	%r1137, [retval0+8];
	} // callseq 22
$L__BB3_12:
	add.s32 	%r1138, %r1137, 1;
$L__BB3_13:
	shl.b32 	%r728, %r1138, 6;
	cvt.u64.u32 	%rd67, %r728;
	and.b64  	%rd68, %rd67, 64;
	add.s64 	%rd70, %rd69, %rd68;
	mul.rn.f64 	%fd231, %fd1108, %fd1108;
	and.b32  	%r729, %r1138, 1;
	setp.eq.b32 	%p17, %r729, 1;
	selp.f64 	%fd232, 0dBDA8FF8320FD8164, 0d3DE5DB65F9785EBA, %p17;
	ld.global.nc.v2.f64 	{%fd233, %fd234}, [%rd70];
	fma.rn.f64 	%fd235, %fd232, %fd231, %fd233;
	fma.rn.f64 	%fd236, %fd235, %fd231, %fd234;
	ld.global.nc.v2.f64 	{%fd237, %fd238}, [%rd70+16];
	fma.rn.f64 	%fd239, %fd236, %fd231, %fd237;
	fma.rn.f64 	%fd240, %fd239, %fd231, %fd238;
	ld.global.nc.v2.f64 	{%fd241, %fd242}, [%rd70+32];
	fma.rn.f64 	%fd243, %fd240, %fd231, %fd241;
	fma.rn.f64 	%fd244, %fd243, %fd231, %fd242;
	fma.rn.f64 	%fd245, %fd244, %fd1108, %fd1108;
	fma.rn.f64 	%fd246, %fd244, %fd231, 0d3FF0000000000000;
	selp.f64 	%fd247, %fd246, %fd245, %p17;
	and.b32  	%r730, %r1138, 2;
	setp.eq.s32 	%p18, %r730, 0;
	mov.f64 	%fd248, 0d0000000000000000;
	sub.f64 	%fd249, %fd248, %fd247;
	selp.f64 	%fd20, %fd247, %fd249, %p18;
	mov.f64 	%fd1109, %fd11;
	mov.u32 	%r1139, %r13;
	@%p1 bra 	$L__BB3_15;
	{ // callseq 23, 0
	.param .b64 param0;
	st.param.f64 	[param0], %fd1;
	.param .align 16 .b8 retval0[16];
	call.uni (retval0), 
	__internal_trig_reduction_slowpathd, 
	(
	param0
	);
	ld.param.f64 	%fd1109, [retval0];
	ld.param.b32 	%r1139, [retval0+8];
	} // callseq 23
$L__BB3_15:
	shl.b32 	%r732, %r1139, 6;
	cvt.u64.u32 	%rd71, %r732;
	and.b64  	%rd72, %rd71, 64;
	add.s64 	%rd74, %rd69, %rd72;
	mul.rn.f64 	%fd252, %fd1109, %fd1109;
	and.b32  	%r733, %r1139, 1;
	setp.eq.b32 	%p19, %r733, 1;
	selp.f64 	%fd253, 0dBDA8FF8320FD8164, 0d3DE5DB65F9785EBA, %p19;
	ld.global.nc.v2.f64 	{%fd254, %fd255}, [%rd74];
	fma.rn.f64 	%fd256, %fd253, %fd252, %fd254;
	fma.rn.f64 	%fd257, %fd256, %fd252, %fd255;
	ld.global.nc.v2.f64 	{%fd258, %fd259}, [%rd74+16];
	fma.rn.f64 	%fd260, %fd257, %fd252, %fd258;
	fma.rn.f64 	%fd261, %fd260, %fd252, %fd259;
	ld.global.nc.v2.f64 	{%fd262, %fd263}, [%rd74+32];
	fma.rn.f64 	%fd264, %fd261, %fd252, %fd262;
	fma.rn.f64 	%fd265, %fd264, %fd252, %fd263;
	fma.rn.f64 	%fd266, %fd265, %fd1109, %fd1109;
	fma.rn.f64 	%fd267, %fd265, %fd252, 0d3FF0000000000000;
	selp.f64 	%fd268, %fd267, %fd266, %p19;
	and.b32  	%r734, %r1139, 2;
	setp.eq.s32 	%p20, %r734, 0;
	mov.f64 	%fd1110, 0d0000000000000000;
	sub.f64 	%fd269, %fd1110, %fd268;
	selp.f64 	%fd270, %fd268, %fd269, %p20;
	max.s32 	%r735, %r1132, 0;
	min.s32 	%r736, %r735, %r9;
	cvt.rn.f64.s32 	%fd271, %r736;
	sub.f64 	%fd272, %fd271, %fd5;
	mul.f64 	%fd273, %fd13, %fd270;
	fma.rn.f64 	%fd274, %fd272, %fd20, %fd273;
	add.f64 	%fd275, %fd7, %fd274;
	mul.f64 	%fd276, %fd13, %fd20;
	mul.f64 	%fd277, %fd272, %fd270;
	sub.f64 	%fd278, %fd276, %fd277;
	add.f64 	%fd279, %fd8, %fd278;
	mov.f64 	%fd280, 0d3FE0000000000000;
	copysign.f64 	%fd281, %fd275, %fd280;
	add.rz.f64 	%fd282, %fd275, %fd281;
	cvt.rzi.f64.f64 	%fd283, %fd282;
	cvt.rzi.s32.f64 	%r34, %fd283;
	copysign.f64 	%fd284, %fd279, %fd280;
	add.rz.f64 	%fd285, %fd279, %fd284;
	cvt.rzi.f64.f64 	%fd286, %fd285;
	cvt.rzi.s32.f64 	%r35, %fd286;
	setp.lt.s32 	%p21, %r34, 0;
	setp.ge.s32 	%p22, %r34, %r689;
	or.pred  	%p23, %p21, %p22;
	setp.lt.s32 	%p24, %r35, 0;
	setp.ge.s32 	%p25, %r35, %r690;
	or.pred  	%p26, %p24, %p25;
	or.pred  	%p28, %p23, %p26;
	mov.f64 	%fd1111, %fd1110;
	mov.f64 	%fd1112, %fd1110;
	@%p28 bra 	$L__BB3_31;
	mul.lo.s32 	%r737, %r35, %r691;
	cvt.u64.u32 	%rd75, %r737;
	mul.lo.s32 	%r738, %r34, %r12;
	cvt.u64.u32 	%rd76, %r738;
	add.s64 	%rd77, %rd75, %rd76;
	add.s64 	%rd11, %rd1, %rd77;
	setp.gt.s16 	%p29, %rs305, 5;
	@%p29 bra 	$L__BB3_21;
	setp.lt.u16 	%p33, %rs305, 2;
	@%p33 bra 	$L__BB3_25;
	add.s16 	%rs311, %rs305, -2;
	setp.lt.u16 	%p34, %rs311, 2;
	@%p34 bra 	$L__BB3_26;
	add.s16 	%rs312, %rs305, -4;
	setp.lt.u16 	%p35, %rs312, 2;
	@%p35 bra 	$L__BB3_20;
	bra.uni 	$L__BB3_29;
$L__BB3_20:
	ld.global.u8 	%rs529, [%rd11+1];
	ld.global.u8 	%rs528, [%rd11+2];
	ld.global.u8 	%rs527, [%rd11+3];
	bra.uni 	$L__BB3_30;
$L__BB3_21:
	add.s16 	%rs310, %rs305, -6;
	setp.lt.u16 	%p30, %rs310, 2;
	@%p30 bra 	$L__BB3_27;
	setp.eq.s16 	%p31, %rs305, 8;
	@%p31 bra 	$L__BB3_28;
	setp.eq.s16 	%p32, %rs305, 9;
	@%p32 bra 	$L__BB3_24;
	bra.uni 	$L__BB3_29;
$L__BB3_24:
	ld.global.u8 	%rs527, [%rd11];
	ld.global.u8 	%rs528, [%rd11+1];
	ld.global.u8 	%rs529, [%rd11+2];
	bra.uni 	$L__BB3_30;
$L__BB3_25:
	ld.global.u8 	%rs529, [%rd11];
	ld.global.u8 	%rs528, [%rd11+1];
	ld.global.u8 	%rs527, [%rd11+2];
	bra.uni 	$L__BB3_30;
$L__BB3_26:
	ld.global.u8 	%rs527, [%rd11];
	ld.global.u8 	%rs528, [%rd11+1];
	ld.global.u8 	%rs529, [%rd11+2];
	bra.uni 	$L__BB3_30;
$L__BB3_27:
	ld.global.u8 	%rs527, [%rd11+1];
	ld.global.u8 	%rs528, [%rd11+2];
	ld.global.u8 	%rs529, [%rd11+3];
	bra.uni 	$L__BB3_30;
$L__BB3_28:
	ld.global.u8 	%rs529, [%rd11];
	ld.global.u8 	%rs528, [%rd11+1];
	ld.global.u8 	%rs527, [%rd11+2];
	bra.uni 	$L__BB3_30;
$L__BB3_29:
	ld.global.u8 	%rs529, [%rd11];
	ld.global.u8 	%rs528, [%rd11+1];
	ld.global.u8 	%rs527, [%rd11+2];
$L__BB3_30:
	cvt.rn.f64.u16 	%fd1110, %rs527;
	cvt.rn.f64.u16 	%fd1111, %rs528;
	cvt.rn.f64.u16 	%fd1112, %rs529;
$L__BB3_31:
	sub.f64 	%fd287, %fd1105, %fd9;
	fma.rn.f64 	%fd288, %fd287, %fd287, %fd14;
	neg.f64 	%fd289, %fd288;
	div.rn.f64 	%fd29, %fd289, %fd10;
	fma.rn.f64 	%fd290, %fd29, 0d3FF71547652B82FE, 0d4338000000000000;
	{
	.reg .b32 %temp; 
	mov.b64 	{%r36, %temp}, %fd290;
	}
	mov.f64 	%fd291, 0dC338000000000000;
	add.rn.f64 	%fd292, %fd290, %fd291;
	fma.rn.f64 	%fd293, %fd292, 0dBFE62E42FEFA39EF, %fd29;
	fma.rn.f64 	%fd294, %fd292, 0dBC7ABC9E3B39803F, %fd293;
	fma.rn.f64 	%fd295, %fd294, 0d3E5ADE1569CE2BDF, 0d3E928AF3FCA213EA;
	fma.rn.f64 	%fd296, %fd295, %fd294, 0d3EC71DEE62401315;
	fma.rn.f64 	%fd297, %fd296, %fd294, 0d3EFA01997C89EB71;
	fma.rn.f64 	%fd298, %fd297, %fd294, 0d3F2A01A014761F65;
	fma.rn.f64 	%fd299, %fd298, %fd294, 0d3F56C16C1852B7AF;
	fma.rn.f64 	%fd300, %fd299, %fd294, 0d3F81111111122322;
	fma.rn.f64 	%fd301, %fd300, %fd294, 0d3FA55555555502A1;
	fma.rn.f64 	%fd302, %fd301, %fd294, 0d3FC5555555555511;
	fma.rn.f64 	%fd303, %fd302, %fd294, 0d3FE000000000000B;
	fma.rn.f64 	%fd304, %fd303, %fd294, 0d3FF0000000000000;
	fma.rn.f64 	%fd305, %fd304, %fd294, 0d3FF0000000000000;
	{
	.reg .b32 %temp; 
	mov.b64 	{%r37, %temp}, %fd305;
	}
	{
	.reg .b32 %temp; 
	mov.b64 	{%temp, %r38}, %fd305;
	}
	shl.b32 	%r739, %r36, 20;
	add.s32 	%r740, %r739, %r38;
	mov.b64 	%fd1113, {%r37, %r740};
	{
	.reg .b32 %temp; 
	mov.b64 	{%temp, %r741}, %fd29;
	}
	mov.b32 	%f2, %r741;
	abs.f32 	%f1, %f2;
	setp.lt.f32 	%p36, %f1, 0f4086232B;
	@%p36 bra 	$L__BB3_34;
	setp.lt.f64 	%p37, %fd29, 0d0000000000000000;
	add.f64 	%fd306, %fd29, 0d7FF0000000000000;
	selp.f64 	%fd1113, 0d0000000000000000, %fd306, %p37;
	setp.geu.f32 	%p38, %f1, 0f40874800;
	@%p38 bra 	$L__BB3_34;
	shr.u32 	%r742, %r36, 31;
	add.s32 	%r743, %r36, %r742;
	shr.s32 	%r744, %r743, 1;
	shl.b32 	%r745, %r744, 20;
	add.s32 	%r746, %r38, %r745;
	mov.b64 	%fd307, {%r37, %r746};
	sub.s32 	%r747, %r36, %r744;
	shl.b32 	%r748, %r747, 20;
	add.s32 	%r749, %r748, 1072693248;
	mov.b32 	%r750, 0;
	mov.b64 	%fd308, {%r750, %r749};
	mul.f64 	%fd1113, %fd308, %fd307;
$L__BB3_34:
	cvt.rn.f64.u32 	%fd309, %r1136;
	fma.rn.f64 	%fd310, %fd1110, %fd1113, %fd309;
	cvt.rzi.u32.f64 	%r1136, %fd310;
	cvt.rn.f64.u32 	%fd311, %r1135;
	fma.rn.f64 	%fd312, %fd1111, %fd1113, %fd311;
	cvt.rzi.u32.f64 	%r1135, %fd312;
	cvt.rn.f64.u32 	%fd313, %r1134;
	fma.rn.f64 	%fd314, %fd1112, %fd1113, %fd313;
	cvt.rzi.u32.f64 	%r1134, %fd314;
	add.f64 	%fd1106, %fd1106, %fd1113;
	add.f64 	%fd1105, %fd1105, 0d3FF0000000000000;
	add.s32 	%r1133, %r1133, 1;
	setp.ne.s32 	%p39, %r1133, 0;
	add.s32 	%r1132, %r1132, 1;
	@%p39 bra 	$L__BB3_9;
	add.s32 	%r1128, %r1128, 1;
	setp.ne.s32 	%p40, %r1128, %r1126;
	@%p40 bra 	$L__BB3_8;
	cvt.rn.f64.u32 	%fd315, %r1136;
	div.rn.f64 	%fd316, %fd315, %fd1106;
	cvt.rzi.u32.f64 	%r751, %fd316;
	cvt.u16.u32 	%rs316, %r751;
	and.b16  	%rs317, %rs316, 255;
	cvt.rn.f64.u32 	%fd317, %r1135;
	div.rn.f64 	%fd318, %fd317, %fd1106;
	cvt.rzi.u32.f64 	%r752, %fd318;
	cvt.u16.u32 	%rs318, %r752;
	and.b16  	%rs319, %rs318, 255;
	cvt.rn.f64.u32 	%fd319, %r1134;
	div.rn.f64 	%fd320, %fd319, %fd1106;
	cvt.rzi.u32.f64 	%r753, %fd320;
	cvt.u16.u32 	%rs320, %r753;
	and.b16  	%rs321, %rs320, 255;
	mul.wide.u32 	%rd78, %r1127, 3;
	add.s64 	%rd79, %rd7, %rd78;
	st.local.u8 	[%rd79+64], %rs316;
	mul.lo.s32 	%r754, %r1127, 3;
	cvt.u64.u32 	%rd80, %r754;
	add.s64 	%rd81, %rd7, %rd80;
	st.local.u8 	[%rd81+65], %rs318;
	st.local.u8 	[%rd81+66], %rs320;
	cvt.rn.f64.u16 	%fd321, %rs317;
	cvt.rn.f64.u16 	%fd322, %rs319;
	mul.f64 	%fd323, %fd322, 0d3FE2C8B439581062;
	fma.rn.f64 	%fd324, %fd321, 0d3FD322D0E5604189, %fd323;
	cvt.rn.f64.u16 	%fd325, %rs321;
	fma.rn.f64 	%fd326, %fd325, 0d3FBD2F1A9FBE76C9, %fd324;
	mul.wide.u32 	%rd82, %r1127, 5;
	add.s64 	%rd83, %rd79, %rd82;
	st.local.f64 	[%rd83], %fd326;
	add.s32 	%r1127, %r1127, 1;
	setp.ne.s32 	%p41, %r1127, 8;
	@%p41 bra 	$L__BB3_7;
	ld.param.u8 	%rs522, [_Z20render_hybrid_kernelPKhjjjiiiiiid11PixelFormathhPhS2_S2_S2__param_12];
	setp.gt.u16 	%p42, %rs522, 69;
	selp.f64 	%fd327, 0d403E000000000000, 0d4049000000000000, %p42;
	ld.local.v2.b32 	{%r755, %r756}, [%rd7+64];
	bfe.u32 	%r46, %r755, 0, 8;
	cvt.u16.u32 	%rs25, %r46;
	bfe.u32 	%r48, %r755, 8, 8;
	cvt.u16.u32 	%rs26, %r48;
	bfe.u32 	%r50, %r755, 16, 8;
	cvt.u16.u32 	%rs27, %r50;
	bfe.u32 	%r47, %r755, 24, 8;
	cvt.u16.u32 	%rs28, %r47;
	bfe.u32 	%r49, %r756, 0, 8;
	cvt.u16.u32 	%rs29, %r49;
	mov.b64 	%rd84, {%r755, %r756};
	sub.s32 	%r757, %r46, %r47;
	cvt.rn.f64.s32 	%fd328, %r757;
	sub.s32 	%r758, %r48, %r49;
	cvt.rn.f64.s32 	%fd329, %r758;
	shr.u64 	%rd85, %rd84, 40;
	cvt.u16.u64 	%rs30, %rd85;
	cvt.u32.u64 	%r759, %rd85;
	and.b32  	%r51, %r759, 255;
	sub.s32 	%r760, %r50, %r51;
	cvt.rn.f64.s32 	%fd330, %r760;
	add.f64 	%fd331, %fd328, %fd328;
	mul.f64 	%fd332, %fd329, 0d4010000000000000;
	mul.f64 	%fd333, %fd332, %fd329;
	fma.rn.f64 	%fd334, %fd331, %fd328, %fd333;
	mul.f64 	%fd335, %fd330, 0d4008000000000000;
	fma.rn.f64 	%fd336, %fd335, %fd330, %fd334;
	sqrt.rn.f64 	%fd337, %fd336;
	ld.local.f64 	%fd36, [%rd7];
	ld.local.f64 	%fd37, [%rd7+8];
	sub.f64 	%fd338, %fd36, %fd37;
	abs.f64 	%fd339, %fd338;
	add.f64 	%fd340, %fd339, %fd339;
	max.f64 	%fd341, %fd337, %fd340;
	setp.leu.f64 	%p43, %fd341, %fd327;
	shr.u64 	%rd86, %rd84, 48;
	cvt.u16.u64 	%rs31, %rd86;
	mov.b16 	%rs530, 0;
	@%p43 bra 	$L__BB3_39;
	mov.b16 	%rs530, 1;
	st.local.u8 	[%rd7+152], %rs530;
$L__BB3_39:
	ld.param.u8 	%rs523, [_Z20render_hybrid_kernelPKhjjjiiiiiid11PixelFormathhPhS2_S2_S2__param_12];
	shr.u16 	%rs34, %rs31, 8;
	cvt.u32.u16 	%r761, %rs31;
	and.b32  	%r52, %r761, 255;
	sub.s32 	%r762, %r47, %r52;
	cvt.rn.f64.s32 	%fd342, %r762;
	cvt.u32.u16 	%r53, %rs34;
	sub.s32 	%r763, %r49, %r53;
	cvt.rn.f64.s32 	%fd343, %r763;
	ld.local.v2.b32 	{%r764, %r765}, [%rd7+72];
	bfe.u32 	%r54, %r764, 0, 8;
	cvt.u16.u32 	%rs35, %r54;
	bfe.u32 	%r55, %r764, 8, 8;
	cvt.u16.u32 	%rs36, %r55;
	bfe.u32 	%r57, %r764, 16, 8;
	cvt.u16.u32 	%rs37, %r57;
	bfe.u32 	%r59, %r764, 24, 8;
	cvt.u16.u32 	%rs38, %r59;
	bfe.u32 	%r56, %r765, 0, 8;
	cvt.u16.u32 	%rs39, %r56;
	bfe.u32 	%r58, %r765, 8, 8;
	cvt.u16.u32 	%rs40, %r58;
	bfe.u32 	%r60, %r765, 16, 8;
	cvt.u16.u32 	%rs41, %r60;
	bfe.u32 	%r61, %r765, 24, 8;
	cvt.u16.u32 	%rs42, %r61;
	sub.s32 	%r766, %r51, %r54;
	cvt.rn.f64.s32 	%fd344, %r766;
	add.f64 	%fd345, %fd342, %fd342;
	mul.f64 	%fd346, %fd343, 0d4010000000000000;
	mul.f64 	%fd347, %fd346, %fd343;
	fma.rn.f64 	%fd348, %fd345, %fd342, %fd347;
	mul.f64 	%fd349, %fd344, 0d4008000000000000;
	fma.rn.f64 	%fd350, %fd349, %fd344, %fd348;
	sqrt.rn.f64 	%fd351, %fd350;
	ld.local.f64 	%fd38, [%rd7+16];
	sub.f64 	%fd352, %fd37, %fd38;
	abs.f64 	%fd353, %fd352;
	add.f64 	%fd354, %fd353, %fd353;
	max.f64 	%fd355, %fd351, %fd354;
	setp.gt.u16 	%p44, %rs523, 69;
	selp.f64 	%fd357, 0d403E000000000000, 0d4049000000000000, %p44;
	setp.gt.f64 	%p45, %fd355, %fd357;
	sub.s32 	%r767, %r55, %r56;
	cvt.rn.f64.s32 	%fd358, %r767;
	sub.s32 	%r768, %r57, %r58;
	cvt.rn.f64.s32 	%fd359, %r768;
	sub.s32 	%r769, %r59, %r60;
	cvt.rn.f64.s32 	%fd360, %r769;
	add.f64 	%fd361, %fd358, %fd358;
	mul.f64 	%fd362, %fd359, 0d4010000000000000;
	mul.f64 	%fd363, %fd362, %fd359;
	fma.rn.f64 	%fd364, %fd361, %fd358, %fd363;
	mul.f64 	%fd365, %fd360, 0d4008000000000000;
	fma.rn.f64 	%fd366, %fd365, %fd360, %fd364;
	sqrt.rn.f64 	%fd367, %fd366;
	ld.local.f64 	%fd40, [%rd7+24];
	ld.local.f64 	%fd41, [%rd7+32];
	sub.f64 	%fd368, %fd40, %fd41;
	abs.f64 	%fd369, %fd368;
	add.f64 	%fd370, %fd369, %fd369;
	max.f64 	%fd371, %fd367, %fd370;
	setp.gt.f64 	%p46, %fd371, %fd357;
	sub.s32 	%r770, %r56, %r61;
	cvt.rn.f64.s32 	%fd373, %r770;
	ld.local.v2.b32 	{%r771, %r772}, [%rd7+80];
	bfe.u32 	%r62, %r771, 0, 8;
	cvt.u16.u32 	%rs43, %r62;
	bfe.u32 	%r63, %r771, 8, 8;
	cvt.u16.u32 	%rs44, %r63;
	bfe.u32 	%r64, %r771, 16, 8;
	cvt.u16.u32 	%rs45, %r64;
	bfe.u32 	%r66, %r771, 24, 8;
	cvt.u16.u32 	%rs46, %r66;
	bfe.u32 	%r68, %r772, 0, 8;
	cvt.u16.u32 	%rs47, %r68;
	bfe.u32 	%r65, %r772, 8, 8;
	cvt.u16.u32 	%rs48, %r65;
	bfe.u32 	%r67, %r772, 16, 8;
	cvt.u16.u32 	%rs49, %r67;
	bfe.u32 	%r69, %r772, 24, 8;
	cvt.u16.u32 	%rs50, %r69;
	sub.s32 	%r773, %r58, %r62;
	cvt.rn.f64.s32 	%fd374, %r773;
	sub.s32 	%r774, %r60, %r63;
	cvt.rn.f64.s32 	%fd375, %r774;
	add.f64 	%fd376, %fd373, %fd373;
	mul.f64 	%fd377, %fd374, 0d4010000000000000;
	mul.f64 	%fd378, %fd377, %fd374;
	fma.rn.f64 	%fd379, %fd376, %fd373, %fd378;
	mul.f64 	%fd380, %fd375, 0d4008000000000000;
	fma.rn.f64 	%fd381, %fd380, %fd375, %fd379;
	sqrt.rn.f64 	%fd382, %fd381;
	ld.local.f64 	%fd42, [%rd7+40];
	sub.f64 	%fd383, %fd41, %fd42;
	abs.f64 	%fd384, %fd383;
	add.f64 	%fd385, %fd384, %fd384;
	max.f64 	%fd386, %fd382, %fd385;
	sub.s32 	%r775, %r64, %r65;
	cvt.rn.f64.s32 	%fd388, %r775;
	sub.s32 	%r776, %r66, %r67;
	cvt.rn.f64.s32 	%fd389, %r776;
	sub.s32 	%r777, %r68, %r69;
	cvt.rn.f64.s32 	%fd390, %r777;
	add.f64 	%fd391, %fd388, %fd388;
	mul.f64 	%fd392, %fd389, 0d4010000000000000;
	mul.f64 	%fd393, %fd392, %fd389;
	fma.rn.f64 	%fd394, %fd391, %fd388, %fd393;
	mul.f64 	%fd395, %fd390, 0d4008000000000000;
	fma.rn.f64 	%fd396, %fd395, %fd390, %fd394;
	sqrt.rn.f64 	%fd397, %fd396;
	ld.local.f64 	%fd43, [%rd7+48];
	ld.local.f64 	%fd44, [%rd7+56];
	sub.f64 	%fd398, %fd43, %fd44;
	abs.f64 	%fd399, %fd398;
	add.f64 	%fd400, %fd399, %fd399;
	max.f64 	%fd45, %fd397, %fd400;
	max.f64 	%fd401, %fd45, %fd386;
	setp.gt.f64 	%p47, %fd401, %fd357;
	selp.b16 	%rs324, 1, %rs530, %p45;
	selp.b16 	%rs325, 1, %rs324, %p46;
	selp.b16 	%rs531, 1, %rs325, %p47;
	sub.s32 	%r778, %r46, %r55;
	cvt.rn.f64.s32 	%fd402, %r778;
	sub.s32 	%r779, %r48, %r57;
	cvt.rn.f64.s32 	%fd403, %r779;
	sub.s32 	%r780, %r50, %r59;
	cvt.rn.f64.s32 	%fd404, %r780;
	add.f64 	%fd405, %fd402, %fd402;
	mul.f64 	%fd406, %fd403, 0d4010000000000000;
	mul.f64 	%fd407, %fd406, %fd403;
	fma.rn.f64 	%fd408, %fd405, %fd402, %fd407;
	mul.f64 	%fd409, %fd404, 0d4008000000000000;
	fma.rn.f64 	%fd410, %fd409, %fd404, %fd408;
	sqrt.rn.f64 	%fd411, %fd410;
	sub.f64 	%fd412, %fd36, %fd40;
	abs.f64 	%fd413, %fd412;
	add.f64 	%fd414, %fd413, %fd413;
	max.f64 	%fd415, %fd411, %fd414;
	setp.leu.f64 	%p48, %fd415, %fd357;
	@%p48 bra 	$L__BB3_41;
	mov.b16 	%rs531, 1;
	st.local.u8 	[%rd7+152], %rs531;
$L__BB3_41:
	sub.s32 	%r783, %r47, %r56;
	cvt.rn.f64.s32 	%fd416, %r783;
	sub.s32 	%r784, %r49, %r58;
	cvt.rn.f64.s32 	%fd417, %r784;
	sub.s32 	%r785, %r51, %r60;
	cvt.rn.f64.s32 	%fd418, %r785;
	add.f64 	%fd419, %fd416, %fd416;
	mul.f64 	%fd420, %fd417, 0d4010000000000000;
	mul.f64 	%fd421, %fd420, %fd417;
	fma.rn.f64 	%fd422, %fd419, %fd416, %fd421;
	mul.f64 	%fd423, %fd418, 0d4008000000000000;
	fma.rn.f64 	%fd424, %fd423, %fd418, %fd422;
	sqrt.rn.f64 	%fd425, %fd424;
	sub.f64 	%fd426, %fd37, %fd41;
	abs.f64 	%fd427, %fd426;
	add.f64 	%fd428, %fd427, %fd427;
	max.f64 	%fd429, %fd425, %fd428;
	sub.s32 	%r786, %r52, %r61;
	cvt.rn.f64.s32 	%fd431, %r786;
	sub.s32 	%r787, %r53, %r62;
	cvt.rn.f64.s32 	%fd432, %r787;
	sub.s32 	%r788, %r54, %r63;
	cvt.rn.f64.s32 	%fd433, %r788;
	add.f64 	%fd434, %fd431, %fd431;
	mul.f64 	%fd435, %fd432, 0d4010000000000000;
	mul.f64 	%fd436, %fd435, %fd432;
	fma.rn.f64 	%fd437, %fd434, %fd431, %fd436;
	mul.f64 	%fd438, %fd433, 0d4008000000000000;
	fma.rn.f64 	%fd439, %fd438, %fd433, %fd437;
	sqrt.rn.f64 	%fd440, %fd439;
	sub.f64 	%fd441, %fd38, %fd42;
	abs.f64 	%fd442, %fd441;
	add.f64 	%fd443, %fd442, %fd442;
	max.f64 	%fd444, %fd440, %fd443;
	sub.s32 	%r789, %r46, %r56;
	cvt.rn.f64.s32 	%fd446, %r789;
	sub.s32 	%r790, %r48, %r58;
	cvt.rn.f64.s32 	%fd447, %r790;
	sub.s32 	%r791, %r50, %r60;
	cvt.rn.f64.s32 	%fd448, %r791;
	add.f64 	%fd449, %fd446, %fd446;
	mul.f64 	%fd450, %fd447, 0d4010000000000000;
	mul.f64 	%fd451, %fd450, %fd447;
	fma.rn.f64 	%fd452, %fd449, %fd446, %fd451;
	mul.f64 	%fd453, %fd448, 0d4008000000000000;
	fma.rn.f64 	%fd454, %fd453, %fd448, %fd452;
	sqrt.rn.f64 	%fd455, %fd454;
	sub.f64 	%fd456, %fd36, %fd41;
	abs.f64 	%fd457, %fd456;
	add.f64 	%fd458, %fd457, %fd457;
	max.f64 	%fd459, %fd455, %fd458;
	sub.s32 	%r792, %r47, %r55;
	cvt.rn.f64.s32 	%fd461, %r792;
	sub.s32 	%r793, %r49, %r57;
	cvt.rn.f64.s32 	%fd462, %r793;
	sub.s32 	%r794, %r51, %r59;
	cvt.rn.f64.s32 	%fd463, %r794;
	add.f64 	%fd464, %fd461, %fd461;
	mul.f64 	%fd465, %fd462, 0d4010000000000000;
	mul.f64 	%fd466, %fd465, %fd462;
	fma.rn.f64 	%fd467, %fd464, %fd461, %fd466;
	mul.f64 	%fd468, %fd463, 0d4008000000000000;
	fma.rn.f64 	%fd469, %fd468, %fd463, %fd467;
	sqrt.rn.f64 	%fd470, %fd469;
	sub.f64 	%fd471, %fd37, %fd40;
	abs.f64 	%fd472, %fd471;
	add.f64 	%fd473, %fd472, %fd472;
	max.f64 	%fd474, %fd470, %fd473;
	sub.s32 	%r795, %r47, %r61;
	cvt.rn.f64.s32 	%fd476, %r795;
	sub.s32 	%r796, %r49, %r62;
	cvt.rn.f64.s32 	%fd477, %r796;
	sub.s32 	%r797, %r51, %r63;
	cvt.rn.f64.s32 	%fd478, %r797;
	add.f64 	%fd479, %fd476, %fd476;
	mul.f64 	%fd480, %fd477, 0d4010000000000000;
	mul.f64 	%fd481, %fd480, %fd477;
	fma.rn.f64 	%fd482, %fd479, %fd476, %fd481;
	mul.f64 	%fd483, %fd478, 0d4008000000000000;
	fma.rn.f64 	%fd484, %fd483, %fd478, %fd482;
	sqrt.rn.f64 	%fd485, %fd484;
	sub.f64 	%fd486, %fd37, %fd42;
	abs.f64 	%fd487, %fd486;
	add.f64 	%fd488, %fd487, %fd487;
	max.f64 	%fd489, %fd485, %fd488;
	sub.s32 	%r798, %r52, %r56;
	cvt.rn.f64.s32 	%fd491, %r798;
	sub.s32 	%r799, %r53, %r58;
	cvt.rn.f64.s32 	%fd492, %r799;
	sub.s32 	%r800, %r54, %r60;
	cvt.rn.f64.s32 	%fd493, %r800;
	add.f64 	%fd494, %fd491, %fd491;
	mul.f64 	%fd495, %fd492, 0d4010000000000000;
	mul.f64 	%fd496, %fd495, %fd492;
	fma.rn.f64 	%fd497, %fd494, %fd491, %fd496;
	mul.f64 	%fd498, %fd493, 0d4008000000000000;
	fma.rn.f64 	%fd499, %fd498, %fd493, %fd497;
	sqrt.rn.f64 	%fd500, %fd499;
	sub.f64 	%fd501, %fd38, %fd41;
	abs.f64 	%fd502, %fd501;
	add.f64 	%fd503, %fd502, %fd502;
	max.f64 	%fd504, %fd500, %fd503;
	max.f64 	%fd505, %fd504, %fd489;
	max.f64 	%fd506, %fd505, %fd474;
	max.f64 	%fd507, %fd506, %fd459;
	max.f64 	%fd508, %fd507, %fd45;
	max.f64 	%fd509, %fd508, %fd444;
	max.f64 	%fd510, %fd509, %fd429;
	setp.gt.f64 	%p2, %fd510, %fd357;
	add.f64 	%fd511, %fd36, 0d0000000000000000;
	add.f64 	%fd512, %fd511, %fd37;
	add.f64 	%fd513, %fd512, %fd38;
	add.f64 	%fd514, %fd513, %fd40;
	add.f64 	%fd515, %fd514, %fd41;
	add.f64 	%fd516, %fd515, %fd42;
	add.f64 	%fd517, %fd516, %fd43;
	add.f64 	%fd518, %fd517, %fd44;
	mul.f64 	%fd1155, %fd518, 0d3FC0000000000000;
	mov.b32 	%r1168, 0;
	mov.b32 	%r1140, -5;
$L__BB3_42:
	mov.u32 	%r802, %ctaid.y;
	mov.u32 	%r803, %ntid.y;
	mov.u32 	%r804, %tid.y;
	mad.lo.s32 	%r805, %r802, %r803, %r804;
	add.s32 	%r806, %r1140, %r805;
	setp.lt.s32 	%p49, %r806, 0;
	setp.ge.s32 	%p50, %r806, %r698;
	or.pred  	%p3, %p49, %p50;
	mov.b32 	%r1142, -5;
$L__BB3_43:
	ld.param.u32 	%r1111, [_Z20render_hybrid_kernelPKhjjjiiiiiid11PixelFormathhPhS2_S2_S2__param_6];
	add.s32 	%r807, %r1142, %r1;
	setp.lt.s32 	%p51, %r807, 0;
	setp.ge.s32 	%p52, %r807, %r1111;
	or.pred  	%p53, %p51, %p52;
	or.pred  	%p54, %p53, %p3;
	@%p54 bra 	$L__BB3_213;
	mov.f64 	%fd519, 0d0000000000000000;
	mul.rn.f64 	%fd1115, %fd1, %fd519;
	setp.eq.f64 	%p55, %fd2, 0d7FF0000000000000;
	mov.b32 	%r1145, 1;
	@%p55 bra 	$L__BB3_48;
	setp.ltu.f64 	%p56, %fd2, 0d41E0000000000000;
	mov.f64 	%fd1115, %fd3;
	mov.u32 	%r1144, %r11;
	@%p56 bra 	$L__BB3_47;
	{ // callseq 24, 0
	.param .b64 param0;
	st.param.f64 	[param0], %fd1;
	.param .align 16 .b8 retval0[16];
	call.uni (retval0), 
	__internal_trig_reduction_slowpathd, 
	(
	param0
	);
	ld.param.f64 	%fd1115, [retval0];
	ld.param.b32 	%r1144, [retval0+8];
	} // callseq 24
$L__BB3_47:
	add.s32 	%r1145, %r1144, 1;
$L__BB3_48:
	shl.b32 	%r810, %r1145, 6;
	cvt.u64.u32 	%rd87, %r810;
	and.b64  	%rd88, %rd87, 64;
	add.s64 	%rd90, %rd69, %rd88;
	mul.rn.f64 	%fd521, %fd1115, %fd1115;
	and.b32  	%r811, %r1145, 1;
	setp.eq.b32 	%p57, %r811, 1;
	selp.f64 	%fd522, 0dBDA8FF8320FD8164, 0d3DE5DB65F9785EBA, %p57;
	ld.global.nc.v2.f64 	{%fd523, %fd524}, [%rd90];
	fma.rn.f64 	%fd525, %fd522, %fd521, %fd523;
	fma.rn.f64 	%fd526, %fd525, %fd521, %fd524;
	ld.global.nc.v2.f64 	{%fd527, %fd528}, [%rd90+16];
	fma.rn.f64 	%fd529, %fd526, %fd521, %fd527;
	fma.rn.f64 	%fd530, %fd529, %fd521, %fd528;
	ld.global.nc.v2.f64 	{%fd531, %fd532}, [%rd90+32];
	fma.rn.f64 	%fd533, %fd530, %fd521, %fd531;
	fma.rn.f64 	%fd534, %fd533, %fd521, %fd532;
	fma.rn.f64 	%fd535, %fd534, %fd1115, %fd1115;
	fma.rn.f64 	%fd536, %fd534, %fd521, 0d3FF0000000000000;
	selp.f64 	%fd537, %fd536, %fd535, %p57;
	and.b32  	%r812, %r1145, 2;
	setp.eq.s32 	%p58, %r812, 0;
	mov.f64 	%fd538, 0d0000000000000000;
	sub.f64 	%fd539, %fd538, %fd537;
	selp.f64 	%fd51, %fd537, %fd539, %p58;
	setp.ltu.f64 	%p60, %fd2, 0d41E0000000000000;
	or.pred  	%p61, %p55, %p60;
	mov.f64 	%fd1116, %fd11;
	mov.u32 	%r1146, %r13;
	@%p61 bra 	$L__BB3_50;
	{ // callseq 25, 0
	.param .b64 param0;
	st.param.f64 	[param0], %fd1;
	.param .align 16 .b8 retval0[16];
	call.uni (retval0), 
	__internal_trig_reduction_slowpathd, 
	(
	param0
	);
	ld.param.f64 	%fd1116, [retval0];
	ld.param.b32 	%r1146, [retval0+8];
	} // callseq 25
$L__BB3_50:
	ld.param.u32 	%r1118, [_Z20render_hybrid_kernelPKhjjjiiiiiid11PixelFormathhPhS2_S2_S2__param_9];
	ld.param.u32 	%r1114, [_Z20render_hybrid_kernelPKhjjjiiiiiid11PixelFormathhPhS2_S2_S2__param_8];
	ld.param.u32 	%r1106, [_Z20render_hybrid_kernelPKhjjjiiiiiid11PixelFormathhPhS2_S2_S2__param_5];
	ld.param.u32 	%r1103, [_Z20render_hybrid_kernelPKhjjjiiiiiid11PixelFormathhPhS2_S2_S2__param_4];
	shl.b32 	%r814, %r1146, 6;
	cvt.u64.u32 	%rd91, %r814;
	and.b64  	%rd92, %rd91, 64;
	add.s64 	%rd94, %rd69, %rd92;
	mul.rn.f64 	%fd541, %fd1116, %fd1116;
	and.b32  	%r815, %r1146, 1;
	setp.eq.b32 	%p62, %r815, 1;
	selp.f64 	%fd542, 0dBDA8FF8320FD8164, 0d3DE5DB65F9785EBA, %p62;
	ld.global.nc.v2.f64 	{%fd543, %fd544}, [%rd94];
	fma.rn.f64 	%fd545, %fd542, %fd541, %fd543;
	fma.rn.f64 	%fd546, %fd545, %fd541, %fd544;
	ld.global.nc.v2.f64 	{%fd547, %fd548}, [%rd94+16];
	fma.rn.f64 	%fd549, %fd546, %fd541, %fd547;
	fma.rn.f64 	%fd550, %fd549, %fd541, %fd548;
	ld.global.nc.v2.f64 	{%fd551, %fd552}, [%rd94+32];
	fma.rn.f64 	%fd553, %fd550, %fd541, %fd551;
	fma.rn.f64 	%fd554, %fd553, %fd541, %fd552;
	fma.rn.f64 	%fd555, %fd554, %fd1116, %fd1116;
	fma.rn.f64 	%fd556, %fd554, %fd541, 0d3FF0000000000000;
	selp.f64 	%fd557, %fd556, %fd555, %p62;
	and.b32  	%r816, %r1146, 2;
	setp.eq.s32 	%p63, %r816, 0;
	mov.f64 	%fd558, 0d0000000000000000;
	sub.f64 	%fd559, %fd558, %fd557;
	selp.f64 	%fd560, %fd557, %fd559, %p63;
	add.s32 	%r817, %r1142, %r1;
	mul.lo.s32 	%r818, %r817, %r1114;
	shl.b32 	%r819, %r818, 1;
	div.s32 	%r820, %r819, %r1103;
	max.s32 	%r821, %r820, 0;
	min.s32 	%r80, %r821, %r9;
	cvt.rn.f64.s32 	%fd561, %r80;
	sub.f64 	%fd562, %fd561, %fd5;
	mov.u32 	%r822, %ctaid.y;
	mov.u32 	%r823, %ntid.y;
	mov.u32 	%r824, %tid.y;
	mad.lo.s32 	%r825, %r822, %r823, %r824;
	add.s32 	%r826, %r1140, %r825;
	mul.lo.s32 	%r827, %r826, %r1118;
	shl.b32 	%r828, %r827, 2;
	div.s32 	%r829, %r828, %r1106;
	max.s32 	%r830, %r829, 0;
	add.s32 	%r831, %r1118, -1;
	min.s32 	%r81, %r830, %r831;
	cvt.rn.f64.s32 	%fd563, %r81;
	cvt.rn.f64.s32 	%fd564, %r1118;
	mul.f64 	%fd565, %fd564, 0d3FE0000000000000;
	sub.f64 	%fd566, %fd563, %fd565;
	mul.f64 	%fd567, %fd566, %fd560;
	fma.rn.f64 	%fd568, %fd562, %fd51, %fd567;
	add.f64 	%fd569, %fd7, %fd568;
	mul.f64 	%fd570, %fd566, %fd51;
	mul.f64 	%fd571, %fd562, %fd560;
	sub.f64 	%fd572, %fd570, %fd571;
	add.f64 	%fd573, %fd8, %fd572;
	mov.f64 	%fd574, 0d3FE0000000000000;
	copysign.f64 	%fd575, %fd569, %fd574;
	add.rz.f64 	%fd576, %fd569, %fd575;
	cvt.rzi.f64.f64 	%fd577, %fd576;
	cvt.rzi.s32.f64 	%r82, %fd577;
	copysign.f64 	%fd578, %fd573, %fd574;
	add.rz.f64 	%fd579, %fd573, %fd578;
	cvt.rzi.f64.f64 	%fd580, %fd579;
	cvt.rzi.s32.f64 	%r83, %fd580;
	setp.lt.s32 	%p64, %r82, 0;
	setp.ge.s32 	%p65, %r82, %r689;
	or.pred  	%p66, %p64, %p65;
	setp.lt.s32 	%p67, %r83, 0;
	setp.ge.s32 	%p68, %r83, %r690;
	or.pred  	%p69, %p67, %p68;
	or.pred  	%p71, %p66, %p69;
	mov.b16 	%rs532, 0;
	mov.u16 	%rs533, %rs532;
	mov.u16 	%rs534, %rs532;
	@%p71 bra 	$L__BB3_65;
	mul.lo.s32 	%r832, %r83, %r691;
	cvt.u64.u32 	%rd95, %r832;
	mul.lo.s32 	%r833, %r82, %r12;
	cvt.u64.u32 	%rd96, %r833;
	add.s64 	%rd97, %rd95, %rd96;
	add.s64 	%rd12, %rd1, %rd97;
	setp.gt.s16 	%p72, %rs305, 5;
	@%p72 bra 	$L__BB3_56;
	setp.lt.u16 	%p76, %rs305, 2;
	@%p76 bra 	$L__BB3_60;
	add.s16 	%rs330, %rs305, -2;
	setp.lt.u16 	%p77, %rs330, 2;
	@%p77 bra 	$L__BB3_61;
	add.s16 	%rs331, %rs305, -4;
	setp.lt.u16 	%p78, %rs331, 2;
	@%p78 bra 	$L__BB3_55;
	bra.uni 	$L__BB3_64;
$L__BB3_55:
	ld.global.u8 	%rs533, [%rd12+1];
	ld.global.u8 	%rs532, [%rd12+2];
	ld.global.u8 	%rs534, [%rd12+3];
	bra.uni 	$L__BB3_65;
$L__BB3_56:
	add.s16 	%rs329, %rs305, -6;
	setp.lt.u16 	%p73, %rs329, 2;
	@%p73 bra 	$L__BB3_62;
	setp.eq.s16 	%p74, %rs305, 8;
	@%p74 bra 	$L__BB3_63;
	setp.eq.s16 	%p75, %rs305, 9;
	@%p75 bra 	$L__BB3_59;
	bra.uni 	$L__BB3_64;
$L__BB3_59:
	ld.global.u8 	%rs534, [%rd12];
	ld.global.u8 	%rs532, [%rd12+1];
	ld.global.u8 	%rs533, [%rd12+2];
	bra.uni 	$L__BB3_65;
$L__BB3_60:
	ld.global.u8 	%rs533, [%rd12];
	ld.global.u8 	%rs532, [%rd12+1];
	ld.global.u8 	%rs534, [%rd12+2];
	bra.uni 	$L__BB3_65;
$L__BB3_61:
	ld.global.u8 	%rs534, [%rd12];
	ld.global.u8 	%rs532, [%rd12+1];
	ld.global.u8 	%rs533, [%rd12+2];
	bra.uni 	$L__BB3_65;
$L__BB3_62:
	ld.global.u8 	%rs534, [%rd12+1];
	ld.global.u8 	%rs532, [%rd12+2];
	ld.global.u8 	%rs533, [%rd12+3];
	bra.uni 	$L__BB3_65;
$L__BB3_63:
	ld.global.u8 	%rs533, [%rd12];
	ld.global.u8 	%rs532, [%rd12+1];
	ld.global.u8 	%rs534, [%rd12+2];
	bra.uni 	$L__BB3_65;
$L__BB3_64:
	ld.global.u8 	%rs533, [%rd12];
	ld.global.u8 	%rs532, [%rd12+1];
	ld.global.u8 	%rs534, [%rd12+2];
$L__BB3_65:
	mov.f64 	%fd581, 0d0000000000000000;
	mul.rn.f64 	%fd1118, %fd1, %fd581;
	cvt.s64.s32 	%rd98, %r1168;
	add.s64 	%rd99, %rd2, %rd98;
	st.local.u8 	[%rd99], %rs534;
	and.b16  	%rs332, %rs534, 255;
	add.s64 	%rd100, %rd3, %rd98;
	st.local.u8 	[%rd100], %rs532;
	and.b16  	%rs333, %rs532, 255;
	add.s64 	%rd101, %rd4, %rd98;
	st.local.u8 	[%rd101], %rs533;
	and.b16  	%rs334, %rs533, 255;
	cvt.rn.f64.u16 	%fd582, %rs332;
	mul.f64 	%fd583, %fd582, 0d3FD322D0E5604189;
	cvt.rn.f64.u16 	%fd584, %rs333;
	fma.rn.f64 	%fd585, %fd584, 0d3FE2C8B439581062, %fd583;
	cvt.rn.f64.u16 	%fd586, %rs334;
	fma.rn.f64 	%fd587, %fd586, 0d3FBD2F1A9FBE76C9, %fd585;
	cvt.rzi.u32.f64 	%r835, %fd587;
	add.s64 	%rd102, %rd5, %rd98;
	st.local.u8 	[%rd102], %r835;
	mov.b32 	%r1148, 1;
	@%p55 bra 	$L__BB3_69;
	setp.ltu.f64 	%p80, %fd2, 0d41E0000000000000;
	mov.f64 	%fd1118, %fd3;
	mov.u32 	%r1147, %r11;
	@%p80 bra 	$L__BB3_68;
	{ // callseq 26, 0
	.param .b64 param0;
	st.param.f64 	[param0], %fd1;
	.param .align 16 .b8 retval0[16];
	call.uni (retval0), 
	__internal_trig_reduction_slowpathd, 
	(
	param0
	);
	ld.param.f64 	%fd1118, [retval0];
	ld.param.b32 	%r1147, [retval0+8];
	} // callseq 26
$L__BB3_68:
	add.s32 	%r1148, %r1147, 1;
$L__BB3_69:
	shl.b32 	%r837, %r1148, 6;
	cvt.u64.u32 	%rd103, %r837;
	and.b64  	%rd104, %rd103, 64;
	add.s64 	%rd106, %rd69, %rd104;
	mul.rn.f64 	%fd589, %fd1118, %fd1118;
	and.b32  	%r838, %r1148, 1;
	setp.eq.b32 	%p81, %r838, 1;
	selp.f64 	%fd590, 0dBDA8FF8320FD8164, 0d3DE5DB65F9785EBA, %p81;
	ld.global.nc.v2.f64 	{%fd591, %fd592}, [%rd106];
	fma.rn.f64 	%fd593, %fd590, %fd589, %fd591;
	fma.rn.f64 	%fd594, %fd593, %fd589, %fd592;
	ld.global.nc.v2.f64 	{%fd595, %fd596}, [%rd106+16];
	fma.rn.f64 	%fd597, %fd594, %fd589, %fd595;
	fma.rn.f64 	%fd598, %fd597, %fd589, %fd596;
	ld.global.nc.v2.f64 	{%fd599, %fd600}, [%rd106+32];
	fma.rn.f64 	%fd601, %fd598, %fd589, %fd599;
	fma.rn.f64 	%fd602, %fd601, %fd589, %fd600;
	fma.rn.f64 	%fd603, %fd602, %fd1118, %fd1118;
	fma.rn.f64 	%fd604, %fd602, %fd589, 0d3FF0000000000000;
	selp.f64 	%fd605, %fd604, %fd603, %p81;
	and.b32  	%r839, %r1148, 2;
	setp.eq.s32 	%p82, %r839, 0;
	mov.f64 	%fd606, 0d0000000000000000;
	sub.f64 	%fd607, %fd606, %fd605;
	selp.f64 	%fd58, %fd605, %fd607, %p82;
	setp.eq.f64 	%p83, %fd2, 0d7FF0000000000000;
	setp.ltu.f64 	%p84, %fd2, 0d41E0000000000000;
	or.pred  	%p85, %p83, %p84;
	mov.f64 	%fd1119, %fd11;
	mov.u32 	%r1149, %r13;
	@%p85 bra 	$L__BB3_71;
	{ // callseq 27, 0
	.param .b64 param0;
	st.param.f64 	[param0], %fd1;
	.param .align 16 .b8 retval0[16];
	call.uni (retval0), 
	__internal_trig_reduction_slowpathd, 
	(
	param0
	);
	ld.param.f64 	%fd1119, [retval0];
	ld.param.b32 	%r1149, [retval0+8];
	} // callseq 27
$L__BB3_71:
	ld.param.u32 	%r1119, [_Z20render_hybrid_kernelPKhjjjiiiiiid11PixelFormathhPhS2_S2_S2__param_9];
	ld.param.u32 	%r1107, [_Z20render_hybrid_kernelPKhjjjiiiiiid11PixelFormathhPhS2_S2_S2__param_5];
	shl.b32 	%r841, %r1149, 6;
	cvt.u64.u32 	%rd107, %r841;
	and.b64  	%rd108, %rd107, 64;
	add.s64 	%rd110, %rd69, %rd108;
	mul.rn.f64 	%fd609, %fd1119, %fd1119;
	and.b32  	%r842, %r1149, 1;
	setp.eq.b32 	%p86, %r842, 1;
	selp.f64 	%fd610, 0dBDA8FF8320FD8164, 0d3DE5DB65F9785EBA, %p86;
	ld.global.nc.v2.f64 	{%fd611, %fd612}, [%rd110];
	fma.rn.f64 	%fd613, %fd610, %fd609, %fd611;
	fma.rn.f64 	%fd614, %fd613, %fd609, %fd612;
	ld.global.nc.v2.f64 	{%fd615, %fd616}, [%rd110+16];
	fma.rn.f64 	%fd617, %fd614, %fd609, %fd615;
	fma.rn.f64 	%fd618, %fd617, %fd609, %fd616;
	ld.global.nc.v2.f64 	{%fd619, %fd620}, [%rd110+32];
	fma.rn.f64 	%fd621, %fd618, %fd609, %fd619;
	fma.rn.f64 	%fd622, %fd621, %fd609, %fd620;
	fma.rn.f64 	%fd623, %fd622, %fd1119, %fd1119;
	fma.rn.f64 	%fd624, %fd622, %fd609, 0d3FF0000000000000;
	selp.f64 	%fd625, %fd624, %fd623, %p86;
	and.b32  	%r843, %r1149, 2;
	setp.eq.s32 	%p87, %r843, 0;
	mov.f64 	%fd626, 0d0000000000000000;
	sub.f64 	%fd627, %fd626, %fd625;
	selp.f64 	%fd628, %fd625, %fd627, %p87;
	mov.u32 	%r844, %ctaid.y;
	mov.u32 	%r845, %ntid.y;
	mov.u32 	%r846, %tid.y;
	mad.lo.s32 	%r847, %r844, %r845, %r846;
	add.s32 	%r848, %r1140, %r847;
	mul.lo.s32 	%r849, %r848, %r1119;
	shl.b32 	%r850, %r849, 2;
	add.s32 	%r851, %r850, %r1119;
	div.s32 	%r852, %r851, %r1107;
	max.s32 	%r853, %r852, 0;
	add.s32 	%r854, %r1119, -1;
	min.s32 	%r90, %r853, %r854;
	cvt.rn.f64.s32 	%fd629, %r90;
	cvt.rn.f64.s32 	%fd630, %r1119;
	mul.f64 	%fd631, %fd630, 0d3FE0000000000000;
	sub.f64 	%fd632, %fd629, %fd631;
	cvt.rn.f64.s32 	%fd633, %r80;
	sub.f64 	%fd634, %fd633, %fd5;
	mul.f64 	%fd635, %fd632, %fd628;
	fma.rn.f64 	%fd636, %fd634, %fd58, %fd635;
	add.f64 	%fd637, %fd7, %fd636;
	mul.f64 	%fd638, %fd632, %fd58;
	mul.f64 	%fd639, %fd634, %fd628;
	sub.f64 	%fd640, %fd638, %fd639;
	add.f64 	%fd641, %fd8, %fd640;
	mov.f64 	%fd642, 0d3FE0000000000000;
	copysign.f64 	%fd643, %fd637, %fd642;
	add.rz.f64 	%fd644, %fd637, %fd643;
	cvt.rzi.f64.f64 	%fd645, %fd644;
	cvt.rzi.s32.f64 	%r91, %fd645;
	copysign.f64 	%fd646, %fd641, %fd642;
	add.rz.f64 	%fd647, %fd641, %fd646;
	cvt.rzi.f64.f64 	%fd648, %fd647;
	cvt.rzi.s32.f64 	%r92, %fd648;
	setp.lt.s32 	%p88, %r91, 0;
	setp.ge.s32 	%p89, %r91, %r689;
	or.pred  	%p90, %p88, %p89;
	setp.lt.s32 	%p91, %r92, 0;
	setp.ge.s32 	%p92, %r92, %r690;
	or.pred  	%p93, %p91, %p92;
	or.pred  	%p95, %p90, %p93;
	mov.b16 	%rs535, 0;
	mov.u16 	%rs536, %rs535;
	mov.u16 	%rs537, %rs535;
	@%p95 bra 	$L__BB3_86;
	mul.lo.s32 	%r855, %r92, %r691;
	cvt.u64.u32 	%rd111, %r855;
	mul.lo.s32 	%r856, %r91, %r12;
	cvt.u64.u32 	%rd112, %r856;
	add.s64 	%rd113, %rd111, %rd112;
	add.s64 	%rd13, %rd1, %rd113;
	setp.gt.s16 	%p96, %rs305, 5;
	@%p96 bra 	$L__BB3_77;
	setp.lt.u16 	%p100, %rs305, 2;
	@%p100 bra 	$L__BB3_84;
	add.s16 	%rs338, %rs305, -2;
	setp.lt.u16 	%p101, %rs338, 2;
	@%p101 bra 	$L__BB3_83;
	add.s16 	%rs339, %rs305, -4;
	setp.lt.u16 	%p102, %rs339, 2;
	@%p102 bra 	$L__BB3_76;
	bra.uni 	$L__BB3_85;
$L__BB3_76:
	ld.global.u8 	%rs536, [%rd13+1];
	ld.global.u8 	%rs535, [%rd13+2];
	ld.global.u8 	%rs537, [%rd13+3];
	bra.uni 	$L__BB3_86;
$L__BB3_77:
	add.s16 	%rs337, %rs305, -6;
	setp.lt.u16 	%p97, %rs337, 2;
	@%p97 bra 	$L__BB3_82;
	setp.eq.s16 	%p98, %rs305, 8;
	@%p98 bra 	$L__BB3_81;
	setp.ne.s16 	%p99, %rs305, 9;
	@%p99 bra 	$L__BB3_85;
	ld.global.u8 	%rs537, [%rd13];
	ld.global.u8 	%rs535, [%rd13+1];
	ld.global.u8 	%rs536, [%rd13+2];
	bra.uni 	$L__BB3_86;
$L__BB3_81:
	ld.global.u8 	%rs536, [%rd13];
	ld.global.u8 	%rs535, [%rd13+1];
	ld.global.u8 	%rs537, [%rd13+2];
	bra.uni 	$L__BB3_86;
$L__BB3_82:
	ld.global.u8 	%rs537, [%rd13+1];
	ld.global.u8 	%rs535, [%rd13+2];
	ld.global.u8 	%rs536, [%rd13+3];
	bra.uni 	$L__BB3_86;
$L__BB3_83:
	ld.global.u8 	%rs537, [%rd13];
	ld.global.u8 	%rs535, [%rd13+1];
	ld.global.u8 	%rs536, [%rd13+2];
	bra.uni 	$L__BB3_86;
$L__BB3_84:
	ld.global.u8 	%rs536, [%rd13];
	ld.global.u8 	%rs535, [%rd13+1];
	ld.global.u8 	%rs537, [%rd13+2];
	bra.uni 	$L__BB3_86;
$L__BB3_85:
	ld.global.u8 	%rs536, [%rd13];
	ld.global.u8 	%rs535, [%rd13+1];
	ld.global.u8 	%rs537, [%rd13+2];
$L__BB3_86:
	mov.f64 	%fd649, 0d0000000000000000;
	mul.rn.f64 	%fd1121, %fd1, %fd649;
	cvt.s64.s32 	%rd114, %r1168;
	add.s64 	%rd115, %rd2, %rd114;
	st.local.u8 	[%rd115+1], %rs537;
	and.b16  	%rs340, %rs537, 255;
	add.s64 	%rd116, %rd3, %rd114;
	st.local.u8 	[%rd116+1], %rs535;
	and.b16  	%rs341, %rs535, 255;
	add.s64 	%rd117, %rd4, %rd114;
	st.local.u8 	[%rd117+1], %rs536;
	and.b16  	%rs342, %rs536, 255;
	cvt.rn.f64.u16 	%fd650, %rs340;
	mul.f64 	%fd651, %fd650, 0d3FD322D0E5604189;
	cvt.rn.f64.u16 	%fd652, %rs341;
	fma.rn.f64 	%fd653, %fd652, 0d3FE2C8B439581062, %fd651;
	cvt.rn.f64.u16 	%fd654, %rs342;
	fma.rn.f64 	%fd655, %fd654, 0d3FBD2F1A9FBE76C9, %fd653;
	cvt.rzi.u32.f64 	%r858, %fd655;
	add.s64 	%rd118, %rd5, %rd114;
	st.local.u8 	[%rd118+1], %r858;
	mov.b32 	%r1151, 1;
	@%p83 bra 	$L__BB3_90;
	setp.ltu.f64 	%p104, %fd2, 0d41E0000000000000;
	mov.f64 	%fd1121, %fd3;
	mov.u32 	%r1150, %r11;
	@%p104 bra 	$L__BB3_89;
	{ // callseq 28, 0
	.param .b64 param0;
	st.param.f64 	[param0], %fd1;
	.param .align 16 .b8 retval0[16];
	call.uni (retval0), 
	__internal_trig_reduction_slowpathd, 
	(
	param0
	);
	ld.param.f64 	%fd1121, [retval0];
	ld.param.b32 	%r1150, [retval0+8];
	} // callseq 28
$L__BB3_89:
	add.s32 	%r1151, %r1150, 1;
$L__BB3_90:
	shl.b32 	%r860, %r1151, 6;
	cvt.u64.u32 	%rd119, %r860;
	and.b64  	%rd120, %rd119, 64;
	mov.u64 	%rd121, __cudart_sin_cos_coeffs;
	add.s64 	%rd122, %rd121, %rd120;
	mul.rn.f64 	%fd657, %fd1121, %fd1121;
	and.b32  	%r861, %r1151, 1;
	setp.eq.b32 	%p105, %r861, 1;
	selp.f64 	%fd658, 0dBDA8FF8320FD8164, 0d3DE5DB65F9785EBA, %p105;
	ld.global.nc.v2.f64 	{%fd659, %fd660}, [%rd122];
	fma.rn.f64 	%fd661, %fd658, %fd657, %fd659;
	fma.rn.f64 	%fd662, %fd661, %fd657, %fd660;
	ld.global.nc.v2.f64 	{%fd663, %fd664}, [%rd122+16];
	fma.rn.f64 	%fd665, %fd662, %fd657, %fd663;
	fma.rn.f64 	%fd666, %fd665, %fd657, %fd664;
	ld.global.nc.v2.f64 	{%fd667, %fd668}, [%rd122+32];
	fma.rn.f64 	%fd669, %fd666, %fd657, %fd667;
	fma.rn.f64 	%fd670, %fd669, %fd657, %fd668;
	fma.rn.f64 	%fd671, %fd670, %fd1121, %fd1121;
	fma.rn.f64 	%fd672, %fd670, %fd657, 0d3FF0000000000000;
	selp.f64 	%fd673, %fd672, %fd671, %p105;
	and.b32  	%r862, %r1151, 2;
	setp.eq.s32 	%p106, %r862, 0;
	mov.f64 	%fd674, 0d0000000000000000;
	sub.f64 	%fd675, %fd674, %fd673;
	selp.f64 	%fd65, %fd673, %fd675, %p106;
	setp.eq.f64 	%p107, %fd2, 0d7FF0000000000000;
	setp.ltu.f64 	%p108, %fd2, 0d41E0000000000000;
	or.pred  	%p109, %p107, %p108;
	mov.f64 	%fd1122, %fd11;
	mov.u32 	%r1152, %r13;
	@%p109 bra 	$L__BB3_92;
	{ // callseq 29, 0
	.param .b64 param0;
	st.param.f64 	[param0], %fd1;
	.param .align 16 .b8 retval0[16];
	call.uni (retval0), 
	__internal_trig_reduction_slowpathd, 
	(
	param0
	);
	ld.param.f64 	%fd1122, [retval0];
	ld.param.b32 	%r1152, [retval0+8];
	} // callseq 29
$L__BB3_92:
	ld.param.u32 	%r1120, [_Z20render_hybrid_kernelPKhjjjiiiiiid11PixelFormathhPhS2_S2_S2__param_9];
	ld.param.u32 	%r1108, [_Z20render_hybrid_kernelPKhjjjiiiiiid11PixelFormathhPhS2_S2_S2__param_5];
	shl.b32 	%r864, %r1152, 6;
	cvt.u64.u32 	%rd123, %r864;
	and.b64  	%rd124, %rd123, 64;
	mov.u64 	%rd125, __cudart_sin_cos_coeffs;
	add.s64 	%rd126, %rd125, %rd124;
	mul.rn.f64 	%fd677, %fd1122, %fd1122;
	and.b32  	%r865, %r1152, 1;
	setp.eq.b32 	%p110, %r865, 1;
	selp.f64 	%fd678, 0dBDA8FF8320FD8164, 0d3DE5DB65F9785EBA, %p110;
	ld.global.nc.v2.f64 	{%fd679, %fd680}, [%rd126];
	fma.rn.f64 	%fd681, %fd678, %fd677, %fd679;
	fma.rn.f64 	%fd682, %fd681, %fd677, %fd680;
	ld.global.nc.v2.f64 	{%fd683, %fd684}, [%rd126+16];
	fma.rn.f64 	%fd685, %fd682, %fd677, %fd683;
	fma.rn.f64 	%fd686, %fd685, %fd677, %fd684;
	ld.global.nc.v2.f64 	{%fd687, %fd688}, [%rd126+32];
	fma.rn.f64 	%fd689, %fd686, %fd677, %fd687;
	fma.rn.f64 	%fd690, %fd689, %fd677, %fd688;
	fma.rn.f64 	%fd691, %fd690, %fd1122, %fd1122;
	fma.rn.f64 	%fd692, %fd690, %fd677, 0d3FF0000000000000;
	selp.f64 	%fd693, %fd692, %fd691, %p110;
	and.b32  	%r866, %r1152, 2;
	setp.eq.s32 	%p111, %r866, 0;
	mov.f64 	%fd694, 0d0000000000000000;
	sub.f64 	%fd695, %fd694, %fd693;
	selp.f64 	%fd696, %fd693, %fd695, %p111;
	mov.u32 	%r867, %ctaid.y;
	mov.u32 	%r868, %ntid.y;
	mov.u32 	%r869, %tid.y;
	mad.lo.s32 	%r870, %r867, %r868, %r869;
	add.s32 	%r871, %r1140, %r870;
	mul.lo.s32 	%r872, %r871, %r1120;
	shl.b32 	%r873, %r872, 2;
	add.s32 	%r874, %r873, %r1120;
	add.s32 	%r875, %r874, %r1120;
	div.s32 	%r876, %r875, %r1108;
	max.s32 	%r877, %r876, 0;
	add.s32 	%r878, %r1120, -1;
	min.s32 	%r99, %r877, %r878;
	cvt.rn.f64.s32 	%fd697, %r99;
	cvt.rn.f64.s32 	%fd698, %r1120;
	mul.f64 	%fd699, %fd698, 0d3FE0000000000000;
	sub.f64 	%fd700, %fd697, %fd699;
	cvt.rn.f64.s32 	%fd701, %r80;
	sub.f64 	%fd702, %fd701, %fd5;
	mul.f64 	%fd703, %fd700, %fd696;
	fma.rn.f64 	%fd704, %fd702, %fd65, %fd703;
	add.f64 	%fd705, %fd7, %fd704;
	mul.f64 	%fd706, %fd700, %fd65;
	mul.f64 	%fd707, %fd702, %fd696;
	sub.f64 	%fd708, %fd706, %fd707;
	add.f64 	%fd709, %fd8, %fd708;
	mov.f64 	%fd710, 0d3FE0000000000000;
	copysign.f64 	%fd711, %fd705, %fd710;
	add.rz.f64 	%fd712, %fd705, %fd711;
	cvt.rzi.f64.f64 	%fd713, %fd712;
	cvt.rzi.s32.f64 	%r100, %fd713;
	copysign.f64 	%fd714, %fd709, %fd710;
	add.rz.f64 	%fd715, %fd709, %fd714;
	cvt.rzi.f64.f64 	%fd716, %fd715;
	cvt.rzi.s32.f64 	%r101, %fd716;
	setp.lt.s32 	%p112, %r100, 0;
	setp.ge.s32 	%p113, %r100, %r689;
	or.pred  	%p114, %p112, %p113;
	setp.lt.s32 	%p115, %r101, 0;
	setp.ge.s32 	%p116, %r101, %r690;
	or.pred  	%p117, %p115, %p116;
	or.pred  	%p119, %p114, %p117;
	mov.b16 	%rs538, 0;
	mov.u16 	%rs539, %rs538;
	mov.u16 	%rs540, %rs538;
	@%p119 bra 	$L__BB3_107;
	mul.lo.s32 	%r879, %r101, %r691;
	cvt.u64.u32 	%rd127, %r879;
	mul.lo.s32 	%r880, %r100, %r12;
	cvt.u64.u32 	%rd128, %r880;
	add.s64 	%rd129, %rd127, %rd128;
	add.s64 	%rd14, %rd1, %rd129;
	setp.gt.s16 	%p120, %rs305, 5;
	@%p120 bra 	$L__BB3_98;
	setp.lt.u16 	%p124, %rs305, 2;
	@%p124 bra 	$L__BB3_105;
	add.s16 	%rs346, %rs305, -2;
	setp.lt.u16 	%p125, %rs346, 2;
	@%p125 bra 	$L__BB3_104;
	add.s16 	%rs347, %rs305, -4;
	setp.lt.u16 	%p126, %rs347, 2;
	@%p126 bra 	$L__BB3_97;
	bra.uni 	$L__BB3_106;
$L__BB3_97:
	ld.global.u8 	%rs539, [%rd14+1];
	ld.global.u8 	%rs538, [%rd14+2];
	ld.global.u8 	%rs540, [%rd14+3];
	bra.uni 	$L__BB3_107;
$L__BB3_98:
	add.s16 	%rs345, %rs305, -6;
	setp.lt.u16 	%p121, %rs345, 2;
	@%p121 bra 	$L__BB3_103;
	setp.eq.s16 	%p122, %rs305, 8;
	@%p122 bra 	$L__BB3_102;
	setp.ne.s16 	%p123, %rs305, 9;
	@%p123 bra 	$L__BB3_106;
	ld.global.u8 	%rs540, [%rd14];
	ld.global.u8 	%rs538, [%rd14+1];
	ld.global.u8 	%rs539, [%rd14+2];
	bra.uni 	$L__BB3_107;
$L__BB3_102:
	ld.global.u8 	%rs539, [%rd14];
	ld.global.u8 	%rs538, [%rd14+1];
	ld.global.u8 	%rs540, [%rd14+2];
	bra.uni 	$L__BB3_107;
$L__BB3_103:
	ld.global.u8 	%rs540, [%rd14+1];
	ld.global.u8 	%rs538, [%rd14+2];
	ld.global.u8 	%rs539, [%rd14+3];
	bra.uni 	$L__BB3_107;
$L__BB3_104:
	ld.global.u8 	%rs540, [%rd14];
	ld.global.u8 	%rs538, [%rd14+1];
	ld.global.u8 	%rs539, [%rd14+2];
	bra.uni 	$L__BB3_107;
$L__BB3_105:
	ld.global.u8 	%rs539, [%rd14];
	ld.global.u8 	%rs538, [%rd14+1];
	ld.global.u8 	%rs540, [%rd14+2];
	bra.uni 	$L__BB3_107;
$L__BB3_106:
	ld.global.u8 	%rs539, [%rd14];
	ld.global.u8 	%rs538, [%rd14+1];
	ld.global.u8 	%rs540, [%rd14+2];
$L__BB3_107:
	ld.param.u32 	%r1115, [_Z20render_hybrid_kernelPKhjjjiiiiiid11PixelFormathhPhS2_S2_S2__param_8];
	ld.param.u32 	%r1104, [_Z20render_hybrid_kernelPKhjjjiiiiiid11PixelFormathhPhS2_S2_S2__param_4];
	mov.f64 	%fd717, 0d0000000000000000;
	mul.rn.f64 	%fd1124, %fd1, %fd717;
	cvt.s64.s32 	%rd130, %r1168;
	add.s64 	%rd131, %rd2, %rd130;
	st.local.u8 	[%rd131+2], %rs540;
	and.b16  	%rs348, %rs540, 255;
	add.s64 	%rd132, %rd3, %rd130;
	st.local.u8 	[%rd132+2], %rs538;
	and.b16  	%rs349, %rs538, 255;
	add.s64 	%rd133, %rd4, %rd130;
	st.local.u8 	[%rd133+2], %rs539;
	and.b16  	%rs350, %rs539, 255;
	cvt.rn.f64.u16 	%fd718, %rs348;
	mul.f64 	%fd719, %fd718, 0d3FD322D0E5604189;
	cvt.rn.f64.u16 	%fd720, %rs349;
	fma.rn.f64 	%fd721, %fd720, 0d3FE2C8B439581062, %fd719;
	cvt.rn.f64.u16 	%fd722, %rs350;
	fma.rn.f64 	%fd723, %fd722, 0d3FBD2F1A9FBE76C9, %fd721;
	cvt.rzi.u32.f64 	%r882, %fd723;
	add.s64 	%rd134, %rd5, %rd130;
	st.local.u8 	[%rd134+2], %r882;
	add.s32 	%r883, %r1142, %r1;
	mul.lo.s32 	%r884, %r883, %r1115;
	shl.b32 	%r885, %r884, 1;
	add.s32 	%r886, %r885, %r1115;
	div.s32 	%r887, %r886, %r1104;
	max.s32 	%r102, %r887, 0;
	mov.b32 	%r1154, 1;
	@%p107 bra 	$L__BB3_111;
	setp.ltu.f64 	%p128, %fd2, 0d41E0000000000000;
	mov.f64 	%fd1124, %fd3;
	mov.u32 	%r1153, %r11;
	@%p128 bra 	$L__BB3_110;
	{ // callseq 30, 0
	.param .b64 param0;
	st.param.f64 	[param0], %fd1;
	.param .align 16 .b8 retval0[16];
	call.uni (retval0), 
	__internal_trig_reduction_slowpathd, 
	(
	param0
	);
	ld.param.f64 	%fd1124, [retval0];
	ld.param.b32 	%r1153, [retval0+8];
	} // callseq 30
$L__BB3_110:
	add.s32 	%r1154, %r1153, 1;
$L__BB3_111:
	shl.b32 	%r889, %r1154, 6;
	cvt.u64.u32 	%rd135, %r889;
	and.b64  	%rd136, %rd135, 64;
	mov.u64 	%rd137, __cudart_sin_cos_coeffs;
	add.s64 	%rd138, %rd137, %rd136;
	mul.rn.f64 	%fd725, %fd1124, %fd1124;
	and.b32  	%r890, %r1154, 1;
	setp.eq.b32 	%p129, %r890, 1;
	selp.f64 	%fd726, 0dBDA8FF8320FD8164, 0d3DE5DB65F9785EBA, %p129;
	ld.global.nc.v2.f64 	{%fd727, %fd728}, [%rd138];
	fma.rn.f64 	%fd729, %fd726, %fd725, %fd727;
	fma.rn.f64 	%fd730, %fd729, %fd725, %fd728;
	ld.global.nc.v2.f64 	{%fd731, %fd732}, [%rd138+16];
	fma.rn.f64 	%fd733, %fd730, %fd725, %fd731;
	fma.rn.f64 	%fd734, %fd733, %fd725, %fd732;
	ld.global.nc.v2.f64 	{%fd735, %fd736}, [%rd138+32];
	fma.rn.f64 	%fd737, %fd734, %fd725, %fd735;
	fma.rn.f64 	%fd738, %fd737, %fd725, %fd736;
	fma.rn.f64 	%fd739, %fd738, %fd1124, %fd1124;
	fma.rn.f64 	%fd740, %fd738, %fd725, 0d3FF0000000000000;
	selp.f64 	%fd741, %fd740, %fd739, %p129;
	and.b32  	%r891, %r1154, 2;
	setp.eq.s32 	%p130, %r891, 0;
	mov.f64 	%fd742, 0d0000000000000000;
	sub.f64 	%fd743, %fd742, %fd741;
	selp.f64 	%fd72, %fd741, %fd743, %p130;
	setp.eq.f64 	%p131, %fd2, 0d7FF0000000000000;
	setp.ltu.f64 	%p132, %fd2, 0d41E0000000000000;
	or.pred  	%p133, %p131, %p132;
	mov.f64 	%fd1125, %fd11;
	mov.u32 	%r1155, %r13;
	@%p133 bra 	$L__BB3_113;
	{ // callseq 31, 0
	.param .b64 param0;
	st.param.f64 	[param0], %fd1;
	.param .align 16 .b8 retval0[16];
	call.uni (retval0), 
	__internal_trig_reduction_slowpathd, 
	(
	param0
	);
	ld.param.f64 	%fd1125, [retval0];
	ld.param.b32 	%r1155, [retval0+8];
	} // callseq 31
$L__BB3_113:
	ld.param.u32 	%r1121, [_Z20render_hybrid_kernelPKhjjjiiiiiid11PixelFormathhPhS2_S2_S2__param_9];
	shl.b32 	%r893, %r1155, 6;
	cvt.u64.u32 	%rd139, %r893;
	and.b64  	%rd140, %rd139, 64;
	mov.u64 	%rd141, __cudart_sin_cos_coeffs;
	add.s64 	%rd142, %rd141, %rd140;
	mul.rn.f64 	%fd745, %fd1125, %fd1125;
	and.b32  	%r894, %r1155, 1;
	setp.eq.b32 	%p134, %r894, 1;
	selp.f64 	%fd746, 0dBDA8FF8320FD8164, 0d3DE5DB65F9785EBA, %p134;
	ld.global.nc.v2.f64 	{%fd747, %fd748}, [%rd142];
	fma.rn.f64 	%fd749, %fd746, %fd745, %fd747;
	fma.rn.f64 	%fd750, %fd749, %fd745, %fd748;
	ld.global.nc.v2.f64 	{%fd751, %fd752}, [%rd142+16];
	fma.rn.f64 	%fd753, %fd750, %fd745, %fd751;
	fma.rn.f64 	%fd754, %fd753, %fd745, %fd752;
	ld.global.nc.v2.f64 	{%fd755, %fd756}, [%rd142+32];
	fma.rn.f64 	%fd757, %fd754, %fd745, %fd755;
	fma.rn.f64 	%fd758, %fd757, %fd745, %fd756;
	fma.rn.f64 	%fd759, %fd758, %fd1125, %fd1125;
	fma.rn.f64 	%fd760, %fd758, %fd745, 0d3FF0000000000000;
	selp.f64 	%fd761, %fd760, %fd759, %p134;
	and.b32  	%r895, %r1155, 2;
	setp.eq.s32 	%p135, %r895, 0;
	mov.f64 	%fd762, 0d0000000000000000;
	sub.f64 	%fd763, %fd762, %fd761;
	selp.f64 	%fd764, %fd761, %fd763, %p135;
	min.s32 	%r109, %r102, %r9;
	cvt.rn.f64.s32 	%fd765, %r109;
	sub.f64 	%fd766, %fd765, %fd5;
	cvt.rn.f64.s32 	%fd767, %r81;
	cvt.rn.f64.s32 	%fd768, %r1121;
	mul.f64 	%fd769, %fd768, 0d3FE0000000000000;
	sub.f64 	%fd770, %fd767, %fd769;
	mul.f64 	%fd771, %fd770, %fd764;
	fma.rn.f64 	%fd772, %fd766, %fd72, %fd771;
	add.f64 	%fd773, %fd7, %fd772;
	mul.f64 	%fd774, %fd770, %fd72;
	mul.f64 	%fd775, %fd766, %fd764;
	sub.f64 	%fd776, %fd774, %fd775;
	add.f64 	%fd777, %fd8, %fd776;
	mov.f64 	%fd778, 0d3FE0000000000000;
	copysign.f64 	%fd779, %fd773, %fd778;
	add.rz.f64 	%fd780, %fd773, %fd779;
	cvt.rzi.f64.f64 	%fd781, %fd780;
	cvt.rzi.s32.f64 	%r110, %fd781;
	copysign.f64 	%fd782, %fd777, %fd778;
	add.rz.f64 	%fd783, %fd777, %fd782;
	cvt.rzi.f64.f64 	%fd784, %fd783;
	cvt.rzi.s32.f64 	%r111, %fd784;
	setp.lt.s32 	%p136, %r110, 0;
	setp.ge.s32 	%p137, %r110, %r689;
	or.pred  	%p138, %p136, %p137;
	setp.lt.s32 	%p139, %r111, 0;
	setp.ge.s32 	%p140, %r111, %r690;
	or.pred  	%p141, %p139, %p140;
	or.pred  	%p143, %p138, %p141;
	mov.b16 	%rs541, 0;
	mov.u16 	%rs542, %rs541;
	mov.u16 	%rs543, %rs541;
	@%p143 bra 	$L__BB3_128;
	mul.lo.s32 	%r896, %r111, %r691;
	cvt.u64.u32 	%rd143, %r896;
	mul.lo.s32 	%r897, %r110, %r12;
	cvt.u64.u32 	%rd144, %r897;
	add.s64 	%rd145, %rd143, %rd144;
	add.s64 	%rd15, %rd1, %rd145;
	setp.gt.s16 	%p144, %rs305, 5;
	@%p144 bra 	$L__BB3_119;
	setp.lt.u16 	%p148, %rs305, 2;
	@%p148 bra 	$L__BB3_126;
	add.s16 	%rs354, %rs305, -2;
	setp.lt.u16 	%p149, %rs354, 2;
	@%p149 bra 	$L__BB3_125;
	add.s16 	%rs355, %rs305, -4;
	setp.lt.u16 	%p150, %rs355, 2;
	@%p150 bra 	$L__BB3_118;
	bra.uni 	$L__BB3_127;
$L__BB3_118:
	ld.global.u8 	%rs542, [%rd15+1];
	ld.global.u8 	%rs541, [%rd15+2];
	ld.global.u8 	%rs543, [%rd15+3];
	bra.uni 	$L__BB3_128;
$L__BB3_119:
	add.s16 	%rs353, %rs305, -6;
	setp.lt.u16 	%p145, %rs353, 2;
	@%p145 bra 	$L__BB3_124;
	setp.eq.s16 	%p146, %rs305, 8;
	@%p146 bra 	$L__BB3_123;
	setp.ne.s16 	%p147, %rs305, 9;
	@%p147 bra 	$L__BB3_127;
	ld.global.u8 	%rs543, [%rd15];
	ld.global.u8 	%rs541, [%rd15+1];
	ld.global.u8 	%rs542, [%rd15+2];
	bra.uni 	$L__BB3_128;
$L__BB3_123:
	ld.global.u8 	%rs542, [%rd15];
	ld.global.u8 	%rs541, [%rd15+1];
	ld.global.u8 	%rs543, [%rd15+2];
	bra.uni 	$L__BB3_128;
$L__BB3_124:
	ld.global.u8 	%rs543, [%rd15+1];
	ld.global.u8 	%rs541, [%rd15+2];
	ld.global.u8 	%rs542, [%rd15+3];
	bra.uni 	$L__BB3_128;
$L__BB3_125:
	ld.global.u8 	%rs543, [%rd15];
	ld.global.u8 	%rs541, [%rd15+1];
	ld.global.u8 	%rs542, [%rd15+2];
	bra.uni 	$L__BB3_128;
$L__BB3_126:
	ld.global.u8 	%rs542, [%rd15];
	ld.global.u8 	%rs541, [%rd15+1];
	ld.global.u8 	%rs543, [%rd15+2];
	bra.uni 	$L__BB3_128;
$L__BB3_127:
	ld.global.u8 	%rs542, [%rd15];
	ld.global.u8 	%rs541, [%rd15+1];
	ld.global.u8 	%rs543, [%rd15+2];
$L__BB3_128:
	mov.f64 	%fd785, 0d0000000000000000;
	mul.rn.f64 	%fd1127, %fd1, %fd785;
	cvt.s64.s32 	%rd146, %r1168;
	add.s64 	%rd147, %rd2, %rd146;
	st.local.u8 	[%rd147+3], %rs543;
	and.b16  	%rs356, %rs543, 255;
	add.s64 	%rd148, %rd3, %rd146;
	st.local.u8 	[%rd148+3], %rs541;
	and.b16  	%rs357, %rs541, 255;
	add.s64 	%rd149, %rd4, %rd146;
	st.local.u8 	[%rd149+3], %rs542;
	and.b16  	%rs358, %rs542, 255;
	cvt.rn.f64.u16 	%fd786, %rs356;
	mul.f64 	%fd787, %fd786, 0d3FD322D0E5604189;
	cvt.rn.f64.u16 	%fd788, %rs357;
	fma.rn.f64 	%fd789, %fd788, 0d3FE2C8B439581062, %fd787;
	cvt.rn.f64.u16 	%fd790, %rs358;
	fma.rn.f64 	%fd791, %fd790, 0d3FBD2F1A9FBE76C9, %fd789;
	cvt.rzi.u32.f64 	%r899, %fd791;
	add.s64 	%rd150, %rd5, %rd146;
	st.local.u8 	[%rd150+3], %r899;
	mov.b32 	%r1157, 1;
	@%p131 bra 	$L__BB3_132;
	setp.ltu.f64 	%p152, %fd2, 0d41E0000000000000;
	mov.f64 	%fd1127, %fd3;
	mov.u32 	%r1156, %r11;
	@%p152 bra 	$L__BB3_131;
	{ // callseq 32, 0
	.param .b64 param0;
	st.param.f64 	[param0], %fd1;
	.param .align 16 .b8 retval0[16];
	call.uni (retval0), 
	__internal_trig_reduction_slowpathd, 
	(
	param0
	);
	ld.param.f64 	%fd1127, [retval0];
	ld.param.b32 	%r1156, [retval0+8];
	} // callseq 32
$L__BB3_131:
	add.s32 	%r1157, %r1156, 1;
$L__BB3_132:
	shl.b32 	%r901, %r1157, 6;
	cvt.u64.u32 	%rd151, %r901;
	and.b64  	%rd152, %rd151, 64;
	mov.u64 	%rd153, __cudart_sin_cos_coeffs;
	add.s64 	%rd154, %rd153, %rd152;
	mul.rn.f64 	%fd793, %fd1127, %fd1127;
	and.b32  	%r902, %r1157, 1;
	setp.eq.b32 	%p153, %r902, 1;
	selp.f64 	%fd794, 0dBDA8FF8320FD8164, 0d3DE5DB65F9785EBA, %p153;
	ld.global.nc.v2.f64 	{%fd795, %fd796}, [%rd154];
	fma.rn.f64 	%fd797, %fd794, %fd793, %fd795;
	fma.rn.f64 	%fd798, %fd797, %fd793, %fd796;
	ld.global.nc.v2.f64 	{%fd799, %fd800}, [%rd154+16];
	fma.rn.f64 	%fd801, %fd798, %fd793, %fd799;
	fma.rn.f64 	%fd802, %fd801, %fd793, %fd800;
	ld.global.nc.v2.f64 	{%fd803, %fd804}, [%rd154+32];
	fma.rn.f64 	%fd805, %fd802, %fd793, %fd803;
	fma.rn.f64 	%fd806, %fd805, %fd793, %fd804;
	fma.rn.f64 	%fd807, %fd806, %fd1127, %fd1127;
	fma.rn.f64 	%fd808, %fd806, %fd793, 0d3FF0000000000000;
	selp.f64 	%fd809, %fd808, %fd807, %p153;
	and.b32  	%r903, %r1157, 2;
	setp.eq.s32 	%p154, %r903, 0;
	mov.f64 	%fd810, 0d0000000000000000;
	sub.f64 	%fd811, %fd810, %fd809;
	selp.f64 	%fd79, %fd809, %fd811, %p154;
	setp.eq.f64 	%p155, %fd2, 0d7FF0000000000000;
	setp.ltu.f64 	%p156, %fd2, 0d41E0000000000000;
	or.pred  	%p157, %p155, %p156;
	mov.f64 	%fd1128, %fd11;
	mov.u32 	%r1158, %r13;
	@%p157 bra 	$L__BB3_134;
	{ // callseq 33, 0
	.param .b64 param0;
	st.param.f64 	[param0], %fd1;
	.param .align 16 .b8 retval0[16];
	call.uni (retval0), 
	__internal_trig_reduction_slowpathd, 
	(
	param0
	);
	ld.param.f64 	%fd1128, [retval0];
	ld.param.b32 	%r1158, [retval0+8];
	} // callseq 33
$L__BB3_134:
	ld.param.u32 	%r1122, [_Z20render_hybrid_kernelPKhjjjiiiiiid11PixelFormathhPhS2_S2_S2__param_9];
	shl.b32 	%r905, %r1158, 6;
	cvt.u64.u32 	%rd155, %r905;
	and.b64  	%rd156, %rd155, 64;
	mov.u64 	%rd157, __cudart_sin_cos_coeffs;
	add.s64 	%rd158, %rd157, %rd156;
	mul.rn.f64 	%fd813, %fd1128, %fd1128;
	and.b32  	%r906, %r1158, 1;
	setp.eq.b32 	%p158, %r906, 1;
	selp.f64 	%fd814, 0dBDA8FF8320FD8164, 0d3DE5DB65F9785EBA, %p158;
	ld.global.nc.v2.f64 	{%fd815, %fd816}, [%rd158];
	fma.rn.f64 	%fd817, %fd814, %fd813, %fd815;
	fma.rn.f64 	%fd818, %fd817, %fd813, %fd816;
	ld.global.nc.v2.f64 	{%fd819, %fd820}, [%rd158+16];
	fma.rn.f64 	%fd821, %fd818, %fd813, %fd819;
	fma.rn.f64 	%fd822, %fd821, %fd813, %fd820;
	ld.global.nc.v2.f64 	{%fd823, %fd824}, [%rd158+32];
	fma.rn.f64 	%fd825, %fd822, %fd813, %fd823;
	fma.rn.f64 	%fd826, %fd825, %fd813, %fd824;
	fma.rn.f64 	%fd827, %fd826, %fd1128, %fd1128;
	fma.rn.f64 	%fd828, %fd826, %fd813, 0d3FF0000000000000;
	selp.f64 	%fd829, %fd828, %fd827, %p158;
	and.b32  	%r907, %r1158, 2;
	setp.eq.s32 	%p159, %r907, 0;
	mov.f64 	%fd830, 0d0000000000000000;
	sub.f64 	%fd831, %fd830, %fd829;
	selp.f64 	%fd832, %fd829, %fd831, %p159;
	cvt.rn.f64.s32 	%fd833, %r109;
	sub.f64 	%fd834, %fd833, %fd5;
	cvt.rn.f64.s32 	%fd835, %r90;
	cvt.rn.f64.s32 	%fd836, %r1122;
	mul.f64 	%fd837, %fd836, 0d3FE0000000000000;
	sub.f64 	%fd838, %fd835, %fd837;
	mul.f64 	%fd839, %fd838, %fd832;
	fma.rn.f64 	%fd840, %fd834, %fd79, %fd839;
	add.f64 	%fd841, %fd7, %fd840;
	mul.f64 	%fd842, %fd838, %fd79;
	mul.f64 	%fd843, %fd834, %fd832;
	sub.f64 	%fd844, %fd842, %fd843;
	add.f64 	%fd845, %fd8, %fd844;
	mov.f64 	%fd846, 0d3FE0000000000000;
	copysign.f64 	%fd847, %fd841, %fd846;
	add.rz.f64 	%fd848, %fd841, %fd847;
	cvt.rzi.f64.f64 	%fd849, %fd848;
	cvt.rzi.s32.f64 	%r118, %fd849;
	copysign.f64 	%fd850, %fd845, %fd846;
	add.rz.f64 	%fd851, %fd845, %fd850;
	cvt.rzi.f64.f64 	%fd852, %fd851;
	cvt.rzi.s32.f64 	%r119, %fd852;
	setp.lt.s32 	%p160, %r118, 0;
	setp.ge.s32 	%p161, %r118, %r689;
	or.pred  	%p162, %p160, %p161;
	setp.lt.s32 	%p163, %r119, 0;
	setp.ge.s32 	%p164, %r119, %r690;
	or.pred  	%p165, %p163, %p164;
	or.pred  	%p167, %p162, %p165;
	mov.b16 	%rs544, 0;
	mov.u16 	%rs545, %rs544;
	mov.u16 	%rs546, %rs544;
	@%p167 bra 	$L__BB3_149;
	mul.lo.s32 	%r908, %r119, %r691;
	cvt.u64.u32 	%rd159, %r908;
	mul.lo.s32 	%r909, %r118, %r12;
	cvt.u64.u32 	%rd160, %r909;
	add.s64 	%rd161, %rd159, %rd160;
	add.s64 	%rd16, %rd1, %rd161;
	setp.gt.s16 	%p168, %rs305, 5;
	@%p168 bra 	$L__BB3_140;
	setp.lt.u16 	%p172, %rs305, 2;
	@%p172 bra 	$L__BB3_147;
	add.s16 	%rs362, %rs305, -2;
	setp.lt.u16 	%p173, %rs362, 2;
	@%p173 bra 	$L__BB3_146;
	add.s16 	%rs363, %rs305, -4;
	setp.lt.u16 	%p174, %rs363, 2;
	@%p174 bra 	$L__BB3_139;
	bra.uni 	$L__BB3_148;
$L__BB3_139:
	ld.global.u8 	%rs545, [%rd16+1];
	ld.global.u8 	%rs544, [%rd16+2];
	ld.global.u8 	%rs546, [%rd16+3];
	bra.uni 	$L__BB3_149;
$L__BB3_140:
	add.s16 	%rs361, %rs305, -6;
	setp.lt.u16 	%p169, %rs361, 2;
	@%p169 bra 	$L__BB3_145;
	setp.eq.s16 	%p170, %rs305, 8;
	@%p170 bra 	$L__BB3_144;
	setp.ne.s16 	%p171, %rs305, 9;
	@%p171 bra 	$L__BB3_148;
	ld.global.u8 	%rs546, [%rd16];
	ld.global.u8 	%rs544, [%rd16+1];
	ld.global.u8 	%rs545, [%rd16+2];
	bra.uni 	$L__BB3_149;
$L__BB3_144:
	ld.global.u8 	%rs545, [%rd16];
	ld.global.u8 	%rs544, [%rd16+1];
	ld.global.u8 	%rs546, [%rd16+2];
	bra.uni 	$L__BB3_149;
$L__BB3_145:
	ld.global.u8 	%rs546, [%rd16+1];
	ld.global.u8 	%rs544, [%rd16+2];
	ld.global.u8 	%rs545, [%rd16+3];
	bra.uni 	$L__BB3_149;
$L__BB3_146:
	ld.global.u8 	%rs546, [%rd16];
	ld.global.u8 	%rs544, [%rd16+1];
	ld.global.u8 	%rs545, [%rd16+2];
	bra.uni 	$L__BB3_149;
$L__BB3_147:
	ld.global.u8 	%rs545, [%rd16];
	ld.global.u8 	%rs544, [%rd16+1];
	ld.global.u8 	%rs546, [%rd16+2];
	bra.uni 	$L__BB3_149;
$L__BB3_148:
	ld.global.u8 	%rs545, [%rd16];
	ld.global.u8 	%rs544, [%rd16+1];
	ld.global.u8 	%rs546, [%rd16+2];
$L__BB3_149:
	mov.f64 	%fd853, 0d0000000000000000;
	mul.rn.f64 	%fd1130, %fd1, %fd853;
	cvt.s64.s32 	%rd162, %r1168;
	add.s64 	%rd163, %rd2, %rd162;
	st.local.u8 	[%rd163+4], %rs546;
	and.b16  	%rs364, %rs546, 255;
	add.s64 	%rd164, %rd3, %rd162;
	st.local.u8 	[%rd164+4], %rs544;
	and.b16  	%rs365, %rs544, 255;
	add.s64 	%rd165, %rd4, %rd162;
	st.local.u8 	[%rd165+4], %rs545;
	and.b16  	%rs366, %rs545, 255;
	cvt.rn.f64.u16 	%fd854, %rs364;
	mul.f64 	%fd855, %fd854, 0d3FD322D0E5604189;
	cvt.rn.f64.u16 	%fd856, %rs365;
	fma.rn.f64 	%fd857, %fd856, 0d3FE2C8B439581062, %fd855;
	cvt.rn.f64.u16 	%fd858, %rs366;
	fma.rn.f64 	%fd859, %fd858, 0d3FBD2F1A9FBE76C9, %fd857;
	cvt.rzi.u32.f64 	%r911, %fd859;
	add.s64 	%rd166, %rd5, %rd162;
	st.local.u8 	[%rd166+4], %r911;
	mov.b32 	%r1160, 1;
	@%p155 bra 	$L__BB3_153;
	setp.ltu.f64 	%p176, %fd2, 0d41E0000000000000;
	mov.f64 	%fd1130, %fd3;
	mov.u32 	%r1159, %r11;
	@%p176 bra 	$L__BB3_152;
	{ // callseq 34, 0
	.param .b64 param0;
	st.param.f64 	[param0], %fd1;
	.param .align 16 .b8 retval0[16];
	call.uni (retval0), 
	__internal_trig_reduction_slowpathd, 
	(
	param0
	);
	ld.param.f64 	%fd1130, [retval0];
	ld.param.b32 	%r1159, [retval0+8];
	} // callseq 34
$L__BB3_152:
	add.s32 	%r1160, %r1159, 1;
$L__BB3_153:
	shl.b32 	%r913, %r1160, 6;
	cvt.u64.u32 	%rd167, %r913;
	and.b64  	%rd168, %rd167, 64;
	mov.u64 	%rd169, __cudart_sin_cos_coeffs;
	add.s64 	%rd170, %rd169, %rd168;
	mul.rn.f64 	%fd861, %fd1130, %fd1130;
	and.b32  	%r914, %r1160, 1;
	setp.eq.b32 	%p177, %r914, 1;
	selp.f64 	%fd862, 0dBDA8FF8320FD8164, 0d3DE5DB65F9785EBA, %p177;
	ld.global.nc.v2.f64 	{%fd863, %fd864}, [%rd170];
	fma.rn.f64 	%fd865, %fd862, %fd861, %fd863;
	fma.rn.f64 	%fd866, %fd865, %fd861, %fd864;
	ld.global.nc.v2.f64 	{%fd867, %fd868}, [%rd170+16];
	fma.rn.f64 	%fd869, %fd866, %fd861, %fd867;
	fma.rn.f64 	%fd870, %fd869, %fd861, %fd868;
	ld.global.nc.v2.f64 	{%fd871, %fd872}, [%rd170+32];
	fma.rn.f64 	%fd873, %fd870, %fd861, %fd871;
	fma.rn.f64 	%fd874, %fd873, %fd861, %fd872;
	fma.rn.f64 	%fd875, %fd874, %fd1130, %fd1130;
	fma.rn.f64 	%fd876, %fd874, %fd861, 0d3FF0000000000000;
	selp.f64 	%fd877, %fd876, %fd875, %p177;
	and.b32  	%r915, %r1160, 2;
	setp.eq.s32 	%p178, %r915, 0;
	mov.f64 	%fd878, 0d0000000000000000;
	sub.f64 	%fd879, %fd878, %fd877;
	selp.f64 	%fd86, %fd877, %fd879, %p178;
	setp.eq.f64 	%p179, %fd2, 0d7FF0000000000000;
	setp.ltu.f64 	%p180, %fd2, 0d41E0000000000000;
	or.pred  	%p181, %p179, %p180;
	mov.f64 	%fd1131, %fd11;
	mov.u32 	%r1161, %r13;
	@%p181 bra 	$L__BB3_155;
	{ // callseq 35, 0
	.param .b64 param0;
	st.param.f64 	[param0], %fd1;
	.param .align 16 .b8 retval0[16];
	call.uni (retval0), 
	__internal_trig_reduction_slowpathd, 
	(
	param0
	);
	ld.param.f64 	%fd1131, [retval0];
	ld.param.b32 	%r1161, [retval0+8];
	} // callseq 35
$L__BB3_155:
	ld.param.u32 	%r1123, [_Z20render_hybrid_kernelPKhjjjiiiiiid11PixelFormathhPhS2_S2_S2__param_9];
	shl.b32 	%r917, %r1161, 6;
	cvt.u64.u32 	%rd171, %r917;
	and.b64  	%rd172, %rd171, 64;
	mov.u64 	%rd173, __cudart_sin_cos_coeffs;
	add.s64 	%rd174, %rd173, %rd172;
	mul.rn.f64 	%fd881, %fd1131, %fd1131;
	and.b32  	%r918, %r1161, 1;
	setp.eq.b32 	%p182, %r918, 1;
	selp.f64 	%fd882, 0dBDA8FF8320FD8164, 0d3DE5DB65F9785EBA, %p182;
	ld.global.nc.v2.f64 	{%fd883, %fd884}, [%rd174];
	fma.rn.f64 	%fd885, %fd882, %fd881, %fd883;
	fma.rn.f64 	%fd886, %fd885, %fd881, %fd884;
	ld.global.nc.v2.f64 	{%fd887, %fd888}, [%rd174+16];
	fma.rn.f64 	%fd889, %fd886, %fd881, %fd887;
	fma.rn.f64 	%fd890, %fd889, %fd881, %fd888;
	ld.global.nc.v2.f64 	{%fd891, %fd892}, [%rd174+32];
	fma.rn.f64 	%fd893, %fd890, %fd881, %fd891;
	fma.rn.f64 	%fd894, %fd893, %fd881, %fd892;
	fma.rn.f64 	%fd895, %fd894, %fd1131, %fd1131;
	fma.rn.f64 	%fd896, %fd894, %fd881, 0d3FF0000000000000;
	selp.f64 	%fd897, %fd896, %fd895, %p182;
	and.b32  	%r919, %r1161, 2;
	setp.eq.s32 	%p183, %r919, 0;
	mov.f64 	%fd898, 0d0000000000000000;
	sub.f64 	%fd899, %fd898, %fd897;
	selp.f64 	%fd900, %fd897, %fd899, %p183;
	cvt.rn.f64.s32 	%fd901, %r109;
	sub.f64 	%fd902, %fd901, %fd5;
	cvt.rn.f64.s32 	%fd903, %r99;
	cvt.rn.f64.s32 	%fd904, %r1123;
	mul.f64 	%fd905, %fd904, 0d3FE0000000000000;
	sub.f64 	%fd906, %fd903, %fd905;
	mul.f64 	%fd907, %fd906, %fd900;
	fma.rn.f64 	%fd908, %fd902, %fd86, %fd907;
	add.f64 	%fd909, %fd7, %fd908;
	mul.f64 	%fd910, %fd906, %fd86;
	mul.f64 	%fd911, %fd902, %fd900;
	sub.f64 	%fd912, %fd910, %fd911;
	add.f64 	%fd913, %fd8, %fd912;
	mov.f64 	%fd914, 0d3FE0000000000000;
	copysign.f64 	%fd915, %fd909, %fd914;
	add.rz.f64 	%fd916, %fd909, %fd915;
	cvt.rzi.f64.f64 	%fd917, %fd916;
	cvt.rzi.s32.f64 	%r126, %fd917;
	copysign.f64 	%fd918, %fd913, %fd914;
	add.rz.f64 	%fd919, %fd913, %fd918;
	cvt.rzi.f64.f64 	%fd920, %fd919;
	cvt.rzi.s32.f64 	%r127, %fd920;
	setp.lt.s32 	%p184, %r126, 0;
	setp.ge.s32 	%p185, %r126, %r689;
	or.pred  	%p186, %p184, %p185;
	setp.lt.s32 	%p187, %r127, 0;
	setp.ge.s32 	%p188, %r127, %r690;
	or.pred  	%p189, %p187, %p188;
	or.pred  	%p191, %p186, %p189;
	mov.b16 	%rs547, 0;
	mov.u16 	%rs548, %rs547;
	mov.u16 	%rs549, %rs547;
	@%p191 bra 	$L__BB3_170;
	mul.lo.s32 	%r920, %r127, %r691;
	cvt.u64.u32 	%rd175, %r920;
	mul.lo.s32 	%r921, %r126, %r12;
	cvt.u64.u32 	%rd176, %r921;
	add.s64 	%rd177, %rd175, %rd176;
	add.s64 	%rd17, %rd1, %rd177;
	setp.gt.s16 	%p192, %rs305, 5;
	@%p192 bra 	$L__BB3_161;
	setp.lt.u16 	%p196, %rs305, 2;
	@%p196 bra 	$L__BB3_168;
	add.s16 	%rs370, %rs305, -2;
	setp.lt.u16 	%p197, %rs370, 2;
	@%p197 bra 	$L__BB3_167;
	add.s16 	%rs371, %rs305, -4;
	setp.lt.u16 	%p198, %rs371, 2;
	@%p198 bra 	$L__BB3_160;
	bra.uni 	$L__BB3_169;
$L__BB3_160:
	ld.global.u8 	%rs548, [%rd17+1];
	ld.global.u8 	%rs547, [%rd17+2];
	ld.global.u8 	%rs549, [%rd17+3];
	bra.uni 	$L__BB3_170;
$L__BB3_161:
	add.s16 	%rs369, %rs305, -6;
	setp.lt.u16 	%p193, %rs369, 2;
	@%p193 bra 	$L__BB3_166;
	setp.eq.s16 	%p194, %rs305, 8;
	@%p194 bra 	$L__BB3_165;
	setp.ne.s16 	%p195, %rs305, 9;
	@%p195 bra 	$L__BB3_169;
	ld.global.u8 	%rs549, [%rd17];
	ld.global.u8 	%rs547, [%rd17+1];
	ld.global.u8 	%rs548, [%rd17+2];
	bra.uni 	$L__BB3_170;
$L__BB3_165:
	ld.global.u8 	%rs548, [%rd17];
	ld.global.u8 	%rs547, [%rd17+1];
	ld.global.u8 	%rs549, [%rd17+2];
	bra.uni 	$L__BB3_170;
$L__BB3_166:
	ld.global.u8 	%rs549, [%rd17+1];
	ld.global.u8 	%rs547, [%rd17+2];
	ld.global.u8 	%rs548, [%rd17+3];
	bra.uni 	$L__BB3_170;
$L__BB3_167:
	ld.global.u8 	%rs549, [%rd17];
	ld.global.u8 	%rs547, [%rd17+1];
	ld.global.u8 	%rs548, [%rd17+2];
	bra.uni 	$L__BB3_170;
$L__BB3_168:
	ld.global.u8 	%rs548, [%rd17];
	ld.global.u8 	%rs547, [%rd17+1];
	ld.global.u8 	%rs549, [%rd17+2];
	bra.uni 	$L__BB3_170;
$L__BB3_169:
	ld.global.u8 	%rs548, [%rd17];
	ld.global.u8 	%rs547, [%rd17+1];
	ld.global.u8 	%rs549, [%rd17+2];
$L__BB3_170:
	mov.f64 	%fd921, 0d0000000000000000;
	mul.rn.f64 	%fd1133, %fd1, %fd921;
	cvt.s64.s32 	%rd178, %r1168;
	add.s64 	%rd179, %rd2, %rd178;
	st.local.u8 	[%rd179+5], %rs549;
	and.b16  	%rs372, %rs549, 255;
	add.s64 	%rd180, %rd3, %rd178;
	st.local.u8 	[%rd180+5], %rs547;
	and.b16  	%rs373, %rs547, 255;
	add.s64 	%rd181, %rd4, %rd178;
	st.local.u8 	[%rd181+5], %rs548;
	and.b16  	%rs374, %rs548, 255;
	cvt.rn.f64.u16 	%fd922, %rs372;
	mul.f64 	%fd923, %fd922, 0d3FD322D0E5604189;
	cvt.rn.f64.u16 	%fd924, %rs373;
	fma.rn.f64 	%fd925, %fd924, 0d3FE2C8B439581062, %fd923;
	cvt.rn.f64.u16 	%fd926, %rs374;
	fma.rn.f64 	%fd927, %fd926, 0d3FBD2F1A9FBE76C9, %fd925;
	cvt.rzi.u32.f64 	%r923, %fd927;
	add.s64 	%rd182, %rd5, %rd178;
	st.local.u8 	[%rd182+5], %r923;
	mov.b32 	%r1163, 1;
	@%p179 bra 	$L__BB3_174;
	setp.ltu.f64 	%p200, %fd2, 0d41E0000000000000;
	mov.f64 	%fd1133, %fd3;
	mov.u32 	%r1162, %r11;
	@%p200 bra 	$L__BB3_173;
	{ // callseq 36, 0
	.param .b64 param0;
	st.param.f64 	[param0], %fd1;
	.param .align 16 .b8 retval0[16];
	call.uni (retval0), 
	__internal_trig_reduction_slowpathd, 
	(
	param0
	);
	ld.param.f64 	%fd1133, [retval0];
	ld.param.b32 	%r1162, [retval0+8];
	} // callseq 36
$L__BB3_173:
	add.s32 	%r1163, %r1162, 1;
$L__BB3_174:
	shl.b32 	%r925, %r1163, 6;
	cvt.u64.u32 	%rd183, %r925;
	and.b64  	%rd184, %rd183, 64;
	add.s64 	%rd186, %rd173, %rd184;
	mul.rn.f64 	%fd929, %fd1133, %fd1133;
	and.b32  	%r926, %r1163, 1;
	setp.eq.b32 	%p201, %r926, 1;
	selp.f64 	%fd930, 0dBDA8FF8320FD8164, 0d3DE5DB65F9785EBA, %p201;
	ld.global.nc.v2.f64 	{%fd931, %fd932}, [%rd186];
	fma.rn.f64 	%fd933, %fd930, %fd929, %fd931;
	fma.rn.f64 	%fd934, %fd933, %fd929, %fd932;
	ld.global.nc.v2.f64 	{%fd935, %fd936}, [%rd186+16];
	fma.rn.f64 	%fd937, %fd934, %fd929, %fd935;
	fma.rn.f64 	%fd938, %fd937, %fd929, %fd936;
	ld.global.nc.v2.f64 	{%fd939, %fd940}, [%rd186+32];
	fma.rn.f64 	%fd941, %fd938, %fd929, %fd939;
	fma.rn.f64 	%fd942, %fd941, %fd929, %fd940;
	fma.rn.f64 	%fd943, %fd942, %fd1133, %fd1133;
	fma.rn.f64 	%fd944, %fd942, %fd929, 0d3FF0000000000000;
	selp.f64 	%fd945, %fd944, %fd943, %p201;
	and.b32  	%r927, %r1163, 2;
	setp.eq.s32 	%p202, %r927, 0;
	mov.f64 	%fd946, 0d0000000000000000;
	sub.f64 	%fd947, %fd946, %fd945;
	selp.f64 	%fd93, %fd945, %fd947, %p202;
	setp.eq.f64 	%p203, %fd2, 0d7FF0000000000000;
	setp.ltu.f64 	%p204, %fd2, 0d41E0000000000000;
	or.pred  	%p205, %p203, %p204;
	mov.f64 	%fd1134, %fd11;
	mov.u32 	%r1164, %r13;
	@%p205 bra 	$L__BB3_176;
	{ // callseq 37, 0
	.param .b64 param0;
	st.param.f64 	[param0], %fd1;
	.param .align 16 .b8 retval0[16];
	call.uni (retval0), 
	__internal_trig_reduction_slowpathd, 
	(
	param0
	);
	ld.param.f64 	%fd1134, [retval0];
	ld.param.b32 	%r1164, [retval0+8];
	} // callseq 37
$L__BB3_176:
	ld.param.u32 	%r1124, [_Z20render_hybrid_kernelPKhjjjiiiiiid11PixelFormathhPhS2_S2_S2__param_9];
	ld.param.u32 	%r1109, [_Z20render_hybrid_kernelPKhjjjiiiiiid11PixelFormathhPhS2_S2_S2__param_5];
	shl.b32 	%r929, %r1164, 6;
	cvt.u64.u32 	%rd187, %r929;
	and.b64  	%rd188, %rd187, 64;
	mov.u64 	%rd189, __cudart_sin_cos_coeffs;
	add.s64 	%rd190, %rd189, %rd188;
	mul.rn.f64 	%fd949, %fd1134, %fd1134;
	and.b32  	%r930, %r1164, 1;
	setp.eq.b32 	%p206, %r930, 1;
	selp.f64 	%fd950, 0dBDA8FF8320FD8164, 0d3DE5DB65F9785EBA, %p206;
	ld.global.nc.v2.f64 	{%fd951, %fd952}, [%rd190];
	fma.rn.f64 	%fd953, %fd950, %fd949, %fd951;
	fma.rn.f64 	%fd954, %fd953, %fd949, %fd952;
	ld.global.nc.v2.f64 	{%fd955, %fd956}, [%rd190+16];
	fma.rn.f64 	%fd957, %fd954, %fd949, %fd955;
	fma.rn.f64 	%fd958, %fd957, %fd949, %fd956;
	ld.global.nc.v2.f64 	{%fd959, %fd960}, [%rd190+32];
	fma.rn.f64 	%fd961, %fd958, %fd949, %fd959;
	fma.rn.f64 	%fd962, %fd961, %fd949, %fd960;
	fma.rn.f64 	%fd963, %fd962, %fd1134, %fd1134;
	fma.rn.f64 	%fd964, %fd962, %fd949, 0d3FF0000000000000;
	selp.f64 	%fd965, %fd964, %fd963, %p206;
	and.b32  	%r931, %r1164, 2;
	setp.eq.s32 	%p207, %r931, 0;
	mov.f64 	%fd966, 0d0000000000000000;
	sub.f64 	%fd967, %fd966, %fd965;
	selp.f64 	%fd968, %fd965, %fd967, %p207;
	mov.u32 	%r932, %ctaid.y;
	mov.u32 	%r933, %ntid.y;
	mov.u32 	%r934, %tid.y;
	mad.lo.s32 	%r935, %r932, %r933, %r934;
	add.s32 	%r936, %r1140, %r935;
	mul.lo.s32 	%r937, %r936, %r1124;
	shl.b32 	%r938, %r937, 2;
	add.s32 	%r939, %r938, %r1124;
	add.s32 	%r940, %r939, %r1124;
	add.s32 	%r941, %r940, %r1124;
	div.s32 	%r942, %r941, %r1109;
	max.s32 	%r943, %r942, 0;
	add.s32 	%r944, %r1124, -1;
	min.s32 	%r134, %r943, %r944;
	cvt.rn.f64.s32 	%fd969, %r134;
	cvt.rn.f64.s32 	%fd970, %r1124;
	mul.f64 	%fd971, %fd970, 0d3FE0000000000000;
	sub.f64 	%fd972, %fd969, %fd971;
	cvt.rn.f64.s32 	%fd973, %r80;
	sub.f64 	%fd974, %fd973, %fd5;
	mul.f64 	%fd975, %fd972, %fd968;
	fma.rn.f64 	%fd976, %fd974, %fd93, %fd975;
	add.f64 	%fd977, %fd7, %fd976;
	mul.f64 	%fd978, %fd972, %fd93;
	mul.f64 	%fd979, %fd974, %fd968;
	sub.f64 	%fd980, %fd978, %fd979;
	add.f64 	%fd981, %fd8, %fd980;
	mov.f64 	%fd982, 0d3FE0000000000000;
	copysign.f64 	%fd983, %fd977, %fd982;
	add.rz.f64 	%fd984, %fd977, %fd983;
	cvt.rzi.f64.f64 	%fd985, %fd984;
	cvt.rzi.s32.f64 	%r135, %fd985;
	copysign.f64 	%fd986, %fd981, %fd982;
	add.rz.f64 	%fd987, %fd981, %fd986;
	cvt.rzi.f64.f64 	%fd988, %fd987;
	cvt.rzi.s32.f64 	%r136, %fd988;
	setp.lt.s32 	%p208, %r135, 0;
	setp.ge.s32 	%p209, %r135, %r689;
	or.pred  	%p210, %p208, %p209;
	setp.lt.s32 	%p211, %r136, 0;
	setp.ge.s32 	%p212, %r136, %r690;
	or.pred  	%p213, %p211, %p212;
	or.pred  	%p215, %p210, %p213;
	mov.b16 	%rs550, 0;
	mov.u16 	%rs551, %rs550;
	mov.u16 	%rs552, %rs550;
	@%p215 bra 	$L__BB3_191;
	mul.lo.s32 	%r945, %r136, %r691;
	cvt.u64.u32 	%rd191, %r945;
	mul.lo.s32 	%r946, %r135, %r12;
	cvt.u64.u32 	%rd192, %r946;
	add.s64 	%rd193, %rd191, %rd192;
	add.s64 	%rd18, %rd1, %rd193;
	setp.gt.s16 	%p216, %rs305, 5;
	@%p216 bra 	$L__BB3_182;
	setp.lt.u16 	%p220, %rs305, 2;
	@%p220 bra 	$L__BB3_189;
	add.s16 	%rs378, %rs305, -2;
	setp.lt.u16 	%p221, %rs378, 2;
	@%p221 bra 	$L__BB3_188;
	add.s16 	%rs379, %rs305, -4;
	setp.lt.u16 	%p222, %rs379, 2;
	@%p222 bra 	$L__BB3_181;
	bra.uni 	$L__BB3_190;
$L__BB3_181:
	ld.global.u8 	%rs551, [%rd18+1];
	ld.global.u8 	%rs550, [%rd18+2];
	ld.global.u8 	%rs552, [%rd18+3];
	bra.uni 	$L__BB3_191;
$L__BB3_182:
	add.s16 	%rs377, %rs305, -6;
	setp.lt.u16 	%p217, %rs377, 2;
	@%p217 bra 	$L__BB3_187;
	setp.eq.s16 	%p218, %rs305, 8;
	@%p218 bra 	$L__BB3_186;
	setp.ne.s16 	%p219, %rs305, 9;
	@%p219 bra 	$L__BB3_190;
	ld.global.u8 	%rs552, [%rd18];
	ld.global.u8 	%rs550, [%rd18+1];
	ld.global.u8 	%rs551, [%rd18+2];
	bra.uni 	$L__BB3_191;
$L__BB3_186:
	ld.global.u8 	%rs551, [%rd18];
	ld.global.u8 	%rs550, [%rd18+1];
	ld.global.u8 	%rs552, [%rd18+2];
	bra.uni 	$L__BB3_191;
$L__BB3_187:
	ld.global.u8 	%rs552, [%rd18+1];
	ld.global.u8 	%rs550, [%rd18+2];
	ld.global.u8 	%rs551, [%rd18+3];
	bra.uni 	$L__BB3_191;
$L__BB3_188:
	ld.global.u8 	%rs552, [%rd18];
	ld.global.u8 	%rs550, [%rd18+1];
	ld.global.u8 	%rs551, [%rd18+2];
	bra.uni 	$L__BB3_191;
$L__BB3_189:
	ld.global.u8 	%rs551, [%rd18];
	ld.global.u8 	%rs550, [%rd18+1];
	ld.global.u8 	%rs552, [%rd18+2];
	bra.uni 	$L__BB3_191;
$L__BB3_190:
	ld.global.u8 	%rs551, [%rd18];
	ld.global.u8 	%rs550, [%rd18+1];
	ld.global.u8 	%rs552, [%rd18+2];
$L__BB3_191:
	mov.f64 	%fd989, 0d0000000000000000;
	mul.rn.f64 	%fd1136, %fd1, %fd989;
	cvt.s64.s32 	%rd194, %r1168;
	add.s64 	%rd195, %rd2, %rd194;
	st.local.u8 	[%rd195+6], %rs552;
	and.b16  	%rs380, %rs552, 255;
	add.s64 	%rd196, %rd3, %rd194;
	st.local.u8 	[%rd196+6], %rs550;
	and.b16  	%rs381, %rs550, 255;
	add.s64 	%rd197, %rd4, %rd194;
	st.local.u8 	[%rd197+6], %rs551;
	and.b16  	%rs382, %rs551, 255;
	cvt.rn.f64.u16 	%fd990, %rs380;
	mul.f64 	%fd991, %fd990, 0d3FD322D0E5604189;
	cvt.rn.f64.u16 	%fd992, %rs381;
	fma.rn.f64 	%fd993, %fd992, 0d3FE2C8B439581062, %fd991;
	cvt.rn.f64.u16 	%fd994, %rs382;
	fma.rn.f64 	%fd995, %fd994, 0d3FBD2F1A9FBE76C9, %fd993;
	cvt.rzi.u32.f64 	%r948, %fd995;
	add.s64 	%rd198, %rd5, %rd194;
	st.local.u8 	[%rd198+6], %r948;
	mov.b32 	%r1166, 1;
	@%p203 bra 	$L__BB3_195;
	setp.ltu.f64 	%p224, %fd2, 0d41E0000000000000;
	mov.f64 	%fd1136, %fd3;
	mov.u32 	%r1165, %r11;
	@%p224 bra 	$L__BB3_194;
	{ // callseq 38, 0
	.param .b64 param0;
	st.param.f64 	[param0], %fd1;
	.param .align 16 .b8 retval0[16];
	call.uni (retval0), 
	__internal_trig_reduction_slowpathd, 
	(
	param0
	);
	ld.param.f64 	%fd1136, [retval0];
	ld.param.b32 	%r1165, [retval0+8];
	} // callseq 38
$L__BB3_194:
	add.s32 	%r1166, %r1165, 1;
$L__BB3_195:
	shl.b32 	%r950, %r1166, 6;
	cvt.u64.u32 	%rd199, %r950;
	and.b64  	%rd200, %rd199, 64;
	add.s64 	%rd202, %rd189, %rd200;
	mul.rn.f64 	%fd997, %fd1136, %fd1136;
	and.b32  	%r951, %r1166, 1;
	setp.eq.b32 	%p225, %r951, 1;
	selp.f64 	%fd998, 0dBDA8FF8320FD8164, 0d3DE5DB65F9785EBA, %p225;
	ld.global.nc.v2.f64 	{%fd999, %fd1000}, [%rd202];
	fma.rn.f64 	%fd1001, %fd998, %fd997, %fd999;
	fma.rn.f64 	%fd1002, %fd1001, %fd997, %fd1000;
	ld.global.nc.v2.f64 	{%fd1003, %fd1004}, [%rd202+16];
	fma.rn.f64 	%fd1005, %fd1002, %fd997, %fd1003;
	fma.rn.f64 	%fd1006, %fd1005, %fd997, %fd1004;
	ld.global.nc.v2.f64 	{%fd1007, %fd1008}, [%rd202+32];
	fma.rn.f64 	%fd1009, %fd1006, %fd997, %fd1007;
	fma.rn.f64 	%fd1010, %fd1009, %fd997, %fd1008;
	fma.rn.f64 	%fd1011, %fd1010, %fd1136, %fd1136;
	fma.rn.f64 	%fd1012, %fd1010, %fd997, 0d3FF0000000000000;
	selp.f64 	%fd1013, %fd1012, %fd1011, %p225;
	and.b32  	%r952, %r1166, 2;
	setp.eq.s32 	%p226, %r952, 0;
	mov.f64 	%fd1014, 0d0000000000000000;
	sub.f64 	%fd1015, %fd1014, %fd1013;
	selp.f64 	%fd100, %fd1013, %fd1015, %p226;
	setp.eq.f64 	%p227, %fd2, 0d7FF0000000000000;
	setp.ltu.f64 	%p228, %fd2, 0d41E0000000000000;
	or.pred  	%p229, %p227, %p228;
	mov.f64 	%fd1137, %fd11;
	mov.u32 	%r1167, %r13;
	@%p229 bra 	$L__BB3_197;
	{ // callseq 39, 0
	.param .b64 param0;
	st.param.f64 	[param0], %fd1;
	.param .align 16 .b8 retval0[16];
	call.uni (retval0), 
	__internal_trig_reduction_slowpathd, 
	(
	param0
	);
	ld.param.f64 	%fd1137, [retval0];
	ld.param.b32 	%r1167, [retval0+8];
	} // callseq 39
$L__BB3_197:
	ld.param.u32 	%r1125, [_Z20render_hybrid_kernelPKhjjjiiiiiid11PixelFormathhPhS2_S2_S2__param_9];
	shl.b32 	%r954, %r1167, 6;
	cvt.u64.u32 	%rd203, %r954;
	and.b64  	%rd204, %rd203, 64;
	mov.u64 	%rd205, __cudart_sin_cos_coeffs;
	add.s64 	%rd206, %rd205, %rd204;
	mul.rn.f64 	%fd1017, %fd1137, %fd1137;
	and.b32  	%r955, %r1167, 1;
	setp.eq.b32 	%p230, %r955, 1;
	selp.f64 	%fd1018, 0dBDA8FF8320FD8164, 0d3DE5DB65F9785EBA, %p230;
	ld.global.nc.v2.f64 	{%fd1019, %fd1020}, [%rd206];
	fma.rn.f64 	%fd1021, %fd1018, %fd1017, %fd1019;
	fma.rn.f64 	%fd1022, %fd1021, %fd1017, %fd1020;
	ld.global.nc.v2.f64 	{%fd1023, %fd1024}, [%rd206+16];
	fma.rn.f64 	%fd1025, %fd1022, %fd1017, %fd1023;
	fma.rn.f64 	%fd1026, %fd1025, %fd1017, %fd1024;
	ld.global.nc.v2.f64 	{%fd1027, %fd1028}, [%rd206+32];
	fma.rn.f64 	%fd1029, %fd1026, %fd1017, %fd1027;
	fma.rn.f64 	%fd1030, %fd1029, %fd1017, %fd1028;
	fma.rn.f64 	%fd1031, %fd1030, %fd1137, %fd1137;
	fma.rn.f64 	%fd1032, %fd1030, %fd1017, 0d3FF0000000000000;
	selp.f64 	%fd1033, %fd1032, %fd1031, %p230;
	and.b32  	%r956, %r1167, 2;
	setp.eq.s32 	%p231, %r956, 0;
	mov.f64 	%fd1034, 0d0000000000000000;
	sub.f64 	%fd1035, %fd1034, %fd1033;
	selp.f64 	%fd1036, %fd1033, %fd1035, %p231;
	cvt.rn.f64.s32 	%fd1037, %r109;
	sub.f64 	%fd1038, %fd1037, %fd5;
	cvt.rn.f64.s32 	%fd1039, %r134;
	cvt.rn.f64.s32 	%fd1040, %r1125;
	mul.f64 	%fd1041, %fd1040, 0d3FE0000000000000;
	sub.f64 	%fd1042, %fd1039, %fd1041;
	mul.f64 	%fd1043, %fd1042, %fd1036;
	fma.rn.f64 	%fd1044, %fd1038, %fd100, %fd1043;
	add.f64 	%fd1045, %fd7, %fd1044;
	mul.f64 	%fd1046, %fd1042, %fd100;
	mul.f64 	%fd1047, %fd1038, %fd1036;
	sub.f64 	%fd1048, %fd1046, %fd1047;
	add.f64 	%fd1049, %fd8, %fd1048;
	mov.f64 	%fd1050, 0d3FE0000000000000;
	copysign.f64 	%fd1051, %fd1045, %fd1050;
	add.rz.f64 	%fd1052, %fd1045, %fd1051;
	cvt.rzi.f64.f64 	%fd1053, %fd1052;
	cvt.rzi.s32.f64 	%r143, %fd1053;
	copysign.f64 	%fd1054, %fd1049, %fd1050;
	add.rz.f64 	%fd1055, %fd1049, %fd1054;
	cvt.rzi.f64.f64 	%fd1056, %fd1055;
	cvt.rzi.s32.f64 	%r144, %fd1056;
	setp.lt.s32 	%p232, %r143, 0;
	setp.ge.s32 	%p233, %r143, %r689;
	or.pred  	%p234, %p232, %p233;
	setp.lt.s32 	%p235, %r144, 0;
	setp.ge.s32 	%p236, %r144, %r690;
	or.pred  	%p237, %p235, %p236;
	or.pred  	%p239, %p234, %p237;
	mov.b16 	%rs553, 0;
	mov.u16 	%rs554, %rs553;
	mov.u16 	%rs555, %rs553;
	@%p239 bra 	$L__BB3_212;
	mul.lo.s32 	%r957, %r144, %r691;
	cvt.u64.u32 	%rd207, %r957;
	mul.lo.s32 	%r958, %r143, %r12;
	cvt.u64.u32 	%rd208, %r958;
	add.s64 	%rd209, %rd207, %rd208;
	add.s64 	%rd19, %rd1, %rd209;
	setp.gt.s16 	%p240, %rs305, 5;
	@%p240 bra 	$L__BB3_203;
	setp.lt.u16 	%p244, %rs305, 2;
	@%p244 bra 	$L__BB3_210;
	add.s16 	%rs386, %rs305, -2;
	setp.lt.u16 	%p245, %rs386, 2;
	@%p245 bra 	$L__BB3_209;
	add.s16 	%rs387, %rs305, -4;
	setp.lt.u16 	%p246, %rs387, 2;
	@%p246 bra 	$L__BB3_202;
	bra.uni 	$L__BB3_211;
$L__BB3_202:
	ld.global.u8 	%rs554, [%rd19+1];
	ld.global.u8 	%rs553, [%rd19+2];
	ld.global.u8 	%rs555, [%rd19+3];
	bra.uni 	$L__BB3_212;
$L__BB3_203:
	add.s16 	%rs385, %rs305, -6;
	setp.lt.u16 	%p241, %rs385, 2;
	@%p241 bra 	$L__BB3_208;
	setp.eq.s16 	%p242, %rs305, 8;
	@%p242 bra 	$L__BB3_207;
	setp.ne.s16 	%p243, %rs305, 9;
	@%p243 bra 	$L__BB3_211;
	ld.global.u8 	%rs555, [%rd19];
	ld.global.u8 	%rs553, [%rd19+1];
	ld.global.u8 	%rs554, [%rd19+2];
	bra.uni 	$L__BB3_212;
$L__BB3_207:
	ld.global.u8 	%rs554, [%rd19];
	ld.global.u8 	%rs553, [%rd19+1];
	ld.global.u8 	%rs555, [%rd19+2];
	bra.uni 	$L__BB3_212;
$L__BB3_208:
	ld.global.u8 	%rs555, [%rd19+1];
	ld.global.u8 	%rs553, [%rd19+2];
	ld.global.u8 	%rs554, [%rd19+3];
	bra.uni 	$L__BB3_212;
$L__BB3_209:
	ld.global.u8 	%rs555, [%rd19];
	ld.global.u8 	%rs553, [%rd19+1];
	ld.global.u8 	%rs554, [%rd19+2];
	bra.uni 	$L__BB3_212;
$L__BB3_210:
	ld.global.u8 	%rs554, [%rd19];
	ld.global.u8 	%rs553, [%rd19+1];
	ld.global.u8 	%rs555, [%rd19+2];
	bra.uni 	$L__BB3_212;
$L__BB3_211:
	ld.global.u8 	%rs554, [%rd19];
	ld.global.u8 	%rs553, [%rd19+1];
	ld.global.u8 	%rs555, [%rd19+2];
$L__BB3_212:
	cvt.s64.s32 	%rd210, %r1168;
	add.s64 	%rd211, %rd2, %rd210;
	st.local.u8 	[%rd211+7], %rs555;
	and.b16  	%rs388, %rs555, 255;
	add.s64 	%rd212, %rd3, %rd210;
	st.local.u8 	[%rd212+7], %rs553;
	and.b16  	%rs389, %rs553, 255;
	add.s64 	%rd213, %rd4, %rd210;
	st.local.u8 	[%rd213+7], %rs554;
	and.b16  	%rs390, %rs554, 255;
	cvt.rn.f64.u16 	%fd1057, %rs388;
	mul.f64 	%fd1058, %fd1057, 0d3FD322D0E5604189;
	cvt.rn.f64.u16 	%fd1059, %rs389;
	fma.rn.f64 	%fd1060, %fd1059, 0d3FE2C8B439581062, %fd1058;
	cvt.rn.f64.u16 	%fd1061, %rs390;
	fma.rn.f64 	%fd1062, %fd1061, 0d3FBD2F1A9FBE76C9, %fd1060;
	cvt.rzi.u32.f64 	%r959, %fd1062;
	add.s64 	%rd214, %rd5, %rd210;
	st.local.u8 	[%rd214+7], %r959;
	add.s32 	%r1168, %r1168, 8;
$L__BB3_213:
	add.s32 	%r147, %r1142, 1;
	setp.lt.s32 	%p247, %r1142, 5;
	setp.lt.s32 	%p248, %r1168, 1000;
	and.pred  	%p249, %p247, %p248;
	mov.u32 	%r1142, %r147;
	@%p249 bra 	$L__BB3_43;
	add.s32 	%r148, %r1140, 1;
	setp.lt.s32 	%p251, %r1140, 5;
	and.pred  	%p252, %p251, %p248;
	mov.u32 	%r1140, %r148;
	@%p252 bra 	$L__BB3_42;
	setp.eq.s32 	%p253, %r1168, 0;
	mov.b16 	%rs575, 64;
	mov.b16 	%rs569, 128;
	mov.u16 	%rs570, %rs569;
	mov.u16 	%rs571, %rs569;
	mov.u16 	%rs576, %rs575;
	mov.u16 	%rs577, %rs575;
	@%p253 bra 	$L__BB3_302;
	cvt.s64.s32 	%rd20, %r1168;
	mov.b64 	%rd251, 0;
$L__BB3_217:
	add.s64 	%rd216, %rd5, %rd251;
	ld.local.u8 	%rs397, [%rd216];
	add.s64 	%rd217, %rd6, %rd251;
	st.local.u8 	[%rd217], %rs397;
	add.s64 	%rd251, %rd251, 1;
	setp.lt.u64 	%p254, %rd251, %rd20;
	@%p254 bra 	$L__BB3_217;
	add.s32 	%r149, %r1168, -1;
	setp.lt.s32 	%p255, %r1168, 2;
	@%p255 bra 	$L__BB3_242;
	add.s32 	%r150, %r1168, -2;
	add.s64 	%rd23, %rd6, 2;
	mov.b32 	%r1170, 0;
	mov.u32 	%r1169, %r149;
$L__BB3_220:
	sub.s32 	%r961, %r1170, %r1168;
	setp.gt.s32 	%p256, %r961, -2;
	@%p256 bra 	$L__BB3_241;
	and.b32  	%r153, %r1169, 3;
	sub.s32 	%r963, %r150, %r1170;
	setp.lt.u32 	%p257, %r963, 3;
	mov.b32 	%r1172, 0;
	@%p257 bra 	$L__BB3_232;
	and.b32  	%r1172, %r1169, -4;
	ld.local.u8 	%rs556, [%rd6];
	neg.s32 	%r1171, %r1172;
	mov.u64 	%rd252, %rd23;
$L__BB3_223:
	ld.local.u8 	%rs557, [%rd252+-1];
	setp.le.u16 	%p258, %rs556, %rs557;
	@%p258 bra 	$L__BB3_225;
	st.local.v2.u8 	[%rd252+-2], {%rs557, %rs556};
	mov.u16 	%rs557, %rs556;
$L__BB3_225:
	ld.local.u8 	%rs558, [%rd252];
	setp.le.u16 	%p259, %rs557, %rs558;
	@%p259 bra 	$L__BB3_227;
	st.local.u8 	[%rd252+-1], %rs558;
	st.local.u8 	[%rd252], %rs557;
	mov.u16 	%rs558, %rs557;
$L__BB3_227:
	ld.local.u8 	%rs559, [%rd252+1];
	setp.le.u16 	%p260, %rs558, %rs559;
	@%p260 bra 	$L__BB3_229;
	st.local.v2.u8 	[%rd252], {%rs559, %rs558};
	mov.u16 	%rs559, %rs558;
$L__BB3_229:
	ld.local.u8 	%rs556, [%rd252+2];
	setp.le.u16 	%p261, %rs559, %rs556;
	@%p261 bra 	$L__BB3_231;
	st.local.u8 	[%rd252+1], %rs556;
	st.local.u8 	[%rd252+2], %rs559;
	mov.u16 	%rs556, %rs559;
$L__BB3_231:
	add.s32 	%r1171, %r1171, 4;
	add.s64 	%rd252, %rd252, 4;
	setp.ne.s32 	%p262, %r1171, 0;
	@%p262 bra 	$L__BB3_223;
$L__BB3_232:
	setp.eq.s32 	%p263, %r153, 0;
	@%p263 bra 	$L__BB3_241;
	cvt.u64.u32 	%rd218, %r1172;
	add.s64 	%rd26, %rd6, %rd218;
	ld.local.u8 	%rs255, [%rd26];
	ld.local.u8 	%rs561, [%rd26+1];
	setp.le.u16 	%p264, %rs255, %rs561;
	@%p264 bra 	$L__BB3_235;
	st.local.u8 	[%rd26], %rs561;
	st.local.u8 	[%rd26+1], %rs255;
	mov.u16 	%rs561, %rs255;
$L__BB3_235:
	setp.eq.s32 	%p265, %r153, 1;
	@%p265 bra 	$L__BB3_241;
	ld.local.u8 	%rs562, [%rd26+2];
	setp.le.u16 	%p266, %rs561, %rs562;
	@%p266 bra 	$L__BB3_238;
	st.local.u8 	[%rd26+1], %rs562;
	st.local.u8 	[%rd26+2], %rs561;
	mov.u16 	%rs562, %rs561;
$L__BB3_238:
	setp.eq.s32 	%p267, %r153, 2;
	@%p267 bra 	$L__BB3_241;
	ld.local.u8 	%rs260, [%rd26+3];
	setp.le.u16 	%p268, %rs562, %rs260;
	@%p268 bra 	$L__BB3_241;
	st.local.u8 	[%rd26+2], %rs260;
	st.local.u8 	[%rd26+3], %rs562;
$L__BB3_241:
	add.s32 	%r1170, %r1170, 1;
	add.s32 	%r1169, %r1169, -1;
	setp.ne.s32 	%p269, %r1170, %r149;
	@%p269 bra 	$L__BB3_220;
$L__BB3_242:
	shr.u32 	%r965, %r1168, 31;
	add.s32 	%r966, %r1168, %r965;
	shr.s32 	%r967, %r966, 1;
	cvt.s64.s32 	%rd219, %r967;
	add.s64 	%rd220, %rd6, %rd219;
	ld.local.u8 	%rs261, [%rd220];
	setp.lt.s32 	%p270, %r1168, 1;
	mov.b32 	%r1181, 0;
	mov.u32 	%r1180, %r1181;
	mov.u32 	%r1179, %r1181;
	mov.u32 	%r1178, %r1181;
	mov.u32 	%r1177, %r1181;
	mov.u32 	%r1176, %r1181;
	mov.u32 	%r1175, %r1181;
	mov.u32 	%r1174, %r1181;
	@%p270 bra 	$L__BB3_298;
	and.b32  	%r161, %r1168, 7;
	setp.lt.u32 	%p271, %r1168, 8;
	mov.b32 	%r1303, 0;
	mov.u32 	%r1174, %r1303;
	mov.u32 	%r1175, %r1303;
	mov.u32 	%r1176, %r1303;
	mov.u32 	%r1177, %r1303;
	mov.u32 	%r1178, %r1303;
	mov.u32 	%r1179, %r1303;
	mov.u32 	%r1180, %r1303;
	mov.u32 	%r1181, %r1303;
	@%p271 bra 	$L__BB3_270;
	and.b32  	%r1303, %r1168, 2147483640;
	neg.s32 	%r1173, %r1303;
	add.s64 	%rd256, %rd5, 3;
	add.s64 	%rd255, %rd2, 3;
	add.s64 	%rd254, %rd3, 3;
	add.s64 	%rd253, %rd4, 3;
	mov.b32 	%r1174, 0;
	mov.u32 	%r1175, %r1174;
	mov.u32 	%r1176, %r1174;
	mov.u32 	%r1177, %r1174;
	mov.u32 	%r1178, %r1174;
	mov.u32 	%r1179, %r1174;
	mov.u32 	%r1180, %r1174;
	mov.u32 	%r1181, %r1174;
$L__BB3_245:
	.pragma "nounroll";
	ld.local.u8 	%rs402, [%rd256+-3];
	setp.lt.u16 	%p272, %rs402, %rs261;
	@%p272 bra 	$L__BB3_247;
	ld.local.u8 	%r971, [%rd255+-3];
	add.s32 	%r1181, %r1181, %r971;
	ld.local.u8 	%r972, [%rd254+-3];
	add.s32 	%r1180, %r1180, %r972;
	ld.local.u8 	%r973, [%rd253+-3];
	add.s32 	%r1179, %r1179, %r973;
	add.s32 	%r1178, %r1178, 1;
	bra.uni 	$L__BB3_248;
$L__BB3_247:
	ld.local.u8 	%r974, [%rd255+-3];
	add.s32 	%r1177, %r1177, %r974;
	ld.local.u8 	%r975, [%rd254+-3];
	add.s32 	%r1176, %r1176, %r975;
	ld.local.u8 	%r976, [%rd253+-3];
	add.s32 	%r1175, %r1175, %r976;
	add.s32 	%r1174, %r1174, 1;
$L__BB3_248:
	ld.local.u8 	%rs404, [%rd256+-2];
	setp.lt.u16 	%p273, %rs404, %rs261;
	@%p273 bra 	$L__BB3_250;
	ld.local.u8 	%r977, [%rd255+-2];
	add.s32 	%r1181, %r1181, %r977;
	ld.local.u8 	%r978, [%rd254+-2];
	add.s32 	%r1180, %r1180, %r978;
	ld.local.u8 	%r979, [%rd253+-2];
	add.s32 	%r1179, %r1179, %r979;
	add.s32 	%r1178, %r1178, 1;
	bra.uni 	$L__BB3_251;
$L__BB3_250:
	ld.local.u8 	%r980, [%rd255+-2];
	add.s32 	%r1177, %r1177, %r980;
	ld.local.u8 	%r981, [%rd254+-2];
	add.s32 	%r1176, %r1176, %r981;
	ld.local.u8 	%r982, [%rd253+-2];
	add.s32 	%r1175, %r1175, %r982;
	add.s32 	%r1174, %r1174, 1;
$L__BB3_251:
	ld.local.u8 	%rs406, [%rd256+-1];
	setp.lt.u16 	%p274, %rs406, %rs261;
	@%p274 bra 	$L__BB3_253;
	ld.local.u8 	%r983, [%rd255+-1];
	add.s32 	%r1181, %r1181, %r983;
	ld.local.u8 	%r984, [%rd254+-1];
	add.s32 	%r1180, %r1180, %r984;
	ld.local.u8 	%r985, [%rd253+-1];
	add.s32 	%r1179, %r1179, %r985;
	add.s32 	%r1178, %r1178, 1;
	bra.uni 	$L__BB3_254;
$L__BB3_253:
	ld.local.u8 	%r986, [%rd255+-1];
	add.s32 	%r1177, %r1177, %r986;
	ld.local.u8 	%r987, [%rd254+-1];
	add.s32 	%r1176, %r1176, %r987;
	ld.local.u8 	%r988, [%rd253+-1];
	add.s32 	%r1175, %r1175, %r988;
	add.s32 	%r1174, %r1174, 1;
$L__BB3_254:
	ld.local.u8 	%rs408, [%rd256];
	setp.lt.u16 	%p275, %rs408, %rs261;
	@%p275 bra 	$L__BB3_256;
	ld.local.u8 	%r989, [%rd255];
	add.s32 	%r1181, %r1181, %r989;
	ld.local.u8 	%r990, [%rd254];
	add.s32 	%r1180, %r1180, %r990;
	ld.local.u8 	%r991, [%rd253];
	add.s32 	%r1179, %r1179, %r991;
	add.s32 	%r1178, %r1178, 1;
	bra.uni 	$L__BB3_257;
$L__BB3_256:
	ld.local.u8 	%r992, [%rd255];
	add.s32 	%r1177, %r1177, %r992;
	ld.local.u8 	%r993, [%rd254];
	add.s32 	%r1176, %r1176, %r993;
	ld.local.u8 	%r994, [%rd253];
	add.s32 	%r1175, %r1175, %r994;
	add.s32 	%r1174, %r1174, 1;
$L__BB3_257:
	ld.local.u8 	%rs410, [%rd256+1];
	setp.lt.u16 	%p276, %rs410, %rs261;
	@%p276 bra 	$L__BB3_259;
	ld.local.u8 	%r995, [%rd255+1];
	add.s32 	%r1181, %r1181, %r995;
	ld.local.u8 	%r996, [%rd254+1];
	add.s32 	%r1180, %r1180, %r996;
	ld.local.u8 	%r997, [%rd253+1];
	add.s32 	%r1179, %r1179, %r997;
	add.s32 	%r1178, %r1178, 1;
	bra.uni 	$L__BB3_260;
$L__BB3_259:
	ld.local.u8 	%r998, [%rd255+1];
	add.s32 	%r1177, %r1177, %r998;
	ld.local.u8 	%r999, [%rd254+1];
	add.s32 	%r1176, %r1176, %r999;
	ld.local.u8 	%r1000, [%rd253+1];
	add.s32 	%r1175, %r1175, %r1000;
	add.s32 	%r1174, %r1174, 1;
$L__BB3_260:
	ld.local.u8 	%rs412, [%rd256+2];
	setp.lt.u16 	%p277, %rs412, %rs261;
	@%p277 bra 	$L__BB3_262;
	ld.local.u8 	%r1001, [%rd255+2];
	add.s32 	%r1181, %r1181, %r1001;
	ld.local.u8 	%r1002, [%rd254+2];
	add.s32 	%r1180, %r1180, %r1002;
	ld.local.u8 	%r1003, [%rd253+2];
	add.s32 	%r1179, %r1179, %r1003;
	add.s32 	%r1178, %r1178, 1;
	bra.uni 	$L__BB3_263;
$L__BB3_262:
	ld.local.u8 	%r1004, [%rd255+2];
	add.s32 	%r1177, %r1177, %r1004;
	ld.local.u8 	%r1005, [%rd254+2];
	add.s32 	%r1176, %r1176, %r1005;
	ld.local.u8 	%r1006, [%rd253+2];
	add.s32 	%r1175, %r1175, %r1006;
	add.s32 	%r1174, %r1174, 1;
$L__BB3_263:
	ld.local.u8 	%rs414, [%rd256+3];
	setp.lt.u16 	%p278, %rs414, %rs261;
	@%p278 bra 	$L__BB3_265;
	ld.local.u8 	%r1007, [%rd255+3];
	add.s32 	%r1181, %r1181, %r1007;
	ld.local.u8 	%r1008, [%rd254+3];
	add.s32 	%r1180, %r1180, %r1008;
	ld.local.u8 	%r1009, [%rd253+3];
	add.s32 	%r1179, %r1179, %r1009;
	add.s32 	%r1178, %r1178, 1;
	bra.uni 	$L__BB3_266;
$L__BB3_265:
	ld.local.u8 	%r1010, [%rd255+3];
	add.s32 	%r1177, %r1177, %r1010;
	ld.local.u8 	%r1011, [%rd254+3];
	add.s32 	%r1176, %r1176, %r1011;
	ld.local.u8 	%r1012, [%rd253+3];
	add.s32 	%r1175, %r1175, %r1012;
	add.s32 	%r1174, %r1174, 1;
$L__BB3_266:
	ld.local.u8 	%rs416, [%rd256+4];
	setp.lt.u16 	%p279, %rs416, %rs261;
	@%p279 bra 	$L__BB3_268;
	ld.local.u8 	%r1013, [%rd255+4];
	add.s32 	%r1181, %r1181, %r1013;
	ld.local.u8 	%r1014, [%rd254+4];
	add.s32 	%r1180, %r1180, %r1014;
	ld.local.u8 	%r1015, [%rd253+4];
	add.s32 	%r1179, %r1179, %r1015;
	add.s32 	%r1178, %r1178, 1;
	bra.uni 	$L__BB3_269;
$L__BB3_268:
	ld.local.u8 	%r1016, [%rd255+4];
	add.s32 	%r1177, %r1177, %r1016;
	ld.local.u8 	%r1017, [%rd254+4];
	add.s32 	%r1176, %r1176, %r1017;
	ld.local.u8 	%r1018, [%rd253+4];
	add.s32 	%r1175, %r1175, %r1018;
	add.s32 	%r1174, %r1174, 1;
$L__BB3_269:
	add.s32 	%r1173, %r1173, 8;
	add.s64 	%rd256, %rd256, 8;
	add.s64 	%rd255, %rd255, 8;
	add.s64 	%rd254, %rd254, 8;
	add.s64 	%rd253, %rd253, 8;
	setp.ne.s32 	%p280, %r1173, 0;
	@%p280 bra 	$L__BB3_245;
$L__BB3_270:
	setp.eq.s32 	%p281, %r161, 0;
	@%p281 bra 	$L__BB3_298;
	and.b32  	%r319, %r1168, 3;
	setp.lt.u32 	%p282, %r161, 4;
	@%p282 bra 	$L__BB3_285;
	cvt.u64.u32 	%rd221, %r1303;
	add.s64 	%rd39, %rd5, %rd221;
	ld.local.u8 	%rs418, [%rd39];
	setp.lt.u16 	%p283, %rs418, %rs261;
	add.s64 	%rd40, %rd2, %rd221;
	add.s64 	%rd41, %rd3, %rd221;
	add.s64 	%rd42, %rd4, %rd221;
	@%p283 bra 	$L__BB3_274;
	ld.local.u8 	%r1020, [%rd40];
	add.s32 	%r1181, %r1181, %r1020;
	ld.local.u8 	%r1021, [%rd41];
	add.s32 	%r1180, %r1180, %r1021;
	ld.local.u8 	%r1022, [%rd42];
	add.s32 	%r1179, %r1179, %r1022;
	add.s32 	%r1178, %r1178, 1;
	bra.uni 	$L__BB3_275;
$L__BB3_274:
	ld.local.u8 	%r1023, [%rd40];
	add.s32 	%r1177, %r1177, %r1023;
	ld.local.u8 	%r1024, [%rd41];
	add.s32 	%r1176, %r1176, %r1024;
	ld.local.u8 	%r1025, [%rd42];
	add.s32 	%r1175, %r1175, %r1025;
	add.s32 	%r1174, %r1174, 1;
$L__BB3_275:
	ld.local.u8 	%rs420, [%rd39+1];
	setp.lt.u16 	%p284, %rs420, %rs261;
	@%p284 bra 	$L__BB3_277;
	ld.local.u8 	%r1026, [%rd40+1];
	add.s32 	%r1181, %r1181, %r1026;
	ld.local.u8 	%r1027, [%rd41+1];
	add.s32 	%r1180, %r1180, %r1027;
	ld.local.u8 	%r1028, [%rd42+1];
	add.s32 	%r1179, %r1179, %r1028;
	add.s32 	%r1178, %r1178, 1;
	bra.uni 	$L__BB3_278;
$L__BB3_277:
	ld.local.u8 	%r1029, [%rd40+1];
	add.s32 	%r1177, %r1177, %r1029;
	ld.local.u8 	%r1030, [%rd41+1];
	add.s32 	%r1176, %r1176, %r1030;
	ld.local.u8 	%r1031, [%rd42+1];
	add.s32 	%r1175, %r1175, %r1031;
	add.s32 	%r1174, %r1174, 1;
$L__BB3_278:
	ld.local.u8 	%rs422, [%rd39+2];
	setp.lt.u16 	%p285, %rs422, %rs261;
	@%p285 bra 	$L__BB3_280;
	ld.local.u8 	%r1032, [%rd40+2];
	add.s32 	%r1181, %r1181, %r1032;
	ld.local.u8 	%r1033, [%rd41+2];
	add.s32 	%r1180, %r1180, %r1033;
	ld.local.u8 	%r1034, [%rd42+2];
	add.s32 	%r1179, %r1179, %r1034;
	add.s32 	%r1178, %r1178, 1;
	bra.uni 	$L__BB3_281;
$L__BB3_280:
	ld.local.u8 	%r1035, [%rd40+2];
	add.s32 	%r1177, %r1177, %r1035;
	ld.local.u8 	%r1036, [%rd41+2];
	add.s32 	%r1176, %r1176, %r1036;
	ld.local.u8 	%r1037, [%rd42+2];
	add.s32 	%r1175, %r1175, %r1037;
	add.s32 	%r1174, %r1174, 1;
$L__BB3_281:
	ld.local.u8 	%rs424, [%rd39+3];
	setp.lt.u16 	%p286, %rs424, %rs261;
	@%p286 bra 	$L__BB3_283;
	ld.local.u8 	%r1038, [%rd40+3];
	add.s32 	%r1181, %r1181, %r1038;
	ld.local.u8 	%r1039, [%rd41+3];
	add.s32 	%r1180, %r1180, %r1039;
	ld.local.u8 	%r1040, [%rd42+3];
	add.s32 	%r1179, %r1179, %r1040;
	add.s32 	%r1178, %r1178, 1;
	bra.uni 	$L__BB3_284;
$L__BB3_283:
	ld.local.u8 	%r1041, [%rd40+3];
	add.s32 	%r1177, %r1177, %r1041;
	ld.local.u8 	%r1042, [%rd41+3];
	add.s32 	%r1176, %r1176, %r1042;
	ld.local.u8 	%r1043, [%rd42+3];
	add.s32 	%r1175, %r1175, %r1043;
	add.s32 	%r1174, %r1174, 1;
$L__BB3_284:
	add.s32 	%r1303, %r1303, 4;
$L__BB3_285:
	setp.eq.s32 	%p287, %r319, 0;
	@%p287 bra 	$L__BB3_298;
	setp.eq.s32 	%p288, %r319, 1;
	@%p288 bra 	$L__BB3_294;
	cvt.u64.u32 	%rd222, %r1303;
	add.s64 	%rd43, %rd5, %rd222;
	ld.local.u8 	%rs426, [%rd43];
	setp.lt.u16 	%p289, %rs426, %rs261;
	add.s64 	%rd44, %rd2, %rd222;
	add.s64 	%rd45, %rd3, %rd222;
	add.s64 	%rd46, %rd4, %rd222;
	@%p289 bra 	$L__BB3_289;
	ld.local.u8 	%r1045, [%rd44];
	add.s32 	%r1181, %r1181, %r1045;
	ld.local.u8 	%r1046, [%rd45];
	add.s32 	%r1180, %r1180, %r1046;
	ld.local.u8 	%r1047, [%rd46];
	add.s32 	%r1179, %r1179, %r1047;
	add.s32 	%r1178, %r1178, 1;
	bra.uni 	$L__BB3_290;
$L__BB3_289:
	ld.local.u8 	%r1048, [%rd44];
	add.s32 	%r1177, %r1177, %r1048;
	ld.local.u8 	%r1049, [%rd45];
	add.s32 	%r1176, %r1176, %r1049;
	ld.local.u8 	%r1050, [%rd46];
	add.s32 	%r1175, %r1175, %r1050;
	add.s32 	%r1174, %r1174, 1;
$L__BB3_290:
	ld.local.u8 	%rs428, [%rd43+1];
	setp.lt.u16 	%p290, %rs428, %rs261;
	@%p290 bra 	$L__BB3_292;
	ld.local.u8 	%r1051, [%rd44+1];
	add.s32 	%r1181, %r1181, %r1051;
	ld.local.u8 	%r1052, [%rd45+1];
	add.s32 	%r1180, %r1180, %r1052;
	ld.local.u8 	%r1053, [%rd46+1];
	add.s32 	%r1179, %r1179, %r1053;
	add.s32 	%r1178, %r1178, 1;
	bra.uni 	$L__BB3_293;
$L__BB3_292:
	ld.local.u8 	%r1054, [%rd44+1];
	add.s32 	%r1177, %r1177, %r1054;
	ld.local.u8 	%r1055, [%rd45+1];
	add.s32 	%r1176, %r1176, %r1055;
	ld.local.u8 	%r1056, [%rd46+1];
	add.s32 	%r1175, %r1175, %r1056;
	add.s32 	%r1174, %r1174, 1;
$L__BB3_293:
	add.s32 	%r1303, %r1303, 2;
$L__BB3_294:
	and.b32  	%r1057, %r1168, 1;
	setp.eq.b32 	%p291, %r1057, 1;
	not.pred 	%p292, %p291;
	@%p292 bra 	$L__BB3_298;
	cvt.u64.u32 	%rd223, %r1303;
	add.s64 	%rd224, %rd5, %rd223;
	ld.local.u8 	%rs430, [%rd224];
	setp.lt.u16 	%p293, %rs430, %rs261;
	@%p293 bra 	$L__BB3_297;
	add.s64 	%rd226, %rd2, %rd223;
	ld.local.u8 	%r1058, [%rd226];
	add.s32 	%r1181, %r1181, %r1058;
	add.s64 	%rd227, %rd3, %rd223;
	ld.local.u8 	%r1059, [%rd227];
	add.s32 	%r1180, %r1180, %r1059;
	add.s64 	%rd228, %rd4, %rd223;
	ld.local.u8 	%r1060, [%rd228];
	add.s32 	%r1179, %r1179, %r1060;
	add.s32 	%r1178, %r1178, 1;
	bra.uni 	$L__BB3_298;
$L__BB3_297:
	add.s64 	%rd230, %rd2, %rd223;
	ld.local.u8 	%r1061, [%rd230];
	add.s32 	%r1177, %r1177, %r1061;
	add.s64 	%rd231, %rd3, %rd223;
	ld.local.u8 	%r1062, [%rd231];
	add.s32 	%r1176, %r1176, %r1062;
	add.s64 	%rd232, %rd4, %rd223;
	ld.local.u8 	%r1063, [%rd232];
	add.s32 	%r1175, %r1175, %r1063;
	add.s32 	%r1174, %r1174, 1;
$L__BB3_298:
	setp.eq.s32 	%p294, %r1178, 0;
	mov.b16 	%rs569, 200;
	mov.u16 	%rs570, %rs569;
	mov.u16 	%rs571, %rs569;
	@%p294 bra 	$L__BB3_300;
	div.u32 	%r1064, %r1181, %r1178;
	cvt.u16.u32 	%rs569, %r1064;
	div.u32 	%r1065, %r1180, %r1178;
	cvt.u16.u32 	%rs570, %r1065;
	div.u32 	%r1066, %r1179, %r1178;
	cvt.u16.u32 	%rs571, %r1066;
$L__BB3_300:
	setp.eq.s32 	%p295, %r1174, 0;
	mov.b16 	%rs575, 55;
	mov.u16 	%rs576, %rs575;
	mov.u16 	%rs577, %rs575;
	@%p295 bra 	$L__BB3_302;
	div.u32 	%r1067, %r1177, %r1174;
	cvt.u16.u32 	%rs575, %r1067;
	div.u32 	%r1068, %r1176, %r1174;
	cvt.u16.u32 	%rs576, %r1068;
	div.u32 	%r1069, %r1175, %r1174;
	cvt.u16.u32 	%rs577, %r1069;
$L__BB3_302:
	ld.param.u64 	%rd249, [_Z20render_hybrid_kernelPKhjjjiiiiiid11PixelFormathhPhS2_S2_S2__param_17];
	ld.param.u64 	%rd248, [_Z20render_hybrid_kernelPKhjjjiiiiiid11PixelFormathhPhS2_S2_S2__param_16];
	ld.param.u64 	%rd247, [_Z20render_hybrid_kernelPKhjjjiiiiiid11PixelFormathhPhS2_S2_S2__param_15];
	ld.param.u64 	%rd246, [_Z20render_hybrid_kernelPKhjjjiiiiiid11PixelFormathhPhS2_S2_S2__param_14];
	ld.param.u8 	%rs524, [_Z20render_hybrid_kernelPKhjjjiiiiiid11PixelFormathhPhS2_S2_S2__param_12];
	cvta.to.global.u64 	%rd47, %rd247;
	cvta.to.global.u64 	%rd48, %rd249;
	cvta.to.global.u64 	%rd49, %rd248;
	and.b16  	%rs441, %rs531, 255;
	setp.ne.s16 	%p296, %rs441, 0;
	or.pred  	%p297, %p2, %p296;
	setp.gt.u16 	%p298, %rs524, 59;
	and.pred  	%p299, %p298, %p297;
	selp.u16 	%rs442, 1, 0, %p299;
	cvt.s64.s32 	%rd233, %r3;
	cvta.to.global.u64 	%rd234, %rd246;
	add.s64 	%rd235, %rd234, %rd233;
	st.global.u8 	[%rd235], %rs442;
	not.pred 	%p300, %p299;
	@%p300 bra 	$L__BB3_401;
	ld.param.u8 	%rs526, [_Z20render_hybrid_kernelPKhjjjiiiiiid11PixelFormathhPhS2_S2_S2__param_13];
	ld.param.u8 	%rs525, [_Z20render_hybrid_kernelPKhjjjiiiiiid11PixelFormathhPhS2_S2_S2__param_12];
	setp.lt.u16 	%p301, %rs525, 70;
	mul.lo.s16 	%rs491, %rs526, 37;
	shr.u16 	%rs492, %rs491, 8;
	sub.s16 	%rs493, %rs526, %rs492;
	and.b16  	%rs494, %rs493, 254;
	shr.u16 	%rs495, %rs494, 1;
	add.s16 	%rs496, %rs495, %rs492;
	shr.u16 	%rs497, %rs496, 2;
	cvt.u32.u16 	%r1071, %rs497;
	sub.s32 	%r1072, 16, %r1071;
	max.s32 	%r468, %r1072, 1;
	@%p301 bra 	$L__BB3_376;
	cvt.u16.u32 	%rs498, %r468;
	and.b16  	%rs499, %rs498, 255;
	div.u16 	%rs500, 255, %rs499;
	cvt.u32.u16 	%r469, %rs500;
	add.s32 	%r1074, %r469, 1;
	shl.b32 	%r470, %r468, 1;
	and.b32  	%r1075, %r1074, 510;
	neg.s32 	%r1353, %r1075;
	mov.f64 	%fd1154, 0d0000000000000000;
	mov.b32 	%r1355, 0;
	add.f64 	%fd108, %fd36, 0d0000000000000000;
	mov.u32 	%r1354, %r468;
$L__BB3_305:
	cvt.rn.f64.u32 	%fd107, %r1355;
	setp.lt.f64 	%p302, %fd36, %fd107;
	selp.f64 	%fd1142, %fd108, 0d0000000000000000, %p302;
	selp.f64 	%fd1141, 0d0000000000000000, %fd108, %p302;
	setp.lt.f64 	%p303, %fd37, %fd107;
	@%p303 bra 	$L__BB3_307;
	setp.lt.f64 	%p304, %fd36, %fd107;
	selp.u32 	%r1358, 1, 0, %p304;
	add.f64 	%fd1141, %fd1141, %fd37;
	selp.b32 	%r1359, 1, 2, %p304;
	bra.uni 	$L__BB3_308;
$L__BB3_307:
	setp.lt.f64 	%p305, %fd36, %fd107;
	setp.geu.f64 	%p306, %fd36, %fd107;
	selp.u32 	%r1359, 1, 0, %p306;
	add.f64 	%fd1142, %fd1142, %fd37;
	selp.b32 	%r1358, 2, 1, %p305;
$L__BB3_308:
	setp.lt.f64 	%p307, %fd38, %fd107;
	@%p307 bra 	$L__BB3_310;
	add.f64 	%fd1141, %fd1141, %fd38;
	add.s32 	%r1359, %r1359, 1;
	bra.uni 	$L__BB3_311;
$L__BB3_310:
	add.f64 	%fd1142, %fd1142, %fd38;
	add.s32 	%r1358, %r1358, 1;
$L__BB3_311:
	setp.lt.f64 	%p308, %fd40, %fd107;
	@%p308 bra 	$L__BB3_313;
	add.f64 	%fd1141, %fd1141, %fd40;
	add.s32 	%r1359, %r1359, 1;
	bra.uni 	$L__BB3_314;
$L__BB3_313:
	add.f64 	%fd1142, %fd1142, %fd40;
	add.s32 	%r1358, %r1358, 1;
$L__BB3_314:
	setp.lt.f64 	%p309, %fd41, %fd107;
	@%p309 bra 	$L__BB3_316;
	add.f64 	%fd1141, %fd1141, %fd41;
	add.s32 	%r1359, %r1359, 1;
	bra.uni 	$L__BB3_317;
$L__BB3_316:
	add.f64 	%fd1142, %fd1142, %fd41;
	add.s32 	%r1358, %r1358, 1;
$L__BB3_317:
	setp.lt.f64 	%p310, %fd42, %fd107;
	@%p310 bra 	$L__BB3_319;
	add.f64 	%fd1141, %fd1141, %fd42;
	add.s32 	%r1359, %r1359, 1;
	bra.uni 	$L__BB3_320;
$L__BB3_319:
	add.f64 	%fd1142, %fd1142, %fd42;
	add.s32 	%r1358, %r1358, 1;
$L__BB3_320:
	setp.lt.f64 	%p311, %fd43, %fd107;
	@%p311 bra 	$L__BB3_322;
	add.f64 	%fd1141, %fd1141, %fd43;
	add.s32 	%r1359, %r1359, 1;
	bra.uni 	$L__BB3_323;
$L__BB3_322:
	add.f64 	%fd1142, %fd1142, %fd43;
	add.s32 	%r1358, %r1358, 1;
$L__BB3_323:
	setp.lt.f64 	%p312, %fd44, %fd107;
	@%p312 bra 	$L__BB3_325;
	add.f64 	%fd1141, %fd1141, %fd44;
	add.s32 	%r1359, %r1359, 1;
	bra.uni 	$L__BB3_326;
$L__BB3_325:
	add.f64 	%fd1142, %fd1142, %fd44;
	add.s32 	%r1358, %r1358, 1;
$L__BB3_326:
	setp.eq.s32 	%p313, %r1358, 0;
	setp.eq.s32 	%p314, %r1359, 0;
	or.pred  	%p315, %p313, %p314;
	@%p315 bra 	$L__BB3_328;
	cvt.rn.f64.u32 	%fd1078, %r1358;
	div.rn.f64 	%fd1079, %fd1142, %fd1078;
	cvt.rn.f64.u32 	%fd1080, %r1359;
	div.rn.f64 	%fd1081, %fd1141, %fd1080;
	sub.f64 	%fd1082, %fd1081, %fd1079;
	mul.lo.s32 	%r1077, %r1359, %r1358;
	cvt.rn.f64.u32 	%fd1083, %r1077;
	mul.f64 	%fd1084, %fd1082, %fd1083;
	mul.f64 	%fd1085, %fd1082, %fd1084;
	setp.gt.f64 	%p316, %fd1085, %fd1154;
	selp.f64 	%fd1154, %fd1085, %fd1154, %p316;
	selp.f64 	%fd1155, %fd107, %fd1155, %p316;
$L__BB3_328:
	cvt.rn.f64.u32 	%fd143, %r1354;
	setp.lt.f64 	%p317, %fd36, %fd143;
	selp.f64 	%fd1158, %fd108, 0d0000000000000000, %p317;
	selp.f64 	%fd1157, 0d0000000000000000, %fd108, %p317;
	setp.lt.f64 	%p318, %fd37, %fd143;
	@%p318 bra 	$L__BB3_330;
	setp.lt.f64 	%p319, %fd36, %fd143;
	selp.u32 	%r1372, 1, 0, %p319;
	add.f64 	%fd1157, %fd1157, %fd37;
	selp.b32 	%r1373, 1, 2, %p319;
	bra.uni 	$L__BB3_331;
$L__BB3_330:
	setp.lt.f64 	%p320, %fd36, %fd143;
	setp.geu.f64 	%p321, %fd36, %fd143;
	selp.u32 	%r1373, 1, 0, %p321;
	add.f64 	%fd1158, %fd1158, %fd37;
	selp.b32 	%r1372, 2, 1, %p320;
$L__BB3_331:
	setp.lt.f64 	%p322, %fd38, %fd143;
	@%p322 bra 	$L__BB3_333;
	add.f64 	%fd1157, %fd1157, %fd38;
	add.s32 	%r1373, %r1373, 1;
	bra.uni 	$L__BB3_334;
$L__BB3_333:
	add.f64 	%fd1158, %fd1158, %fd38;
	add.s32 	%r1372, %r1372, 1;
$L__BB3_334:
	setp.lt.f64 	%p323, %fd40, %fd143;
	@%p323 bra 	$L__BB3_336;
	add.f64 	%fd1157, %fd1157, %fd40;
	add.s32 	%r1373, %r1373, 1;
	bra.uni 	$L__BB3_337;
$L__BB3_336:
	add.f64 	%fd1158, %fd1158, %fd40;
	add.s32 	%r1372, %r1372, 1;
$L__BB3_337:
	setp.lt.f64 	%p324, %fd41, %fd143;
	@%p324 bra 	$L__BB3_339;
	add.f64 	%fd1157, %fd1157, %fd41;
	add.s32 	%r1373, %r1373, 1;
	bra.uni 	$L__BB3_340;
$L__BB3_339:
	add.f64 	%fd1158, %fd1158, %fd41;
	add.s32 	%r1372, %r1372, 1;
$L__BB3_340:
	setp.lt.f64 	%p325, %fd42, %fd143;
	@%p325 bra 	$L__BB3_342;
	add.f64 	%fd1157, %fd1157, %fd42;
	add.s32 	%r1373, %r1373, 1;
	bra.uni 	$L__BB3_343;
$L__BB3_342:
	add.f64 	%fd1158, %fd1158, %fd42;
	add.s32 	%r1372, %r1372, 1;
$L__BB3_343:
	setp.lt.f64 	%p326, %fd43, %fd143;
	@%p326 bra 	$L__BB3_345;
	add.f64 	%fd1157, %fd1157, %fd43;
	add.s32 	%r1373, %r1373, 1;
	bra.uni 	$L__BB3_346;
$L__BB3_345:
	add.f64 	%fd1158, %fd1158, %fd43;
	add.s32 	%r1372, %r1372, 1;
$L__BB3_346:
	setp.lt.f64 	%p327, %fd44, %fd143;
	@%p327 bra 	$L__BB3_348;
	add.f64 	%fd1157, %fd1157, %fd44;
	add.s32 	%r1373, %r1373, 1;
	bra.uni 	$L__BB3_349;
$L__BB3_348:
	add.f64 	%fd1158, %fd1158, %fd44;
	add.s32 	%r1372, %r1372, 1;
$L__BB3_349:
	setp.eq.s32 	%p328, %r1372, 0;
	setp.eq.s32 	%p329, %r1373, 0;
	or.pred  	%p330, %p328, %p329;
	@%p330 bra 	$L__BB3_351;
	cvt.rn.f64.u32 	%fd1086, %r1372;
	div.rn.f64 	%fd1087, %fd1158, %fd1086;
	cvt.rn.f64.u32 	%fd1088, %r1373;
	div.rn.f64 	%fd1089, %fd1157, %fd1088;
	sub.f64 	%fd1090, %fd1089, %fd1087;
	mul.lo.s32 	%r1079, %r1373, %r1372;
	cvt.rn.f64.u32 	%fd1091, %r1079;
	mul.f64 	%fd1092, %fd1090, %fd1091;
	mul.f64 	%fd1093, %fd1090, %fd1092;
	setp.gt.f64 	%p331, %fd1093, %fd1154;
	selp.f64 	%fd1154, %fd1093, %fd1154, %p331;
	selp.f64 	%fd1155, %fd143, %fd1155, %p331;
$L__BB3_351:
	add.s32 	%r1080, %r1355, %r468;
	add.s32 	%r1355, %r1080, %r468;
	add.s32 	%r1354, %r1354, %r470;
	add.s32 	%r1353, %r1353, 2;
	setp.ne.s32 	%p332, %r1353, 0;
	@%p332 bra 	$L__BB3_305;
	cvt.rn.f64.u32 	%fd178, %r1355;
	and.b32  	%r1081, %r469, 1;
	setp.eq.b32 	%p333, %r1081, 1;
	@%p333 bra 	$L__BB3_376;
	setp.lt.f64 	%p334, %fd36, %fd178;
	selp.f64 	%fd1174, %fd108, 0d0000000000000000, %p334;
	selp.f64 	%fd1173, 0d0000000000000000, %fd108, %p334;
	setp.lt.f64 	%p335, %fd37, %fd178;
	@%p335 bra 	$L__BB3_355;
	setp.lt.f64 	%p336, %fd36, %fd178;
	selp.u32 	%r1386, 1, 0, %p336;
	add.f64 	%fd1173, %fd1173, %fd37;
	selp.b32 	%r1387, 1, 2, %p336;
	bra.uni 	$L__BB3_356;
$L__BB3_355:
	setp.lt.f64 	%p337, %fd36, %fd178;
	setp.geu.f64 	%p338, %fd36, %fd178;
	selp.u32 	%r1387, 1, 0, %p338;
	add.f64 	%fd1174, %fd1174, %fd37;
	selp.b32 	%r1386, 2, 1, %p337;
$L__BB3_356:
	setp.lt.f64 	%p339, %fd38, %fd178;
	@%p339 bra 	$L__BB3_358;
	add.f64 	%fd1173, %fd1173, %fd38;
	add.s32 	%r1387, %r1387, 1;
	bra.uni 	$L__BB3_359;
$L__BB3_358:
	add.f64 	%fd1174, %fd1174, %fd38;
	add.s32 	%r1386, %r1386, 1;
$L__BB3_359:
	setp.lt.f64 	%p340, %fd40, %fd178;
	@%p340 bra 	$L__BB3_361;
	add.f64 	%fd1173, %fd1173, %fd40;
	add.s32 	%r1387, %r1387, 1;
	bra.uni 	$L__BB3_362;
$L__BB3_361:
	add.f64 	%fd1174, %fd1174, %fd40;
	add.s32 	%r1386, %r1386, 1;
$L__BB3_362:
	setp.lt.f64 	%p341, %fd41, %fd178;
	@%p341 bra 	$L__BB3_364;
	add.f64 	%fd1173, %fd1173, %fd41;
	add.s32 	%r1387, %r1387, 1;
	bra.uni 	$L__BB3_365;
$L__BB3_364:
	add.f64 	%fd1174, %fd1174, %fd41;
	add.s32 	%r1386, %r1386, 1;
$L__BB3_365:
	setp.lt.f64 	%p342, %fd42, %fd178;
	@%p342 bra 	$L__BB3_367;
	add.f64 	%fd1173, %fd1173, %fd42;
	add.s32 	%r1387, %r1387, 1;
	bra.uni 	$L__BB3_368;
$L__BB3_367:
	add.f64 	%fd1174, %fd1174, %fd42;
	add.s32 	%r1386, %r1386, 1;
$L__BB3_368:
	setp.lt.f64 	%p343, %fd43, %fd178;
	@%p343 bra 	$L__BB3_370;
	add.f64 	%fd1173, %fd1173, %fd43;
	add.s32 	%r1387, %r1387, 1;
	bra.uni 	$L__BB3_371;
$L__BB3_370:
	add.f64 	%fd1174, %fd1174, %fd43;
	add.s32 	%r1386, %r1386, 1;
$L__BB3_371:
	setp.lt.f64 	%p344, %fd44, %fd178;
	@%p344 bra 	$L__BB3_373;
	add.f64 	%fd1173, %fd1173, %fd44;
	add.s32 	%r1387, %r1387, 1;
	bra.uni 	$L__BB3_374;
$L__BB3_373:
	add.f64 	%fd1174, %fd1174, %fd44;
	add.s32 	%r1386, %r1386, 1;
$L__BB3_374:
	setp.eq.s32 	%p345, %r1386, 0;
	setp.eq.s32 	%p346, %r1387, 0;
	or.pred  	%p347, %p345, %p346;
	@%p347 bra 	$L__BB3_376;
	cvt.rn.f64.u32 	%fd1094, %r1386;
	div.rn.f64 	%fd1095, %fd1174, %fd1094;
	cvt.rn.f64.u32 	%fd1096, %r1387;
	div.rn.f64 	%fd1097, %fd1173, %fd1096;
	sub.f64 	%fd1098, %fd1097, %fd1095;
	mul.lo.s32 	%r1083, %r1387, %r1386;
	cvt.rn.f64.u32 	%fd1099, %r1083;
	mul.f64 	%fd1100, %fd1098, %fd1099;
	mul.f64 	%fd1101, %fd1098, %fd1100;
	setp.gt.f64 	%p348, %fd1101, %fd1154;
	selp.f64 	%fd1155, %fd178, %fd1155, %p348;
$L__BB3_376:
	max.f64 	%fd1102, %fd1155, 0d0000000000000000;
	min.f64 	%fd1103, %fd1102, 0d406FE00000000000;
	setp.gt.f64 	%p349, %fd36, %fd1103;
	selp.u16 	%rs501, 1, 0, %p349;
	setp.gt.f64 	%p350, %fd37, %fd1103;
	selp.b16 	%rs502, 2, 0, %p350;
	or.b16  	%rs503, %rs502, %rs501;
	setp.gt.f64 	%p351, %fd38, %fd1103;
	selp.b16 	%rs504, 4, 0, %p351;
	or.b16  	%rs505, %rs504, %rs503;
	setp.gt.f64 	%p352, %fd40, %fd1103;
	selp.b16 	%rs506, 8, 0, %p352;
	or.b16  	%rs507, %rs506, %rs505;
	setp.gt.f64 	%p353, %fd41, %fd1103;
	selp.b16 	%rs508, 16, 0, %p353;
	or.b16  	%rs509, %rs508, %rs507;
	setp.gt.f64 	%p354, %fd42, %fd1103;
	selp.b16 	%rs510, 32, 0, %p354;
	or.b16  	%rs511, %rs510, %rs509;
	setp.gt.f64 	%p355, %fd43, %fd1103;
	selp.b16 	%rs512, 64, 0, %p355;
	or.b16  	%rs513, %rs512, %rs511;
	setp.gt.f64 	%p356, %fd44, %fd1103;
	selp.b16 	%rs514, -128, 0, %p356;
	or.b16  	%rs515, %rs514, %rs513;
	and.b16  	%rs516, %rs515, 255;
	cvt.u32.u16 	%r1084, %rs516;
	popc.b32 	%r1085, %r1084;
	cvt.u16.u32 	%rs517, %r1085;
	setp.gt.u16 	%p357, %rs517, 4;
	selp.s16 	%rs518, -1, 0, %p357;
	xor.b16  	%rs292, %rs515, %rs518;
	cvt.u32.u16 	%r1086, %rs292;
	and.b32  	%r568, %r1086, 255;
	and.b32  	%r1398, %r1086, 1;
	neg.s32 	%r1087, %r1398;
	setp.eq.s32 	%p358, %r1398, 0;
	and.b32  	%r1400, %r1087, %r46;
	and.b32  	%r1401, %r1087, %r48;
	and.b32  	%r1402, %r1087, %r50;
	selp.b32 	%r1411, %r46, 0, %p358;
	selp.b32 	%r1412, %r48, 0, %p358;
	selp.b32 	%r1413, %r50, 0, %p358;
	and.b32  	%r1088, %r1086, 2;
	setp.eq.s32 	%p359, %r1088, 0;
	@%p359 bra 	$L__BB3_378;
	xor.b32  	%r1407, %r1398, 1;
	add.s32 	%r1400, %r1400, %r47;
	add.s32 	%r1401, %r1401, %r49;
	add.s32 	%r1402, %r1402, %r51;
	add.s32 	%r1398, %r1398, 1;
	bra.uni 	$L__BB3_379;
$L__BB3_378:
	add.s32 	%r1411, %r1411, %r47;
	add.s32 	%r1412, %r1412, %r49;
	add.s32 	%r1413, %r1413, %r51;
	sub.s32 	%r1407, 2, %r1398;
$L__BB3_379:
	and.b32  	%r1089, %r568, 4;
	setp.eq.s32 	%p360, %r1089, 0;
	@%p360 bra 	$L__BB3_381;
	add.s32 	%r1400, %r1400, %r52;
	add.s32 	%r1401, %r1401, %r53;
	add.s32 	%r1402, %r1402, %r54;
	add.s32 	%r1398, %r1398, 1;
	bra.uni 	$L__BB3_382;
$L__BB3_381:
	add.s32 	%r1411, %r1411, %r52;
	add.s32 	%r1412, %r1412, %r53;
	add.s32 	%r1413, %r1413, %r54;
	add.s32 	%r1407, %r1407, 1;
$L__BB3_382:
	and.b32  	%r1090, %r568, 8;
	setp.eq.s32 	%p361, %r1090, 0;
	@%p361 bra 	$L__BB3_384;
	add.s32 	%r1400, %r1400, %r55;
	add.s32 	%r1401, %r1401, %r57;
	add.s32 	%r1402, %r1402, %r59;
	add.s32 	%r1398, %r1398, 1;
	bra.uni 	$L__BB3_385;
$L__BB3_384:
	add.s32 	%r1411, %r1411, %r55;
	add.s32 	%r1412, %r1412, %r57;
	add.s32 	%r1413, %r1413, %r59;
	add.s32 	%r1407, %r1407, 1;
$L__BB3_385:
	and.b32  	%r1091, %r568, 16;
	setp.eq.s32 	%p362, %r1091, 0;
	@%p362 bra 	$L__BB3_387;
	add.s32 	%r1400, %r1400, %r56;
	add.s32 	%r1401, %r1401, %r58;
	add.s32 	%r1402, %r1402, %r60;
	add.s32 	%r1398, %r1398, 1;
	bra.uni 	$L__BB3_388;
$L__BB3_387:
	add.s32 	%r1411, %r1411, %r56;
	add.s32 	%r1412, %r1412, %r58;
	add.s32 	%r1413, %r1413, %r60;
	add.s32 	%r1407, %r1407, 1;
$L__BB3_388:
	and.b32  	%r1092, %r568, 32;
	setp.eq.s32 	%p363, %r1092, 0;
	@%p363 bra 	$L__BB3_390;
	add.s32 	%r1400, %r1400, %r61;
	add.s32 	%r1401, %r1401, %r62;
	add.s32 	%r1402, %r1402, %r63;
	add.s32 	%r1398, %r1398, 1;
	bra.uni 	$L__BB3_391;
$L__BB3_390:
	add.s32 	%r1411, %r1411, %r61;
	add.s32 	%r1412, %r1412, %r62;
	add.s32 	%r1413, %r1413, %r63;
	add.s32 	%r1407, %r1407, 1;
$L__BB3_391:
	and.b32  	%r1093, %r568, 64;
	setp.eq.s32 	%p364, %r1093, 0;
	@%p364 bra 	$L__BB3_393;
	add.s32 	%r1400, %r1400, %r64;
	add.s32 	%r1401, %r1401, %r66;
	add.s32 	%r1402, %r1402, %r68;
	add.s32 	%r1398, %r1398, 1;
	bra.uni 	$L__BB3_394;
$L__BB3_393:
	add.s32 	%r1411, %r1411, %r64;
	add.s32 	%r1412, %r1412, %r66;
	add.s32 	%r1413, %r1413, %r68;
	add.s32 	%r1407, %r1407, 1;
$L__BB3_394:
	and.b32  	%r1094, %r568, 128;
	setp.eq.s32 	%p365, %r1094, 0;
	@%p365 bra 	$L__BB3_396;
	add.s32 	%r1400, %r1400, %r65;
	add.s32 	%r1401, %r1401, %r67;
	add.s32 	%r1402, %r1402, %r69;
	add.s32 	%r1398, %r1398, 1;
	bra.uni 	$L__BB3_397;
$L__BB3_396:
	add.s32 	%r1411, %r1411, %r65;
	add.s32 	%r1412, %r1412, %r67;
	add.s32 	%r1413, %r1413, %r69;
	add.s32 	%r1407, %r1407, 1;
$L__BB3_397:
	setp.eq.s32 	%p366, %r1398, 0;
	mov.u16 	%rs578, %rs575;
	mov.u16 	%rs579, %rs576;
	mov.u16 	%rs580, %rs577;
	@%p366 bra 	$L__BB3_400;
	setp.eq.s32 	%p367, %r1407, 0;
	mov.u16 	%rs575, %rs569;
	mov.u16 	%rs576, %rs570;
	mov.u16 	%rs577, %rs571;
	mov.u16 	%rs578, %rs569;
	mov.u16 	%rs579, %rs570;
	mov.u16 	%rs580, %rs571;
	@%p367 bra 	$L__BB3_400;
	div.u32 	%r1095, %r1400, %r1398;
	cvt.u16.u32 	%rs575, %r1095;
	div.u32 	%r1096, %r1401, %r1398;
	cvt.u16.u32 	%rs576, %r1096;
	div.u32 	%r1097, %r1402, %r1398;
	cvt.u16.u32 	%rs577, %r1097;
	div.u32 	%r1098, %r1411, %r1407;
	cvt.u16.u32 	%rs578, %r1098;
	div.u32 	%r1099, %r1412, %r1407;
	cvt.u16.u32 	%rs579, %r1099;
	div.u32 	%r1100, %r1413, %r1407;
	cvt.u16.u32 	%rs580, %r1100;
$L__BB3_400:
	add.s64 	%rd242, %rd47, %rd233;
	st.global.u8 	[%rd242], %rs292;
	mul.lo.s32 	%r1101, %r3, 3;
	cvt.s64.s32 	%rd243, %r1101;
	add.s64 	%rd244, %rd49, %rd243;
	st.global.u8 	[%rd244], %rs575;
	st.global.u8 	[%rd244+1], %rs576;
	st.global.u8 	[%rd244+2], %rs577;
	add.s64 	%rd245, %rd48, %rd243;
	st.global.u8 	[%rd245], %rs578;
	st.global.u8 	[%rd245+1], %rs579;
	st.global.u8 	[%rd245+2], %rs580;
	bra.uni 	$L__BB3_402;
$L__BB3_401:
	and.b16  	%rs443, %rs25, 255;
	and.b16  	%rs444, %rs26, 255;
	and.b16  	%rs445, %rs27, 255;
	and.b16  	%rs446, %rs28, 255;
	add.s16 	%rs447, %rs443, %rs446;
	and.b16  	%rs448, %rs29, 255;
	add.s16 	%rs449, %rs444, %rs448;
	and.b16  	%rs450, %rs30, 255;
	add.s16 	%rs451, %rs445, %rs450;
	and.b16  	%rs452, %rs31, 255;
	add.s16 	%rs453, %rs447, %rs452;
	add.s16 	%rs454, %rs449, %rs34;
	and.b16  	%rs455, %rs35, 255;
	add.s16 	%rs456, %rs451, %rs455;
	and.b16  	%rs457, %rs36, 255;
	add.s16 	%rs458, %rs453, %rs457;
	and.b16  	%rs459, %rs37, 255;
	add.s16 	%rs460, %rs454, %rs459;
	and.b16  	%rs461, %rs38, 255;
	add.s16 	%rs462, %rs456, %rs461;
	and.b16  	%rs463, %rs39, 255;
	add.s16 	%rs464, %rs458, %rs463;
	and.b16  	%rs465, %rs40, 255;
	add.s16 	%rs466, %rs460, %rs465;
	and.b16  	%rs467, %rs41, 255;
	add.s16 	%rs468, %rs462, %rs467;
	and.b16  	%rs469, %rs42, 255;
	add.s16 	%rs470, %rs464, %rs469;
	and.b16  	%rs471, %rs43, 255;
	add.s16 	%rs472, %rs466, %rs471;
	and.b16  	%rs473, %rs44, 255;
	add.s16 	%rs474, %rs468, %rs473;
	and.b16  	%rs475, %rs45, 255;
	and.b16  	%rs476, %rs46, 255;
	and.b16  	%rs477, %rs47, 255;
	and.b16  	%rs478, %rs48, 255;
	and.b16  	%rs479, %rs49, 255;
	and.b16  	%rs480, %rs50, 255;
	mul.hi.u16 	%rs481, %rs470, 10923;
	mul.lo.s32 	%r1070, %r3, 3;
	cvt.s64.s32 	%rd237, %r1070;
	add.s64 	%rd238, %rd49, %rd237;
	st.global.u8 	[%rd238], %rs481;
	mul.hi.u16 	%rs482, %rs472, 10923;
	st.global.u8 	[%rd238+1], %rs482;
	mul.hi.u16 	%rs483, %rs474, 10923;
	st.global.u8 	[%rd238+2], %rs483;
	add.s16 	%rs484, %rs475, %rs478;
	shr.u16 	%rs485, %rs484, 1;
	add.s64 	%rd239, %rd48, %rd237;
	st.global.u8 	[%rd239], %rs485;
	add.s16 	%rs486, %rs476, %rs479;
	shr.u16 	%rs487, %rs486, 1;
	st.global.u8 	[%rd239+1], %rs487;
	add.s16 	%rs488, %rs477, %rs480;
	shr.u16 	%rs489, %rs488, 1;
	st.global.u8 	[%rd239+2], %rs489;
	add.s64 	%rd240, %rd47, %rd233;
	mov.b16 	%rs490, 0;
	st.global.u8 	[%rd240], %rs490;
$L__BB3_402:
	ret;

}
.func  (.param .align 16 .b8 func_retval0[16]) __internal_trig_reduction_slowpathd(
	.param .b64 __internal_trig_reduction_slowpathd_param_0
)
{
	.local .align 8 .b8 	__local_depot4[40];
	.reg .b64 	%SP;
	.reg .b64 	%SPL;
	.reg .pred 	%p<10>;
	.reg .b32 	%r<47>;
	.reg .b64 	%rd<74>;
	.reg .b64 	%fd<5>;

	mov.u64 	%SPL, __local_depot4;
	ld.param.f64 	%fd4, [__internal_trig_reduction_slowpathd_param_0];
	add.u64 	%rd1, %SPL, 0;
	{
	.reg .b32 %temp; 
	mov.b64 	{%temp, %r1}, %fd4;
	}
	shr.u32 	%r2, %r1, 20;
	and.b32  	%r3, %r2, 2047;
	setp.eq.s32 	%p1, %r3, 2047;
	mov.b32 	%r46, 0;
	@%p1 bra 	$L__BB4_9;
	add.s32 	%r20, %r3, -1024;
	mov.b64 	%rd20, %fd4;
	shl.b64 	%rd2, %rd20, 11;
	shr.u32 	%r4, %r20, 6;
	sub.s32 	%r45, 15, %r4;
	sub.s32 	%r21, 19, %r4;
	setp.lt.u32 	%p2, %r20, 128;
	selp.b32 	%r6, 18, %r21, %p2;
	setp.ge.s32 	%p3, %r45, %r6;
	mov.b64 	%rd70, 0;
	@%p3 bra 	$L__BB4_4;
	add.s32 	%r23, %r6, %r4;
	neg.s32 	%r43, %r23;
	or.b64  	%rd3, %rd2, -9223372036854775808;
	mov.b64 	%rd70, 0;
	mov.b32 	%r42, 0;
	mov.u64 	%rd25, __cudart_i2opi_d;
	mov.u32 	%r44, %r45;
$L__BB4_3:
	.pragma "nounroll";
	mul.wide.s32 	%rd22, %r42, 8;
	add.s64 	%rd23, %rd1, %rd22;
	mul.wide.s32 	%rd24, %r44, 8;
	add.s64 	%rd26, %rd25, %rd24;
	ld.global.nc.u64 	%rd27, [%rd26];
	{
	.reg .u32 %r0, %r1, %r2, %r3, %alo, %ahi, %blo, %bhi, %clo, %chi;
	mov.b64 	{%alo,%ahi}, %rd27;
	mov.b64 	{%blo,%bhi}, %rd3;
	mov.b64 	{%clo,%chi}, %rd70;
	mad.lo.cc.u32 	%r0, %alo, %blo, %clo;
	madc.hi.cc.u32 	%r1, %alo, %blo, %chi;
	madc.hi.u32 	%r2, %alo, %bhi, 0;
	mad.lo.cc.u32 	%r1, %alo, %bhi, %r1;
	madc.hi.cc.u32 	%r2, %ahi, %blo, %r2;
	madc.hi.u32 	%r3, %ahi, %bhi, 0;
	mad.lo.cc.u32 	%r1, %ahi, %blo, %r1;
	madc.lo.cc.u32 	%r2, %ahi, %bhi, %r2;
	addc.u32 	%r3, %r3, 0;
	mov.b64 	%rd28, {%r0,%r1};
	mov.b64 	%rd70, {%r2,%r3};
	}
	st.local.u64 	[%rd23], %rd28;
	add.s32 	%r44, %r44, 1;
	add.s32 	%r43, %r43, 1;
	add.s32 	%r42, %r42, 1;
	setp.ne.s32 	%p4, %r43, -15;
	mov.u32 	%r45, %r6;
	@%p4 bra 	$L__BB4_3;
$L__BB4_4:
	cvt.s64.s32 	%rd29, %r45;
	cvt.u64.u32 	%rd30, %r4;
	add.s64 	%rd31, %rd30, %rd29;
	shl.b64 	%rd32, %rd31, 3;
	add.s64 	%rd33, %rd1, %rd32;
	st.local.u64 	[%rd33+-120], %rd70;
	and.b32  	%r15, %r2, 63;
	ld.local.u64 	%rd72, [%rd1+16];
	ld.local.u64 	%rd71, [%rd1+24];
	setp.eq.s32 	%p5, %r15, 0;
	@%p5 bra 	$L__BB4_6;
	shl.b64 	%rd34, %rd71, %r15;
	shr.u64 	%rd35, %rd72, 1;
	xor.b32  	%r24, %r15, 63;
	shr.u64 	%rd36, %rd35, %r24;
	or.b64  	%rd71, %rd34, %rd36;
	ld.local.u64 	%rd37, [%rd1+8];
	shl.b64 	%rd38, %rd72, %r15;
	shr.u64 	%rd39, %rd37, 1;
	shr.u64 	%rd40, %rd39, %r24;
	or.b64  	%rd72, %rd38, %rd40;
$L__BB4_6:
	and.b32  	%r25, %r1, -2147483648;
	shr.u64 	%rd41, %rd71, 62;
	cvt.u32.u64 	%r26, %rd41;
	mov.b64 	{%r27, %r28}, %rd71;
	mov.b64 	{%r29, %r30}, %rd72;
	shf.l.wrap.b32 	%r31, %r30, %r27, 2;
	shf.l.wrap.b32 	%r32, %r27, %r28, 2;
	mov.b64 	%rd42, {%r31, %r32};
	shl.b64 	%rd43, %rd72, 2;
	shr.u64 	%rd44, %rd42, 63;
	cvt.u32.u64 	%r33, %rd44;
	add.s32 	%r34, %r33, %r26;
	setp.eq.s32 	%p6, %r25, 0;
	neg.s32 	%r35, %r34;
	selp.b32 	%r46, %r34, %r35, %p6;
	setp.gt.s64 	%p7, %rd42, -1;
	mov.b64 	%rd45, 0;
	{
	.reg .u32 %r0, %r1, %r2, %r3, %a0, %a1, %a2, %a3, %b0, %b1, %b2, %b3;
	mov.b64 	{%a0,%a1}, %rd45;
	mov.b64 	{%a2,%a3}, %rd45;
	mov.b64 	{%b0,%b1}, %rd43;
	mov.b64 	{%b2,%b3}, %rd42;
	sub.cc.u32 	%r0, %a0, %b0;
	subc.cc.u32 	%r1, %a1, %b1;
	subc.cc.u32 	%r2, %a2, %b2;
	subc.u32 	%r3, %a3, %b3;
	mov.b64 	%rd46, {%r0,%r1};
	mov.b64 	%rd47, {%r2,%r3};
	}
	xor.b32  	%r36, %r25, -2147483648;
	selp.b64 	%rd73, %rd42, %rd47, %p7;
	selp.b64 	%rd14, %rd43, %rd46, %p7;
	selp.b32 	%r17, %r25, %r36, %p7;
	clz.b64 	%r37, %rd73;
	cvt.u64.u32 	%rd15, %r37;
	setp.eq.s32 	%p8, %r37, 0;
	@%p8 bra 	$L__BB4_8;
	cvt.u32.u64 	%r38, %rd15;
	and.b32  	%r39, %r38, 63;
	shl.b64 	%rd48, %rd73, %r39;
	shr.u64 	%rd49, %rd14, 1;
	not.b32 	%r40, %r38;
	and.b32  	%r41, %r40, 63;
	shr.u64 	%rd50, %rd49, %r41;
	or.b64  	%rd73, %rd48, %rd50;
$L__BB4_8:
	mov.b64 	%rd51, -3958705157555305931;
	{
	.reg .u32 %r0, %r1, %r2, %r3, %alo, %ahi, %blo, %bhi;
	mov.b64 	{%alo,%ahi}, %rd73;
	mov.b64 	{%blo,%bhi}, %rd51;
	mul.lo.u32 	%r0, %alo, %blo;
	mul.hi.u32 	%r1, %alo, %blo;
	mad.lo.cc.u32 	%r1, %alo, %bhi, %r1;
	madc.hi.u32 	%r2, %alo, %bhi, 0;
	mad.lo.cc.u32 	%r1, %ahi, %blo, %r1;
	madc.hi.cc.u32 	%r2, %ahi, %blo, %r2;
	madc.hi.u32 	%r3, %ahi, %bhi, 0;
	mad.lo.cc.u32 	%r2, %ahi, %bhi, %r2;
	addc.u32 	%r3, %r3, 0;
	mov.b64 	%rd52, {%r0,%r1};
	mov.b64 	%rd53, {%r2,%r3};
	}
	setp.gt.s64 	%p9, %rd53, 0;
	{
	.reg .u32 %r0, %r1, %r2, %r3, %a0, %a1, %a2, %a3, %b0, %b1, %b2, %b3;
	mov.b64 	{%a0,%a1}, %rd52;
	mov.b64 	{%a2,%a3}, %rd53;
	mov.b64 	{%b0,%b1}, %rd52;
	mov.b64 	{%b2,%b3}, %rd53;
	add.cc.u32 	%r0, %a0, %b0;
	addc.cc.u32 	%r1, %a1, %b1;
	addc.cc.u32 	%r2, %a2, %b2;
	addc.u32 	%r3, %a3, %b3;
	mov.b64 	%rd54, {%r0,%r1};
	mov.b64 	%rd55, {%r2,%r3};
	}
	selp.b64 	%rd56, %rd55, %rd53, %p9;
	selp.s64 	%rd57, -1, 0, %p9;
	sub.s64 	%rd58, %rd57, %rd15;
	cvt.u64.u32 	%rd59, %r17;
	shl.b64 	%rd60, %rd59, 32;
	add.s64 	%rd61, %rd56, 1;
	shr.u64 	%rd62, %rd61, 10;
	add.s64 	%rd63, %rd62, 1;
	shr.u64 	%rd64, %rd63, 1;
	shl.b64 	%rd65, %rd58, 52;
	add.s64 	%rd66, %rd65, %rd64;
	add.s64 	%rd67, %rd66, 4602678819172646912;
	or.b64  	%rd68, %rd67, %rd60;
	mov.b64 	%fd4, %rd68;
$L__BB4_9:
	st.param.f64 	[func_retval0], %fd4;
	st.param.b32 	[func_retval0+8], %r46;
	ret;

}


// ===== COMPILED SASS (sm_100) =====

	.target	sm_100

	.elftype	@"ET_EXEC"


//--------------------- .note.nv.tkinfo           --------------------------
	.section	.note.nv.tkinfo,"",@"SHT_NOTE"
	.sectionflags	@"SHF_NOTE_NV_TKINFO"
	.tkinfo
        /*0018*/ 	.word	0x00000002
        /*0030*/ 	.string	""
        /*0030*/ 	.string	"ptxas"
        /*0030*/ 	.string	"Cuda compilation tools, release 13.0, V13.0.88"
        /*0030*/ 	.string	"Build cuda_13.0.r13.0/compiler.36424714_0"
        /*0030*/ 	.string	"-arch sm_100 -m 64 "



//--------------------- .note.nv.cuinfo           --------------------------
	.section	.note.nv.cuinfo,"",@"SHT_NOTE"
	.sectionflags	@"SHF_NOTE_NV_CUINFO"
        /*0018*/ 	.short	0x0002
        /*001a*/ 	.short	0x0064
        /*001c*/ 	.short	0x0082
	.zero		2


//--------------------- .nv.info                  --------------------------
	.section	.nv.info,"",@"SHT_CUDA_INFO"
	.align	4


	//----- nvinfo : EIATTR_REGCOUNT
	.align		4
        /*0000*/ 	.byte	0x04, 0x2f
        /*0002*/ 	.short	(.L_3 - .L_2)
	.align		4
.L_2:
        /*0004*/ 	.word	index@(_Z20render_blocks_kernelPKhjjjiiiiiid11PixelFormatPhS2_)
        /*0008*/ 	.word	0x00000020


	//----- nvinfo : EIATTR_FRAME_SIZE
	.align		4
.L_3:
        /*000c*/ 	.byte	0x04, 0x11
        /*000e*/ 	.short	(.L_5 - .L_4)
	.align		4
.L_4:
        /*0010*/ 	.word	index@($_Z20render_blocks_kernelPKhjjjiiiiiid11PixelFormatPhS2_$__internal_trig_reduction_slowpathd)
        /*0014*/ 	.word	0x00000028


	//----- nvinfo : EIATTR_FRAME_SIZE
	.align		4
.L_5:
        /*0018*/ 	.byte	0x04, 0x11
        /*001a*/ 	.short	(.L_7 - .L_6)
	.align		4
.L_6:
        /*001c*/ 	.word	index@($__internal_7_$__cuda_sm20_div_rn_f64_full)
        /*0020*/ 	.word	0x00000028


	//----- nvinfo : EIATTR_FRAME_SIZE
	.align		4
.L_7:
        /*0024*/ 	.byte	0x04, 0x11
        /*0026*/ 	.short	(.L_9 - .L_8)
	.align		4
.L_8:
        /*0028*/ 	.word	index@(_Z20render_blocks_kernelPKhjjjiiiiiid11PixelFormatPhS2_)
        /*002c*/ 	.word	0x00000028


	//----- nvinfo : EIATTR_REGCOUNT
	.align		4
.L_9:
        /*0030*/ 	.byte	0x04, 0x2f
        /*0032*/ 	.short	(.L_11 - .L_10)
	.align		4
.L_10:
        /*0034*/ 	.word	index@(_Z19render_ascii_kernelPKhjjjiiiiiid11PixelFormatPhS2_S2_)
        /*0038*/ 	.word	0x0000001e


	//----- nvinfo : EIATTR_FRAME_SIZE
	.align		4
.L_11:
        /*003c*/ 	.byte	0x04, 0x11
        /*003e*/ 	.short	(.L_13 - .L_12)
	.align		4
.L_12:
        /*0040*/ 	.word	index@($_Z19render_ascii_kernelPKhjjjiiiiiid11PixelFormatPhS2_S2_$__internal_trig_reduction_slowpathd)
        /*0044*/ 	.word	0x00000028


	//----- nvinfo : EIATTR_FRAME_SIZE
	.align		4
.L_13:
        /*0048*/ 	.byte	0x04, 0x11
        /*004a*/ 	.short	(.L_15 - .L_14)
	.align		4
.L_14:
        /*004c*/ 	.word	index@($__internal_6_$__cuda_sm20_div_rn_f64_full)
        /*0050*/ 	.word	0x00000028


	//----- nvinfo : EIATTR_FRAME_SIZE
	.align		4
.L_15:
        /*0054*/ 	.byte	0x04, 0x11
        /*0056*/ 	.short	(.L_17 - .L_16)
	.align		4
.L_16:
        /*0058*/ 	.word	index@(_Z19render_ascii_kernelPKhjjjiiiiiid11PixelFormatPhS2_S2_)
        /*005c*/ 	.word	0x00000028


	//----- nvinfo : EIATTR_REGCOUNT
	.align		4
.L_17:
        /*0060*/ 	.byte	0x04, 0x2f
        /*0062*/ 	.short	(.L_19 - .L_18)
	.align		4
.L_18:
        /*0064*/ 	.word	index@(_Z21render_braille_kernelPKhjjjiiiiiid11PixelFormathhPhS2_S2_)
        /*0068*/ 	.word	0x0000006d


	//----- nvinfo : EIATTR_FRAME_SIZE
	.align		4
.L_19:
        /*006c*/ 	.byte	0x04, 0x11
        /*006e*/ 	.short	(.L_21 - .L_20)
	.align		4
.L_20:
        /*0070*/ 	.word	index@($_Z21render_braille_kernelPKhjjjiiiiiid11PixelFormathhPhS2_S2_$__internal_trig_reduction_slowpathd)
        /*0074*/ 	.word	0x000013c0


	//----- nvinfo : EIATTR_FRAME_SIZE
	.align		4
.L_21:
        /*0078*/ 	.byte	0x04, 0x11
        /*007a*/ 	.short	(.L_23 - .L_22)
	.align		4
.L_22:
        /*007c*/ 	.word	index@($__internal_5_$__cuda_sm20_dsqrt_rn_f64_mediumpath_v1)
        /*0080*/ 	.word	0x000013c0


	//----- nvinfo : EIATTR_FRAME_SIZE
	.align		4
.L_23:
        /*0084*/ 	.byte	0x04, 0x11
        /*0086*/ 	.short	(.L_25 - .L_24)
	.align		4
.L_24:
        /*0088*/ 	.word	index@($__internal_4_$__cuda_sm20_div_u16)
        /*008c*/ 	.word	0x000013c0


	//----- nvinfo : EIATTR_FRAME_SIZE
	.align		4
.L_25:
        /*0090*/ 	.byte	0x04, 0x11
        /*0092*/ 	.short	(.L_27 - .L_26)
	.align		4
.L_26:
        /*0094*/ 	.word	index@($__internal_3_$__cuda_sm20_div_rn_f64_full)
        /*0098*/ 	.word	0x000013c0


	//----- nvinfo : EIATTR_FRAME_SIZE
	.align		4
.L_27:
        /*009c*/ 	.byte	0x04, 0x11
        /*009e*/ 	.short	(.L_29 - .L_28)
	.align		4
.L_28:
        /*00a0*/ 	.word	index@(_Z21render_braille_kernelPKhjjjiiiiiid11PixelFormathhPhS2_S2_)
        /*00a4*/ 	.word	0x000013c0


	//----- nvinfo : EIATTR_REGCOUNT
	.align		4
.L_29:
        /*00a8*/ 	.byte	0x04, 0x2f
        /*00aa*/ 	.short	(.L_31 - .L_30)
	.align		4
.L_30:
        /*00ac*/ 	.word	index@(_Z20render_hybrid_kernelPKhjjjiiiiiid11PixelFormathhPhS2_S2_S2_)
        /*00b0*/ 	.word	0x00000071


	//----- nvinfo : EIATTR_FRAME_SIZE
	.align		4
.L_31:
        /*00b4*/ 	.byte	0x04, 0x11
        /*00b6*/ 	.short	(.L_33 - .L_32)
	.align		4
.L_32:
        /*00b8*/ 	.word	index@($_Z20render_hybrid_kernelPKhjjjiiiiiid11PixelFormathhPhS2_S2_S2_$__internal_trig_reduction_slowpathd)
        /*00bc*/ 	.word	0x000013c0


	//----- nvinfo : EIATTR_FRAME_SIZE
	.align		4
.L_33:
        /*00c0*/ 	.byte	0x04, 0x11
        /*00c2*/ 	.short	(.L_35 - .L_34)
	.align		4
.L_34:
        /*00c4*/ 	.word	index@($__internal_2_$__cuda_sm20_dsqrt_rn_f64_mediumpath_v1)
        /*00c8*/ 	.word	0x000013c0


	//----- nvinfo : EIATTR_FRAME_SIZE
	.align		4
.L_35:
        /*00cc*/ 	.byte	0x04, 0x11
        /*00ce*/ 	.short	(.L_37 - .L_36)
	.align		4
.L_36:
        /*00d0*/ 	.word	index@($__internal_1_$__cuda_sm20_div_u16)
        /*00d4*/ 	.word	0x000013c0


	//----- nvinfo : EIATTR_FRAME_SIZE
	.align		4
.L_37:
        /*00d8*/ 	.byte	0x04, 0x11
        /*00da*/ 	.short	(.L_39 - .L_38)
	.align		4
.L_38:
        /*00dc*/ 	.word	index@($__internal_0_$__cuda_sm20_div_rn_f64_full)
        /*00e0*/ 	.word	0x000013c0


	//----- nvinfo : EIATTR_FRAME_SIZE
	.align		4
.L_39:
        /*00e4*/ 	.byte	0x04, 0x11
        /*00e6*/ 	.short	(.L_41 - .L_40)
	.align		4
.L_40:
        /*00e8*/ 	.word	index@(_Z20render_hybrid_kernelPKhjjjiiiiiid11PixelFormathhPhS2_S2_S2_)
        /*00ec*/ 	.word	0x000013c0


	//----- nvinfo : EIATTR_MIN_STACK_SIZE
	.align		4
.L_41:
        /*00f0*/ 	.byte	0x04, 0x12
        /*00f2*/ 	.short	(.L_43 - .L_42)
	.align		4
.L_42:
        /*00f4*/ 	.word	index@(_Z20render_hybrid_kernelPKhjjjiiiiiid11PixelFormathhPhS2_S2_S2_)
        /*00f8*/ 	.word	0x000013c0


	//----- nvinfo : EIATTR_MIN_STACK_SIZE
	.align		4
.L_43:
        /*00fc*/ 	.byte	0x04, 0x12
        /*00fe*/ 	.short	(.L_45 - .L_44)
	.align		4
.L_44:
        /*0100*/ 	.word	index@(_Z21render_braille_kernelPKhjjjiiiiiid11PixelFormathhPhS2_S2_)
        /*0104*/ 	.word	0x000013c0


	//----- nvinfo : EIATTR_MIN_STACK_SIZE
	.align		4
.L_45:
        /*0108*/ 	.byte	0x04, 0x12
        /*010a*/ 	.short	(.L_47 - .L_46)
	.align		4
.L_46:
        /*010c*/ 	.word	index@(_Z19render_ascii_kernelPKhjjjiiiiiid11PixelFormatPhS2_S2_)
        /*0110*/ 	.word	0x00000028


	//----- nvinfo : EIATTR_MIN_STACK_SIZE
	.align		4
.L_47:
        /*0114*/ 	.byte	0x04, 0x12
        /*0116*/ 	.short	(.L_49 - .L_48)
	.align		4
.L_48:
        /*0118*/ 	.word	index@(_Z20render_blocks_kernelPKhjjjiiiiiid11PixelFormatPhS2_)
        /*011c*/ 	.word	0x00000028
.L_49:


//--------------------- .nv.compat                --------------------------
	.section	.nv.compat,"",@"SHT_CUDA_COMPAT_INFO"
	.align	4
        /*0000*/ 	.byte	0x02, 0x09, 0x00, 0x00, 0x02, 0x02, 0x01, 0x00, 0x02, 0x05, 0x05, 0x00, 0x03, 0x07, 0x01, 0x01
        /*0010*/ 	.byte	0x02, 0x03, 0x00, 0x00, 0x02, 0x06, 0x01, 0x00, 0x04, 0x0b, 0x08, 0x00, 0x01, 0x00, 0x00, 0x00
        /*0020*/ 	.byte	0x00, 0x00, 0x00, 0x00


//--------------------- .nv.info._Z20render_hybrid_kernelPKhjjjiiiiiid11PixelFormathhPhS2_S2_S2_ --------------------------
	.section	.nv.info._Z20render_hybrid_kernelPKhjjjiiiiiid11PixelFormathhPhS2_S2_S2_,"",@"SHT_CUDA_INFO"
	.sectionflags	@""
	.align	4


	//----- nvinfo : EIATTR_CUDA_API_VERSION
	.align		4
        /*0000*/ 	.byte	0x04, 0x37
        /*0002*/ 	.short	(.L_51 - .L_50)
.L_50:
        /*0004*/ 	.word	0x00000082


	//----- nvinfo : EIATTR_KPARAM_INFO
	.align		4
.L_51:
        /*0008*/ 	.byte	0x04, 0x17
        /*000a*/ 	.short	(.L_53 - .L_52)
.L_52:
        /*000c*/ 	.word	0x00000000
        /*0010*/ 	.short	0x0011
        /*0012*/ 	.short	0x0058
        /*0014*/ 	.byte	0x00, 0xf5, 0x21, 0x00


	//----- nvinfo : EIATTR_KPARAM_INFO
	.align		4
.L_53:
        /*0018*/ 	.byte	0x04, 0x17
        /*001a*/ 	.short	(.L_55 - .L_54)
.L_54:
        /*001c*/ 	.word	0x00000000
        /*0020*/ 	.short	0x0010
        /*0022*/ 	.short	0x0050
        /*0024*/ 	.byte	0x00, 0xf5, 0x21, 0x00


	//----- nvinfo : EIATTR_KPARAM_INFO
	.align		4
.L_55:
        /*0028*/ 	.byte	0x04, 0x17
        /*002a*/ 	.short	(.L_57 - .L_56)
.L_56:
        /*002c*/ 	.word	0x00000000
        /*0030*/ 	.short	0x000f
        /*0032*/ 	.short	0x0048
        /*0034*/ 	.byte	0x00, 0xf5, 0x21, 0x00


	//----- nvinfo : EIATTR_KPARAM_INFO
	.align		4
.L_57:
        /*0038*/ 	.byte	0x04, 0x17
        /*003a*/ 	.short	(.L_59 - .L_58)
.L_58:
        /*003c*/ 	.word	0x00000000
        /*0040*/ 	.short	0x000e
        /*0042*/ 	.short	0x0040
        /*0044*/ 	.byte	0x00, 0xf5, 0x21, 0x00


	//----- nvinfo : EIATTR_KPARAM_INFO
	.align		4
.L_59:
        /*0048*/ 	.byte	0x04, 0x17
        /*004a*/ 	.short	(.L_61 - .L_60)
.L_60:
        /*004c*/ 	.word	0x00000000
        /*0050*/ 	.short	0x000d
        /*0052*/ 	.short	0x003a
        /*0054*/ 	.byte	0x00, 0xf0, 0x05, 0x00


	//----- nvinfo : EIATTR_KPARAM_INFO
	.align		4
.L_61:
        /*0058*/ 	.byte	0x04, 0x17
        /*005a*/ 	.short	(.L_63 - .L_62)
.L_62:
        /*005c*/ 	.word	0x00000000
        /*0060*/ 	.short	0x000c
        /*0062*/ 	.short	0x0039
        /*0064*/ 	.byte	0x00, 0xf0, 0x05, 0x00


	//----- nvinfo : EIATTR_KPARAM_INFO
	.align		4
.L_63:
        /*0068*/ 	.byte	0x04, 0x17
        /*006a*/ 	.short	(.L_65 - .L_64)
.L_64:
        /*006c*/ 	.word	0x00000000
        /*0070*/ 	.short	0x000b
        /*0072*/ 	.short	0x0038
        /*0074*/ 	.byte	0x00, 0xf0, 0x05, 0x00


	//----- nvinfo : EIATTR_KPARAM_INFO
	.align		4
.L_65:
        /*0078*/ 	.byte	0x04, 0x17
        /*007a*/ 	.short	(.L_67 - .L_66)
.L_66:
        /*007c*/ 	.word	0x00000000
        /*0080*/ 	.short	0x000a
        /*0082*/ 	.short	0x0030
        /*0084*/ 	.byte	0x00, 0xf0, 0x21, 0x00


	//----- nvinfo : EIATTR_KPARAM_INFO
	.align		4
.L_67:
        /*0088*/ 	.byte	0x04, 0x17
        /*008a*/ 	.short	(.L_69 - .L_68)
.L_68:
        /*008c*/ 	.word	0x00000000
        /*0090*/ 	.short	0x0009
        /*0092*/ 	.short	0x0028
        /*0094*/ 	.byte	0x00, 0xf0, 0x11, 0x00


	//----- nvinfo : EIATTR_KPARAM_INFO
	.align		4
.L_69:
        /*0098*/ 	.byte	0x04, 0x17
        /*009a*/ 	.short	(.L_71 - .L_70)
.L_70:
        /*009c*/ 	.word	0x00000000
        /*00a0*/ 	.short	0x0008
        /*00a2*/ 	.short	0x0024
        /*00a4*/ 	.byte	0x00, 0xf0, 0x11, 0x00


	//----- nvinfo : EIATTR_KPARAM_INFO
	.align		4
.L_71:
        /*00a8*/ 	.byte	0x04, 0x17
        /*00aa*/ 	.short	(.L_73 - .L_72)
.L_72:
        /*00ac*/ 	.word	0x00000000
        /*00b0*/ 	.short	0x0007
        /*00b2*/ 	.short	0x0020
        /*00b4*/ 	.byte	0x00, 0xf0, 0x11, 0x00


	//----- nvinfo : EIATTR_KPARAM_INFO
	.align		4
.L_73:
        /*00b8*/ 	.byte	0x04, 0x17
        /*00ba*/ 	.short	(.L_75 - .L_74)
.L_74:
        /*00bc*/ 	.word	0x00000000
        /*00c0*/ 	.short	0x0006
        /*00c2*/ 	.short	0x001c
        /*00c4*/ 	.byte	0x00, 0xf0, 0x11, 0x00


	//----- nvinfo : EIATTR_KPARAM_INFO
	.align		4
.L_75:
        /*00c8*/ 	.byte	0x04, 0x17
        /*00ca*/ 	.short	(.L_77 - .L_76)
.L_76:
        /*00cc*/ 	.word	0x00000000
        /*00d0*/ 	.short	0x0005
        /*00d2*/ 	.short	0x0018
        /*00d4*/ 	.byte	0x00, 0xf0, 0x11, 0x00


	//----- nvinfo : EIATTR_KPARAM_INFO
	.align		4
.L_77:
        /*00d8*/ 	.byte	0x04, 0x17
        /*00da*/ 	.short	(.L_79 - .L_78)
.L_78:
        /*00dc*/ 	.word	0x00000000
        /*00e0*/ 	.short	0x0004
        /*00e2*/ 	.short	0x0014
        /*00e4*/ 	.byte	0x00, 0xf0, 0x11, 0x00


	//----- nvinfo : EIATTR_KPARAM_INFO
	.align		4
.L_79:
        /*00e8*/ 	.byte	0x04, 0x17
        /*00ea*/ 	.short	(.L_81 - .L_80)
.L_80:
        /*00ec*/ 	.word	0x00000000
        /*00f0*/ 	.short	0x0003
        /*00f2*/ 	.short	0x0010
        /*00f4*/ 	.byte	0x00, 0xf0, 0x11, 0x00


	//----- nvinfo : EIATTR_KPARAM_INFO
	.align		4
.L_81:
        /*00f8*/ 	.byte	0x04, 0x17
        /*00fa*/ 	.short	(.L_83 - .L_82)
.L_82:
        /*00fc*/ 	.word	0x00000000
        /*0100*/ 	.short	0x0002
        /*0102*/ 	.short	0x000c
        /*0104*/ 	.byte	0x00, 0xf0, 0x11, 0x00


	//----- nvinfo : EIATTR_KPARAM_INFO
	.align		4
.L_83:
        /*0108*/ 	.byte	0x04, 0x17
        /*010a*/ 	.short	(.L_85 - .L_84)
.L_84:
        /*010c*/ 	.word	0x00000000
        /*0110*/ 	.short	0x0001
        /*0112*/ 	.short	0x0008
        /*0114*/ 	.byte	0x00, 0xf0, 0x11, 0x00


	//----- nvinfo : EIATTR_KPARAM_INFO
	.align		4
.L_85:
        /*0118*/ 	.byte	0x04, 0x17
        /*011a*/ 	.short	(.L_87 - .L_86)
.L_86:
        /*011c*/ 	.word	0x00000000
        /*0120*/ 	.short	0x0000
        /*0122*/ 	.short	0x0000
        /*0124*/ 	.byte	0x00, 0xf5, 0x21, 0x00


	//----- nvinfo : EIATTR_SPARSE_MMA_MASK
	.align		4
.L_87:
        /*0128*/ 	.byte	0x03, 0x50
        /*012a*/ 	.short	0x0000


	//----- nvinfo : EIATTR_MAXREG_COUNT
	.align		4
        /*012c*/ 	.byte	0x03, 0x1b
        /*012e*/ 	.short	0x00ff


	//----- nvinfo : EIATTR_MERCURY_ISA_VERSION
	.align		4
        /*0130*/ 	.byte	0x03, 0x5f
        /*0132*/ 	.short	0x0101


	//----- nvinfo : EIATTR_VRC_CTA_INIT_COUNT
	.align		4
        /*0134*/ 	.byte	0x02, 0x4a
	.zero		1
	.zero		1


	//----- nvinfo : EIATTR_EXIT_INSTR_OFFSETS
	.align		4
        /*0138*/ 	.byte	0x04, 0x1c
        /*013a*/ 	.short	(.L_89 - .L_88)


	//   ....[0]....
.L_88:
        /*013c*/ 	.word	0x000000e0


	//   ....[1]....
        /*0140*/ 	.word	0x00010030


	//   ....[2]....
        /*0144*/ 	.word	0x00010320


	//----- nvinfo : EIATTR_CRS_STACK_SIZE
	.align		4
.L_89:
        /*0148*/ 	.byte	0x04, 0x1e
        /*014a*/ 	.short	(.L_91 - .L_90)
.L_90:
        /*014c*/ 	.word	0x00000000


	//----- nvinfo : EIATTR_CBANK_PARAM_SIZE
	.align		4
.L_91:
        /*0150*/ 	.byte	0x03, 0x19
        /*0152*/ 	.short	0x0060


	//----- nvinfo : EIATTR_PARAM_CBANK
	.align		4
        /*0154*/ 	.byte	0x04, 0x0a
        /*0156*/ 	.short	(.L_93 - .L_92)
	.align		4
.L_92:
        /*0158*/ 	.word	index@(.nv.constant0._Z20render_hybrid_kernelPKhjjjiiiiiid11PixelFormathhPhS2_S2_S2_)
        /*015c*/ 	.short	0x0380
        /*015e*/ 	.short	0x0060


	//----- nvinfo : EIATTR_SW_WAR
	.align		4
.L_93:
        /*0160*/ 	.byte	0x04, 0x36
        /*0162*/ 	.short	(.L_95 - .L_94)
.L_94:
        /*0164*/ 	.word	0x00000008
.L_95:


//--------------------- .nv.info._Z21render_braille_kernelPKhjjjiiiiiid11PixelFormathhPhS2_S2_ --------------------------
	.section	.nv.info._Z21render_braille_kernelPKhjjjiiiiiid11PixelFormathhPhS2_S2_,"",@"SHT_CUDA_INFO"
	.sectionflags	@""
	.align	4


	//----- nvinfo : EIATTR_CUDA_API_VERSION
	.align		4
        /*0000*/ 	.byte	0x04, 0x37
        /*0002*/ 	.short	(.L_97 - .L_96)
.L_96:
        /*0004*/ 	.word	0x00000082


	//----- nvinfo : EIATTR_KPARAM_INFO
	.align		4
.L_97:
        /*0008*/ 	.byte	0x04, 0x17
        /*000a*/ 	.short	(.L_99 - .L_98)
.L_98:
        /*000c*/ 	.word	0x00000000
        /*0010*/ 	.short	0x0010
        /*0012*/ 	.short	0x0050
        /*0014*/ 	.byte	0x00, 0xf5, 0x21, 0x00


	//----- nvinfo : EIATTR_KPARAM_INFO
	.align		4
.L_99:
        /*0018*/ 	.byte	0x04, 0x17
        /*001a*/ 	.short	(.L_101 - .L_100)
.L_100:
        /*001c*/ 	.word	0x00000000
        /*0020*/ 	.short	0x000f
        /*0022*/ 	.short	0x0048
        /*0024*/ 	.byte	0x00, 0xf5, 0x21, 0x00


	//----- nvinfo : EIATTR_KPARAM_INFO
	.align		4
.L_101:
        /*0028*/ 	.byte	0x04, 0x17
        /*002a*/ 	.short	(.L_103 - .L_102)
.L_102:
        /*002c*/ 	.word	0x00000000
        /*0030*/ 	.short	0x000e
        /*0032*/ 	.short	0x0040
        /*0034*/ 	.byte	0x00, 0xf5, 0x21, 0x00


	//----- nvinfo : EIATTR_KPARAM_INFO
	.align		4
.L_103:
        /*0038*/ 	.byte	0x04, 0x17
        /*003a*/ 	.short	(.L_105 - .L_104)
.L_104:
        /*003c*/ 	.word	0x00000000
        /*0040*/ 	.short	0x000d
        /*0042*/ 	.short	0x003a
        /*0044*/ 	.byte	0x00, 0xf0, 0x05, 0x00


	//----- nvinfo : EIATTR_KPARAM_INFO
	.align		4
.L_105:
        /*0048*/ 	.byte	0x04, 0x17
        /*004a*/ 	.short	(.L_107 - .L_106)
.L_106:
        /*004c*/ 	.word	0x00000000
        /*0050*/ 	.short	0x000c
        /*0052*/ 	.short	0x0039
        /*0054*/ 	.byte	0x00, 0xf0, 0x05, 0x00


	//----- nvinfo : EIATTR_KPARAM_INFO
	.align		4
.L_107:
        /*0058*/ 	.byte	0x04, 0x17
        /*005a*/ 	.short	(.L_109 - .L_108)
.L_108:
        /*005c*/ 	.word	0x00000000
        /*0060*/ 	.short	0x000b
        /*0062*/ 	.short	0x0038
        /*0064*/ 	.byte	0x00, 0xf0, 0x05, 0x00


	//----- nvinfo : EIATTR_KPARAM_INFO
	.align		4
.L_109:
        /*0068*/ 	.byte	0x04, 0x17
        /*006a*/ 	.short	(.L_111 - .L_110)
.L_110:
        /*006c*/ 	.word	0x00000000
        /*0070*/ 	.short	0x000a
        /*0072*/ 	.short	0x0030
        /*0074*/ 	.byte	0x00, 0xf0, 0x21, 0x00


	//----- nvinfo : EIATTR_KPARAM_INFO
	.align		4
.L_111:
        /*0078*/ 	.byte	0x04, 0x17
        /*007a*/ 	.short	(.L_113 - .L_112)
.L_112:
        /*007c*/ 	.word	0x00000000
        /*0080*/ 	.short	0x0009
        /*0082*/ 	.short	0x0028
        /*0084*/ 	.byte	0x00, 0xf0, 0x11, 0x00


	//----- nvinfo : EIATTR_KPARAM_INFO
	.align		4
.L_113:
        /*0088*/ 	.byte	0x04, 0x17
        /*008a*/ 	.short	(.L_115 - .L_114)
.L_114:
        /*008c*/ 	.word	0x00000000
        /*0090*/ 	.short	0x0008
        /*0092*/ 	.short	0x0024
        /*0094*/ 	.byte	0x00, 0xf0, 0x11, 0x00


	//----- nvinfo : EIATTR_KPARAM_INFO
	.align		4
.L_115:
        /*0098*/ 	.byte	0x04, 0x17
        /*009a*/ 	.short	(.L_117 - .L_116)
.L_116:
        /*009c*/ 	.word	0x00000000
        /*00a0*/ 	.short	0x0007
        /*00a2*/ 	.short	0x0020
        /*00a4*/ 	.byte	0x00, 0xf0, 0x11, 0x00


	//----- nvinfo : EIATTR_KPARAM_INFO
	.align		4
.L_117:
        /*00a8*/ 	.byte	0x04, 0x17
        /*00aa*/ 	.short	(.L_119 - .L_118)
.L_118:
        /*00ac*/ 	.word	0x00000000
        /*00b0*/ 	.short	0x0006
        /*00b2*/ 	.short	0x001c
        /*00b4*/ 	.byte	0x00, 0xf0, 0x11, 0x00


	//----- nvinfo : EIATTR_KPARAM_INFO
	.align		4
.L_119:
        /*00b8*/ 	.byte	0x04, 0x17
        /*00ba*/ 	.short	(.L_121 - .L_120)
.L_120:
        /*00bc*/ 	.word	0x00000000
        /*00c0*/ 	.short	0x0005
        /*00c2*/ 	.short	0x0018
        /*00c4*/ 	.byte	0x00, 0xf0, 0x11, 0x00


	//----- nvinfo : EIATTR_KPARAM_INFO
	.align		4
.L_121:
        /*00c8*/ 	.byte	0x04, 0x17
        /*00ca*/ 	.short	(.L_123 - .L_122)
.L_122:
        /*00cc*/ 	.word	0x00000000
        /*00d0*/ 	.short	0x0004
        /*00d2*/ 	.short	0x0014
        /*00d4*/ 	.byte	0x00, 0xf0, 0x11, 0x00


	//----- nvinfo : EIATTR_KPARAM_INFO
	.align		4
.L_123:
        /*00d8*/ 	.byte	0x04, 0x17
        /*00da*/ 	.short	(.L_125 - .L_124)
.L_124:
        /*00dc*/ 	.word	0x00000000
        /*00e0*/ 	.short	0x0003
        /*00e2*/ 	.short	0x0010
        /*00e4*/ 	.byte	0x00, 0xf0, 0x11, 0x00


	//----- nvinfo : EIATTR_KPARAM_INFO
	.align		4
.L_125:
        /*00e8*/ 	.byte	0x04, 0x17
        /*00ea*/ 	.short	(.L_127 - .L_126)
.L_126:
        /*00ec*/ 	.word	0x00000000
        /*00f0*/ 	.short	0x0002
        /*00f2*/ 	.short	0x000c
        /*00f4*/ 	.byte	0x00, 0xf0, 0x11, 0x00


	//----- nvinfo : EIATTR_KPARAM_INFO
	.align		4
.L_127:
        /*00f8*/ 	.byte	0x04, 0x17
        /*00fa*/ 	.short	(.L_129 - .L_128)
.L_128:
        /*00fc*/ 	.word	0x00000000
        /*0100*/ 	.short	0x0001
        /*0102*/ 	.short	0x0008
        /*0104*/ 	.byte	0x00, 0xf0, 0x11, 0x00


	//----- nvinfo : EIATTR_KPARAM_INFO
	.align		4
.L_129:
        /*0108*/ 	.byte	0x04, 0x17
        /*010a*/ 	.short	(.L_131 - .L_130)
.L_130:
        /*010c*/ 	.word	0x00000000
        /*0110*/ 	.short	0x0000
        /*0112*/ 	.short	0x0000
        /*0114*/ 	.byte	0x00, 0xf5, 0x21, 0x00


	//----- nvinfo : EIATTR_SPARSE_MMA_MASK
	.align		4
.L_131:
        /*0118*/ 	.byte	0x03, 0x50
        /*011a*/ 	.short	0x0000


	//----- nvinfo : EIATTR_MAXREG_COUNT
	.align		4
        /*011c*/ 	.byte	0x03, 0x1b
        /*011e*/ 	.short	0x00ff


	//----- nvinfo : EIATTR_MERCURY_ISA_VERSION
	.align		4
        /*0120*/ 	.byte	0x03, 0x5f
        /*0122*/ 	.short	0x0101


	//----- nvinfo : EIATTR_VRC_CTA_INIT_COUNT
	.align		4
        /*0124*/ 	.byte	0x02, 0x4a
	.zero		1
	.zero		1


	//----- nvinfo : EIATTR_EXIT_INSTR_OFFSETS
	.align		4
        /*0128*/ 	.byte	0x04, 0x1c
        /*012a*/ 	.short	(.L_133 - .L_132)


	//   ....[0]....
.L_132:
        /*012c*/ 	.word	0x000000e0


	//   ....[1]....
        /*0130*/ 	.word	0x0000d840


	//----- nvinfo : EIATTR_CRS_STACK_SIZE
	.align		4
.L_133:
        /*0134*/ 	.byte	0x04, 0x1e
        /*0136*/ 	.short	(.L_135 - .L_134)
.L_134:
        /*0138*/ 	.word	0x00000000


	//----- nvinfo : EIATTR_CBANK_PARAM_SIZE
	.align		4
.L_135:
        /*013c*/ 	.byte	0x03, 0x19
        /*013e*/ 	.short	0x0058


	//----- nvinfo : EIATTR_PARAM_CBANK
	.align		4
        /*0140*/ 	.byte	0x04, 0x0a
        /*0142*/ 	.short	(.L_137 - .L_136)
	.align		4
.L_136:
        /*0144*/ 	.word	index@(.nv.constant0._Z21render_braille_kernelPKhjjjiiiiiid11PixelFormathhPhS2_S2_)
        /*0148*/ 	.short	0x0380
        /*014a*/ 	.short	0x0058


	//----- nvinfo : EIATTR_SW_WAR
	.align		4
.L_137:
        /*014c*/ 	.byte	0x04, 0x36
        /*014e*/ 	.short	(.L_139 - .L_138)
.L_138:
        /*0150*/ 	.word	0x00000008
.L_139:


//--------------------- .nv.info._Z19render_ascii_kernelPKhjjjiiiiiid11PixelFormatPhS2_S2_ --------------------------
	.section	.nv.info._Z19render_ascii_kernelPKhjjjiiiiiid11PixelFormatPhS2_S2_,"",@"SHT_CUDA_INFO"
	.sectionflags	@""
	.align	4


	//----- nvinfo : EIATTR_CUDA_API_VERSION
	.align		4
        /*0000*/ 	.byte	0x04, 0x37
        /*0002*/ 	.short	(.L_141 - .L_140)
.L_140:
        /*0004*/ 	.word	0x00000082


	//----- nvinfo : EIATTR_KPARAM_INFO
	.align		4
.L_141:
        /*0008*/ 	.byte	0x04, 0x17
        /*000a*/ 	.short	(.L_143 - .L_142)
.L_142:
        /*000c*/ 	.word	0x00000000
        /*0010*/ 	.short	0x000e
        /*0012*/ 	.short	0x0050
        /*0014*/ 	.byte	0x00, 0xf5, 0x21, 0x00


	//----- nvinfo : EIATTR_KPARAM_INFO
	.align		4
.L_143:
        /*0018*/ 	.byte	0x04, 0x17
        /*001a*/ 	.short	(.L_145 - .L_144)
.L_144:
        /*001c*/ 	.word	0x00000000
        /*0020*/ 	.short	0x000d
        /*0022*/ 	.short	0x0048
        /*0024*/ 	.byte	0x00, 0xf5, 0x21, 0x00


	//----- nvinfo : EIATTR_KPARAM_INFO
	.align		4
.L_145:
        /*0028*/ 	.byte	0x04, 0x17
        /*002a*/ 	.short	(.L_147 - .L_146)
.L_146:
        /*002c*/ 	.word	0x00000000
        /*0030*/ 	.short	0x000c
        /*0032*/ 	.short	0x0040
        /*0034*/ 	.byte	0x00, 0xf5, 0x21, 0x00


	//----- nvinfo : EIATTR_KPARAM_INFO
	.align		4
.L_147:
        /*0038*/ 	.byte	0x04, 0x17
        /*003a*/ 	.short	(.L_149 - .L_148)
.L_148:
        /*003c*/ 	.word	0x00000000
        /*0040*/ 	.short	0x000b
        /*0042*/ 	.short	0x0038
        /*0044*/ 	.byte	0x00, 0xf0, 0x05, 0x00


	//----- nvinfo : EIATTR_KPARAM_INFO
	.align		4
.L_149:
        /*0048*/ 	.byte	0x04, 0x17
        /*004a*/ 	.short	(.L_151 - .L_150)
.L_150:
        /*004c*/ 	.word	0x00000000
        /*0050*/ 	.short	0x000a
        /*0052*/ 	.short	0x0030
        /*0054*/ 	.byte	0x00, 0xf0, 0x21, 0x00


	//----- nvinfo : EIATTR_KPARAM_INFO
	.align		4
.L_151:
        /*0058*/ 	.byte	0x04, 0x17
        /*005a*/ 	.short	(.L_153 - .L_152)
.L_152:
        /*005c*/ 	.word	0x00000000
        /*0060*/ 	.short	0x0009
        /*0062*/ 	.short	0x0028
        /*0064*/ 	.byte	0x00, 0xf0, 0x11, 0x00


	//----- nvinfo : EIATTR_KPARAM_INFO
	.align		4
.L_153:
        /*0068*/ 	.byte	0x04, 0x17
        /*006a*/ 	.short	(.L_155 - .L_154)
.L_154:
        /*006c*/ 	.word	0x00000000
        /*0070*/ 	.short	0x0008
        /*0072*/ 	.short	0x0024
        /*0074*/ 	.byte	0x00, 0xf0, 0x11, 0x00


	//----- nvinfo : EIATTR_KPARAM_INFO
	.align		4
.L_155:
        /*0078*/ 	.byte	0x04, 0x17
        /*007a*/ 	.short	(.L_157 - .L_156)
.L_156:
        /*007c*/ 	.word	0x00000000
        /*0080*/ 	.short	0x0007
        /*0082*/ 	.short	0x0020
        /*0084*/ 	.byte	0x00, 0xf0, 0x11, 0x00


	//----- nvinfo : EIATTR_KPARAM_INFO
	.align		4
.L_157:
        /*0088*/ 	.byte	0x04, 0x17
        /*008a*/ 	.short	(.L_159 - .L_158)
.L_158:
        /*008c*/ 	.word	0x00000000
        /*0090*/ 	.short	0x0006
        /*0092*/ 	.short	0x001c
        /*0094*/ 	.byte	0x00, 0xf0, 0x11, 0x00


	//----- nvinfo : EIATTR_KPARAM_INFO
	.align		4
.L_159:
        /*0098*/ 	.byte	0x04, 0x17
        /*009a*/ 	.short	(.L_161 - .L_160)
.L_160:
        /*009c*/ 	.word	0x00000000
        /*00a0*/ 	.short	0x0005
        /*00a2*/ 	.short	0x0018
        /*00a4*/ 	.byte	0x00, 0xf0, 0x11, 0x00


	//----- nvinfo : EIATTR_KPARAM_INFO
	.align		4
.L_161:
        /*00a8*/ 	.byte	0x04, 0x17
        /*00aa*/ 	.short	(.L_163 - .L_162)
.L_162:
        /*00ac*/ 	.word	0x00000000
        /*00b0*/ 	.short	0x0004
        /*00b2*/ 	.short	0x0014
        /*00b4*/ 	.byte	0x00, 0xf0, 0x11, 0x00


	//----- nvinfo : EIATTR_KPARAM_INFO
	.align		4
.L_163:
        /*00b8*/ 	.byte	0x04, 0x17
        /*00ba*/ 	.short	(.L_165 - .L_164)
.L_164:
        /*00bc*/ 	.word	0x00000000
        /*00c0*/ 	.short	0x0003
        /*00c2*/ 	.short	0x0010
        /*00c4*/ 	.byte	0x00, 0xf0, 0x11, 0x00


	//----- nvinfo : EIATTR_KPARAM_INFO
	.align		4
.L_165:
        /*00c8*/ 	.byte	0x04, 0x17
        /*00ca*/ 	.short	(.L_167 - .L_166)
.L_166:
        /*00cc*/ 	.word	0x00000000
        /*00d0*/ 	.short	0x0002
        /*00d2*/ 	.short	0x000c
        /*00d4*/ 	.byte	0x00, 0xf0, 0x11, 0x00


	//----- nvinfo : EIATTR_KPARAM_INFO
	.align		4
.L_167:
        /*00d8*/ 	.byte	0x04, 0x17
        /*00da*/ 	.short	(.L_169 - .L_168)
.L_168:
        /*00dc*/ 	.word	0x00000000
        /*00e0*/ 	.short	0x0001
        /*00e2*/ 	.short	0x0008
        /*00e4*/ 	.byte	0x00, 0xf0, 0x11, 0x00


	//----- nvinfo : EIATTR_KPARAM_INFO
	.align		4
.L_169:
        /*00e8*/ 	.byte	0x04, 0x17
        /*00ea*/ 	.short	(.L_171 - .L_170)
.L_170:
        /*00ec*/ 	.word	0x00000000
        /*00f0*/ 	.short	0x0000
        /*00f2*/ 	.short	0x0000
        /*00f4*/ 	.byte	0x00, 0xf5, 0x21, 0x00


	//----- nvinfo : EIATTR_SPARSE_MMA_MASK
	.align		4
.L_171:
        /*00f8*/ 	.byte	0x03, 0x50
        /*00fa*/ 	.short	0x0000


	//----- nvinfo : EIATTR_MAXREG_COUNT
	.align		4
        /*00fc*/ 	.byte	0x03, 0x1b
        /*00fe*/ 	.short	0x00ff


	//----- nvinfo : EIATTR_MERCURY_ISA_VERSION
	.align		4
        /*0100*/ 	.byte	0x03, 0x5f
        /*0102*/ 	.short	0x0101


	//----- nvinfo : EIATTR_VRC_CTA_INIT_COUNT
	.align		4
        /*0104*/ 	.byte	0x02, 0x4a
	.zero		1
	.zero		1


	//----- nvinfo : EIATTR_EXIT_INSTR_OFFSETS
	.align		4
        /*0108*/ 	.byte	0x04, 0x1c
        /*010a*/ 	.short	(.L_173 - .L_172)


	//   ....[0]....
.L_172:
        /*010c*/ 	.word	0x000000e0


	//   ....[1]....
        /*0110*/ 	.word	0x000014f0


	//----- nvinfo : EIATTR_CRS_STACK_SIZE
	.align		4
.L_173:
        /*0114*/ 	.byte	0x04, 0x1e
        /*0116*/ 	.short	(.L_175 - .L_174)
.L_174:
        /*0118*/ 	.word	0x00000000


	//----- nvinfo : EIATTR_CBANK_PARAM_SIZE
	.align		4
.L_175:
        /*011c*/ 	.byte	0x03, 0x19
        /*011e*/ 	.short	0x0058


	//----- nvinfo : EIATTR_PARAM_CBANK
	.align		4
        /*0120*/ 	.byte	0x04, 0x0a
        /*0122*/ 	.short	(.L_177 - .L_176)
	.align		4
.L_176:
        /*0124*/ 	.word	index@(.nv.constant0._Z19render_ascii_kernelPKhjjjiiiiiid11PixelFormatPhS2_S2_)
        /*0128*/ 	.short	0x0380
        /*012a*/ 	.short	0x0058


	//----- nvinfo : EIATTR_SW_WAR
	.align		4
.L_177:
        /*012c*/ 	.byte	0x04, 0x36
        /*012e*/ 	.short	(.L_179 - .L_178)
.L_178:
        /*0130*/ 	.word	0x00000008
.L_179:


//--------------------- .nv.info._Z20render_blocks_kernelPKhjjjiiiiiid11PixelFormatPhS2_ --------------------------
	.section	.nv.info._Z20render_blocks_kernelPKhjjjiiiiiid11PixelFormatPhS2_,"",@"SHT_CUDA_INFO"
	.sectionflags	@""
	.align	4


	//----- nvinfo : EIATTR_CUDA_API_VERSION
	.align		4
        /*0000*/ 	.byte	0x04, 0x37
        /*0002*/ 	.short	(.L_181 - .L_180)
.L_180:
        /*0004*/ 	.word	0x00000082


	//----- nvinfo : EIATTR_KPARAM_INFO
	.align		4
.L_181:
        /*0008*/ 	.byte	0x04, 0x17
        /*000a*/ 	.short	(.L_183 - .L_182)
.L_182:
        /*000c*/ 	.word	0x00000000
        /*0010*/ 	.short	0x000d
        /*0012*/ 	.short	0x0048
        /*0014*/ 	.byte	0x00, 0xf5, 0x21, 0x00


	//----- nvinfo : EIATTR_KPARAM_INFO
	.align		4
.L_183:
        /*0018*/ 	.byte	0x04, 0x17
        /*001a*/ 	.short	(.L_185 - .L_184)
.L_184:
        /*001c*/ 	.word	0x00000000
        /*0020*/ 	.short	0x000c
        /*0022*/ 	.short	0x0040
        /*0024*/ 	.byte	0x00, 0xf5, 0x21, 0x00


	//----- nvinfo : EIATTR_KPARAM_INFO
	.align		4
.L_185:
        /*0028*/ 	.byte	0x04, 0x17
        /*002a*/ 	.short	(.L_187 - .L_186)
.L_186:
        /*002c*/ 	.word	0x00000000
        /*0030*/ 	.short	0x000b
        /*0032*/ 	.short	0x0038
        /*0034*/ 	.byte	0x00, 0xf0, 0x05, 0x00


	//----- nvinfo : EIATTR_KPARAM_INFO
	.align		4
.L_187:
        /*0038*/ 	.byte	0x04, 0x17
        /*003a*/ 	.short	(.L_189 - .L_188)
.L_188:
        /*003c*/ 	.word	0x00000000
        /*0040*/ 	.short	0x000a
        /*0042*/ 	.short	0x0030
        /*0044*/ 	.byte	0x00, 0xf0, 0x21, 0x00


	//----- nvinfo : EIATTR_KPARAM_INFO
	.align		4
.L_189:
        /*0048*/ 	.byte	0x04, 0x17
        /*004a*/ 	.short	(.L_191 - .L_190)
.L_190:
        /*004c*/ 	.word	0x00000000
        /*0050*/ 	.short	0x0009
        /*0052*/ 	.short	0x0028
        /*0054*/ 	.byte	0x00, 0xf0, 0x11, 0x00


	//----- nvinfo : EIATTR_KPARAM_INFO
	.align		4
.L_191:
        /*0058*/ 	.byte	0x04, 0x17
        /*005a*/ 	.short	(.L_193 - .L_192)
.L_192:
        /*005c*/ 	.word	0x00000000
        /*0060*/ 	.short	0x0008
        /*0062*/ 	.short	0x0024
        /*0064*/ 	.byte	0x00, 0xf0, 0x11, 0x00


	//----- nvinfo : EIATTR_KPARAM_INFO
	.align		4
.L_193:
        /*0068*/ 	.byte	0x04, 0x17
        /*006a*/ 	.short	(.L_195 - .L_194)
.L_194:
        /*006c*/ 	.word	0x00000000
        /*0070*/ 	.short	0x0007
        /*0072*/ 	.short	0x0020
        /*0074*/ 	.byte	0x00, 0xf0, 0x11, 0x00


	//----- nvinfo : EIATTR_KPARAM_INFO
	.align		4
.L_195:
        /*0078*/ 	.byte	0x04, 0x17
        /*007a*/ 	.short	(.L_197 - .L_196)
.L_196:
        /*007c*/ 	.word	0x00000000
        /*0080*/ 	.short	0x0006
        /*0082*/ 	.short	0x001c
        /*0084*/ 	.byte	0x00, 0xf0, 0x11, 0x00


	//----- nvinfo : EIATTR_KPARAM_INFO
	.align		4
.L_197:
        /*0088*/ 	.byte	0x04, 0x17
        /*008a*/ 	.short	(.L_199 - .L_198)
.L_198:
        /*008c*/ 	.word	0x00000000
        /*0090*/ 	.short	0x0005
        /*0092*/ 	.short	0x0018
        /*0094*/ 	.byte	0x00, 0xf0, 0x11, 0x00


	//----- nvinfo : EIATTR_KPARAM_INFO
	.align		4
.L_199:
        /*0098*/ 	.byte	0x04, 0x17
        /*009a*/ 	.short	(.L_201 - .L_200)
.L_200:
        /*009c*/ 	.word	0x00000000
        /*00a0*/ 	.short	0x0004
        /*00a2*/ 	.short	0x0014
        /*00a4*/ 	.byte	0x00, 0xf0, 0x11, 0x00


	//----- nvinfo : EIATTR_KPARAM_INFO
	.align		4
.L_201:
        /*00a8*/ 	.byte	0x04, 0x17
        /*00aa*/ 	.short	(.L_203 - .L_202)
.L_202:
        /*00ac*/ 	.word	0x00000000
        /*00b0*/ 	.short	0x0003
        /*00b2*/ 	.short	0x0010
        /*00b4*/ 	.byte	0x00, 0xf0, 0x11, 0x00


	//----- nvinfo : EIATTR_KPARAM_INFO
	.align		4
.L_203:
        /*00b8*/ 	.byte	0x04, 0x17
        /*00ba*/ 	.short	(.L_205 - .L_204)
.L_204:
        /*00bc*/ 	.word	0x00000000
        /*00c0*/ 	.short	0x0002
        /*00c2*/ 	.short	0x000c
        /*00c4*/ 	.byte	0x00, 0xf0, 0x11, 0x00


	//----- nvinfo : EIATTR_KPARAM_INFO
	.align		4
.L_205:
        /*00c8*/ 	.byte	0x04, 0x17
        /*00ca*/ 	.short	(.L_207 - .L_206)
.L_206:
        /*00cc*/ 	.word	0x00000000
        /*00d0*/ 	.short	0x0001
        /*00d2*/ 	.short	0x0008
        /*00d4*/ 	.byte	0x00, 0xf0, 0x11, 0x00


	//----- nvinfo : EIATTR_KPARAM_INFO
	.align		4
.L_207:
        /*00d8*/ 	.byte	0x04, 0x17
        /*00da*/ 	.short	(.L_209 - .L_208)
.L_208:
        /*00dc*/ 	.word	0x00000000
        /*00e0*/ 	.short	0x0000
        /*00e2*/ 	.short	0x0000
        /*00e4*/ 	.byte	0x00, 0xf5, 0x21, 0x00


	//----- nvinfo : EIATTR_SPARSE_MMA_MASK
	.align		4
.L_209:
        /*00e8*/ 	.byte	0x03, 0x50
        /*00ea*/ 	.short	0x0000


	//----- nvinfo : EIATTR_MAXREG_COUNT
	.align		4
        /*00ec*/ 	.byte	0x03, 0x1b
        /*00ee*/ 	.short	0x00ff


	//----- nvinfo : EIATTR_MERCURY_ISA_VERSION
	.align		4
        /*00f0*/ 	.byte	0x03, 0x5f
        /*00f2*/ 	.short	0x0101


	//----- nvinfo : EIATTR_VRC_CTA_INIT_COUNT
	.align		4
        /*00f4*/ 	.byte	0x02, 0x4a
	.zero		1
	.zero		1


	//----- nvinfo : EIATTR_EXIT_INSTR_OFFSETS
	.align		4
        /*00f8*/ 	.byte	0x04, 0x1c
        /*00fa*/ 	.short	(.L_211 - .L_210)


	//   ....[0]....
.L_210:
        /*00fc*/ 	.word	0x000000e0


	//   ....[1]....
        /*0100*/ 	.word	0x00001a30


	//----- nvinfo : EIATTR_CRS_STACK_SIZE
	.align		4
.L_211:
        /*0104*/ 	.byte	0x04, 0x1e
        /*0106*/ 	.short	(.L_213 - .L_212)
.L_212:
        /*0108*/ 	.word	0x00000000


	//----- nvinfo : EIATTR_CBANK_PARAM_SIZE
	.align		4
.L_213:
        /*010c*/ 	.byte	0x03, 0x19
        /*010e*/ 	.short	0x0050


	//----- nvinfo : EIATTR_PARAM_CBANK
	.align		4
        /*0110*/ 	.byte	0x04, 0x0a
        /*0112*/ 	.short	(.L_215 - .L_214)
	.align		4
.L_214:
        /*0114*/ 	.word	index@(.nv.constant0._Z20render_blocks_kernelPKhjjjiiiiiid11PixelFormatPhS2_)
        /*0118*/ 	.short	0x0380
        /*011a*/ 	.short	0x0050


	//----- nvinfo : EIATTR_SW_WAR
	.align		4
.L_215:
        /*011c*/ 	.byte	0x04, 0x36
        /*011e*/ 	.short	(.L_217 - .L_216)
.L_216:
        /*0120*/ 	.word	0x00000008
.L_217:


//--------------------- .nv.callgraph             --------------------------
	.section	.nv.callgraph,"",@"SHT_CUDA_CALLGRAPH"
	.align	4
	.sectionentsize	8
	.align		4
        /*0000*/ 	.word	0x00000000
	.align		4
        /*0004*/ 	.word	0xffffffff
	.align		4
        /*0008*/ 	.word	0x00000000
	.align		4
        /*000c*/ 	.word	0xfffffffe
	.align		4
        /*0010*/ 	.word	0x00000000
	.align		4
        /*0014*/ 	.word	0xfffffffd
	.align		4
        /*0018*/ 	.word	0x00000000
	.align		4
        /*001c*/ 	.word	0xfffffffc


//--------------------- .nv.constant4             --------------------------
	.section	.nv.constant4,"a",@progbits
	.align	8
	.align		8
.nv.constant4:
        /*0000*/ 	.dword	__cudart_i2opi_d
	.align		8
        /*0008*/ 	.dword	__cudart_sin_cos_coeffs


//--------------------- .text._Z20render_hybrid_kernelPKhjjjiiiiiid11PixelFormathhPhS2_S2_S2_ --------------------------
	.section	.text._Z20render_hybrid_kernelPKhjjjiiiiiid11PixelFormathhPhS2_S2_S2_,"ax",@progbits
	.align	128
        .global         _Z20render_hybrid_kernelPKhjjjiiiiiid11PixelFormathhPhS2_S2_S2_
        .type           _Z20render_hybrid_kernelPKhjjjiiiiiid11PixelFormathhPhS2_S2_S2_,@function
        .size           _Z20render_hybrid_kernelPKhjjjiiiiiid11PixelFormathhPhS2_S2_S2_,(.L_x_504 - _Z20render_hybrid_kernelPKhjjjiiiiiid11PixelFormathhPhS2_S2_S2_)
        .other          _Z20render_hybrid_kernelPKhjjjiiiiiid11PixelFormathhPhS2_S2_S2_,@"STO_CUDA_ENTRY STV_DEFAULT"
_Z20render_hybrid_kernelPKhjjjiiiiiid11PixelFormathhPhS2_S2_S2_:
.text._Z20render_hybrid_kernelPKhjjjiiiiiid11PixelFormathhPhS2_S2_S2_:
[----:B------:R-:W0:Y:S01]  /*0000*/  LDC R1, c[0x0][0x37c] ;  /* 0x0000df00ff017b82 */ /* 0x000e220000000800 */
[----:B------:R-:W1:Y:S07]  /*0010*/  S2R R5, SR_TID.Y ;  /* 0x0000000000057919 */ /* 0x000e6e0000002200 */
[----:B------:R-:W2:Y:S01]  /*0020*/  LDC R56, c[0x0][0x360] ;  /* 0x0000d800ff387b82 */ /* 0x000ea20000000800 */
[----:B------:R-:W3:Y:S01]  /*0030*/  LDCU UR6, c[0x0][0x3a0] ;  /* 0x00007400ff0677ac */ /* 0x000ee20008000800 */
[----:B0-----:R-:W-:Y:S01]  /*0040*/  VIADD R1, R1, 0xffffec40 ;  /* 0xffffec4001017836 */ /* 0x001fe20000000000 */
[----:B------:R-:W2:Y:S01]  /*0050*/  S2R R3, SR_TID.X ;  /* 0x0000000000037919 */ /* 0x000ea20000002100 */
[----:B------:R-:W0:Y:S04]  /*0060*/  LDCU UR7, c[0x0][0x39c] ;  /* 0x00007380ff0777ac */ /* 0x000e280008000800 */
[----:B------:R-:W1:Y:S08]  /*0070*/  S2UR UR5, SR_CTAID.Y ;  /* 0x00000000000579c3 */ /* 0x000e700000002600 */
[----:B------:R-:W1:Y:S08]  /*0080*/  LDC R22, c[0x0][0x364] ;  /* 0x0000d900ff167b82 */ /* 0x000e700000000800 */
[----:B------:R-:W2:Y:S01]  /*0090*/  S2UR UR4, SR_CTAID.X ;  /* 0x00000000000479c3 */ /* 0x000ea20000002500 */
[----:B-1----:R-:W-:-:S05]  /*00a0*/  IMAD R22, R22, UR5, R5 ;  /* 0x0000000516167c24 */ /* 0x002fca000f8e0205 */
[----:B---3--:R-:W-:Y:S01]  /*00b0*/  ISETP.GE.AND P0, PT, R22, UR6, PT ;  /* 0x0000000616007c0c */ /* 0x008fe2000bf06270 */
[----:B--2---:R-:W-:-:S05]  /*00c0*/  IMAD R56, R56, UR4, R3 ;  /* 0x0000000438387c24 */ /* 0x004fca000f8e0203 */
[----:B0-----:R-:W-:-:S13]  /*00d0*/  ISETP.GE.OR P0, PT, R56, UR7, P0 ;  /* 0x0000000738007c0c */ /* 0x001fda0008706670 */
[----:B------:R-:W-:Y:S05]  /*00e0*/  @P0 EXIT ;  /* 0x000000000000094d */ /* 0x000fea0003800000 */
[----:B------:R-:W0:Y:S01]  /*00f0*/  LDCU.U8 UR4, c[0x0][0x3b9] ;  /* 0x00007720ff0477ac */ /* 0x000e220008000000 */
[----:B------:R-:W1:Y:S01]  /*0100*/  MUFU.RCP64H R3, 180 ;  /* 0x4066800000037908 */ /* 0x000e620000001800 */
[----:B------:R-:W-:Y:S02]  /*0110*/  IMAD.MOV.U32 R6, RZ, RZ, 0x0 ;  /* 0x00000000ff067424 */ /* 0x000fe400078e00ff */
[----:B------:R-:W-:Y:S01]  /*0120*/  IMAD.MOV.U32 R7, RZ, RZ, 0x40668000 ;  /* 0x40668000ff077424 */ /* 0x000fe200078e00ff */
[----:B------:R-:W-:Y:S01]  /*0130*/  UMOV UR11, 0x1 ;  /* 0x00000001000b7882 */ /* 0x000fe20000000000 */
[----:B------:R-:W-:Y:S02]  /*0140*/  IMAD.MOV.U32 R2, RZ, RZ, 0x1 ;  /* 0x00000001ff027424 */ /* 0x000fe400078e00ff */
[----:B------:R-:W-:Y:S01]  /*0150*/  IMAD R54, R22, UR7, R56 ;  /* 0x0000000716367c24 */ /* 0x000fe2000f8e0238 */
[----:B0-----:R-:W-:-:S03]  /*0160*/  UISETP.GT.U32.AND UP0, UPT, UR4, 0x5e, UPT ;  /* 0x0000005e0400788c */ /* 0x001fc6000bf04070 */
[----:B-1----:R-:W-:-:S08]  /*0170*/  DFMA R4, R2, -R6, 1 ;  /* 0x3ff000000204742b */ /* 0x002fd00000000806 */
[----:B------:R-:W-:Y:S01]  /*0180*/  DFMA R4, R4, R4, R4 ;  /* 0x000000040404722b */ /* 0x000fe20000000004 */
[----:B------:R-:W-:Y:S10]  /*0190*/  BRA.U UP0, `(.L_x_0) ;  /* 0x00000001001c7547 */ /* 0x000ff4000b800000 */
[----:B------:R-:W-:Y:S01]  /*01a0*/  UISETP.GT.U32.AND UP2, UPT, UR4, 0x4f, UPT ;  /* 0x0000004f0400788c */ /* 0x000fe2000bf44070 */
[----:B------:R-:W-:-:S10]  /*01b0*/  UMOV UR11, 0x2 ;  /* 0x00000002000b7882 */ /* 0x000fd40000000000 */
[----:B------:R-:W-:Y:S02]  /*01c0*/  @!UP2 UISETP.GT.U32.AND UP1, UPT, UR4, 0x27, UPT ;  /* 0x000000270400a88c */ /* 0x000fe4000bf24070 */
[----:B------:R-:W-:-:S03]  /*01d0*/  @!UP2 UISETP.GT.U32.AND UP0, UPT, UR4, 0x3b, UPT ;  /* 0x0000003b0400a88c */ /* 0x000fc6000bf04070 */
[----:B------:R-:W-:Y:S02]  /*01e0*/  @!UP2 UMOV UR4, 0x4 ;  /* 0x000000040004a882 */ /* 0x000fe40000000000 */
[----:B------:R-:W-:-:S04]  /*01f0*/  @!UP2 USEL UR4, UR4, 0x5, UP1 ;  /* 0x000000050404a887 */ /* 0x000fc80008800000 */
[----:B------:R-:W-:-:S12]  /*0200*/  @!UP2 USEL UR11, UR4, 0x3, !UP0 ;  /* 0x00000003040ba887 */ /* 0x000fd8000c000000 */
.L_x_0:
[----:B------:R-:W0:Y:S01]  /*0210*/  LDCU.64 UR4, c[0x0][0x3b0] ;  /* 0x00007600ff0477ac */ /* 0x000e220008000a00 */
[----:B------:R-:W-:Y:S01]  /*0220*/  DFMA R4, R2, R4, R2 ;  /* 0x000000040204722b */ /* 0x000fe20000000002 */
[----:B------:R-:W-:Y:S01]  /*0230*/  IMAD.MOV.U32 R36, RZ, RZ, 0x54442d18 ;  /* 0x54442d18ff247424 */ /* 0x000fe200078e00ff */
[----:B------:R-:W-:Y:S01]  /*0240*/  CS2R R8, SRZ ;  /* 0x0000000000087805 */ /* 0x000fe2000001ff00 */
[----:B------:R-:W-:Y:S01]  /*0250*/  IMAD.MOV.U32 R37, RZ, RZ, 0x400921fb ;  /* 0x400921fbff257424 */ /* 0x000fe200078e00ff */
[----:B------:R-:W-:Y:S01]  /*0260*/  MOV R12, RZ ;  /* 0x000000ff000c7202 */ /* 0x000fe20000000f00 */
[----:B------:R-:W-:Y:S01]  /*0270*/  IMAD.MOV.U32 R11, RZ, RZ, 0x1 ;  /* 0x00000001ff0b7424 */ /* 0x000fe200078e00ff */
[----:B------:R1:W-:Y:S01]  /*0280*/  STL.128 [R1], RZ ;  /* 0x000000ff01007387 */ /* 0x0003e20000100c00 */
[----:B------:R-:W-:Y:S01]  /*0290*/  IMAD.MOV.U32 R10, RZ, RZ, RZ ;  /* 0x000000ffff0a7224 */ /* 0x000fe200078e00ff */
[C---:B------:R-:W-:Y:S01]  /*02a0*/  DFMA R2, R4.reuse, -R6, 1 ;  /* 0x3ff000000402742b */ /* 0x040fe20000000806 */
[----:B------:R-:W-:Y:S01]  /*02b0*/  IMAD.MOV.U32 R13, RZ, RZ, 0x2 ;  /* 0x00000002ff0d7424 */ /* 0x000fe200078e00ff */
[----:B------:R1:W-:Y:S01]  /*02c0*/  STL.128 [R1+0x10], RZ ;  /* 0x000010ff01007387 */ /* 0x0003e20000100c00 */
[----:B------:R-:W-:Y:S01]  /*02d0*/  IMAD.MOV.U32 R14, RZ, RZ, 0x1 ;  /* 0x00000001ff0e7424 */ /* 0x000fe200078e00ff */
[----:B------:R-:W2:Y:S01]  /*02e0*/  LDCU.64 UR12, c[0x0][0x358] ;  /* 0x00006b00ff0c77ac */ /* 0x000ea20008000a00 */
[----:B------:R-:W-:Y:S01]  /*02f0*/  IMAD.MOV.U32 R15, RZ, RZ, RZ ;  /* 0x000000ffff0f7224 */ /* 0x000fe200078e00ff */
[----:B------:R1:W-:Y:S01]  /*0300*/  STL.128 [R1+0x3f0], R8 ;  /* 0x0003f00801007387 */ /* 0x0003e20000100c00 */
[----:B------:R-:W-:Y:S01]  /*0310*/  IMAD.MOV.U32 R7, RZ, RZ, 0x2 ;  /* 0x00000002ff077424 */ /* 0x000fe200078e00ff */
[----:B------:R-:W-:Y:S01]  /*0320*/  DFMA R2, R4, R2, R4 ;  /* 0x000000020402722b */ /* 0x000fe20000000004 */
[----:B------:R-:W-:Y:S01]  /*0330*/  IMAD.MOV.U32 R6, RZ, RZ, 0x1 ;  /* 0x00000001ff067424 */ /* 0x000fe200078e00ff */
[----:B0-----:R-:W-:Y:S01]  /*0340*/  DMUL R36, R36, UR4 ;  /* 0x0000000424247c28 */ /* 0x001fe20008000000 */
[----:B------:R-:W-:Y:S01]  /*0350*/  IMAD.MOV.U32 R4, RZ, RZ, 0x1 ;  /* 0x00000001ff047424 */ /* 0x000fe200078e00ff */
[----:B------:R1:W-:Y:S01]  /*0360*/  STL.128 [R1+0x400], R12 ;  /* 0x0004000c01007387 */ /* 0x0003e20000100c00 */
[----:B------:R-:W-:Y:S01]  /*0370*/  IMAD.MOV.U32 R5, RZ, RZ, 0x1 ;  /* 0x00000001ff057424 */ /* 0x000fe200078e00ff */
[----:B------:R-:W0:Y:S01]  /*0380*/  LDCU.U8 UR16, c[0x0][0x3b8] ;  /* 0x00007700ff1077ac */ /* 0x000e220008000000 */
[----:B------:R-:W-:Y:S01]  /*0390*/  IMAD.MOV.U32 R17, RZ, RZ, 0x3 ;  /* 0x00000003ff117424 */ /* 0x000fe200078e00ff */
[----:B------:R1:W-:Y:S01]  /*03a0*/  STL.128 [R1+0x20], RZ ;  /* 0x000020ff01007387 */ /* 0x0003e20000100c00 */
[----:B------:R-:W-:Y:S01]  /*03b0*/  IMAD.MOV.U32 R19, RZ, RZ, 0x3 ;  /* 0x00000003ff137424 */ /* 0x000fe200078e00ff */
[----:B------:R-:W-:Y:S01]  /*03c0*/  DMUL R82, R36, R2 ;  /* 0x0000000224527228 */ /* 0x000fe20000000000 */
[----:B------:R-:W-:Y:S01]  /*03d0*/  IMAD.MOV.U32 R16, RZ, RZ, RZ ;  /* 0x000000ffff107224 */ /* 0x000fe200078e00ff */
[----:B------:R1:W-:Y:S01]  /*03e0*/  STL.128 [R1+0x410], R4 ;  /* 0x0004100401007387 */ /* 0x0003e20000100c00 */
[----:B------:R-:W-:Y:S01]  /*03f0*/  IMAD.MOV.U32 R18, RZ, RZ, 0x1 ;  /* 0x00000001ff127424 */ /* 0x000fe200078e00ff */
[----:B------:R-:W-:Y:S01]  /*0400*/  FSETP.GEU.AND P1, PT, |R37|, 6.5827683646048100446e-37, PT ;  /* 0x036000002500780b */ /* 0x000fe20003f2e200 */
[----:B------:R-:W-:Y:S01]  /*0410*/  USHF.R.U32.HI UR17, URZ, 0x1, UR11 ;  /* 0x00000001ff117899 */ /* 0x000fe2000801160b */
[----:B------:R1:W-:Y:S02]  /*0420*/  STL.128 [R1+0x30], RZ ;  /* 0x000030ff01007387 */ /* 0x0003e40000100c00 */
[----:B------:R-:W-:-:S02]  /*0430*/  DFMA R20, R82, -180, R36 ;  /* 0xc06680005214782b */ /* 0x000fc40000000024 */
[----:B------:R1:W-:Y:S04]  /*0440*/  STL.128 [R1+0x420], R16 ;  /* 0x0004201001007387 */ /* 0x0003e80000100c00 */
[----:B------:R1:W-:Y:S02]  /*0450*/  STL.128 [R1+0x40], RZ ;  /* 0x000040ff01007387 */ /* 0x0003e40000100c00 */
[----:B------:R-:W-:Y:S02]  /*0460*/  DFMA R82, R2, R20, R82 ;  /* 0x000000140252722b */ /* 0x000fe40000000052 */
[----:B------:R1:W-:Y:S01]  /*0470*/  STL.128 [R1+0x50], RZ ;  /* 0x000050ff01007387 */ /* 0x0003e20000100c00 */
[----:B------:R-:W-:-:S03]  /*0480*/  VIADD R3, R1, 0x3f0 ;  /* 0x000003f001037836 */ /* 0x000fc60000000000 */
[----:B------:R1:W-:Y:S04]  /*0490*/  STL.128 [R1+0x60], RZ ;  /* 0x000060ff01007387 */ /* 0x0003e80000100c00 */
[----:B------:R1:W-:Y:S01]  /*04a0*/  STL.128 [R1+0x70], RZ ;  /* 0x000070ff01007387 */ /* 0x0003e20000100c00 */
[----:B------:R-:W-:-:S03]  /*04b0*/  FFMA R0, RZ, 3.6015625, R83 ;  /* 0x40668000ff007823 */ /* 0x000fc60000000053 */
[----:B------:R1:W-:Y:S02]  /*04c0*/  STL.128 [R1+0x80], RZ ;  /* 0x000080ff01007387 */ /* 0x0003e40000100c00 */
[----:B------:R-:W-:Y:S02]  /*04d0*/  FSETP.GT.AND P0, PT, |R0|, 1.469367938527859385e-39, PT ;  /* 0x001000000000780b */ /* 0x000fe40003f04200 */
[----:B------:R1:W-:Y:S01]  /*04e0*/  STL.128 [R1+0x90], RZ ;  /* 0x000090ff01007387 */ /* 0x0003e20000100c00 */
[----:B------:R-:W-:-:S03]  /*04f0*/  MOV R0, RZ ;  /* 0x000000ff00007202 */ /* 0x000fc60000000f00 */
[----:B------:R1:W-:Y:S07]  /*0500*/  STL.128 [R1+0xa0], RZ ;  /* 0x0000a0ff01007387 */ /* 0x0003ee0000100c00 */
[----:B0-2---:R-:W-:Y:S05]  /*0510*/  @P0 BRA P1, `(.L_x_1) ;  /* 0x0000000000180947 */ /* 0x005fea0000800000 */
[----:B------:R-:W-:Y:S01]  /*0520*/  IMAD.MOV.U32 R28, RZ, RZ, RZ ;  /* 0x000000ffff1c7224 */ /* 0x000fe200078e00ff */
[----:B------:R-:W-:Y:S01]  /*0530*/  MOV R58, 0x560 ;  /* 0x00000560003a7802 */ /* 0x000fe20000000f00 */
[----:B------:R-:W-:-:S07]  /*0540*/  IMAD.MOV.U32 R29, RZ, RZ, 0x40668000 ;  /* 0x40668000ff1d7424 */ /* 0x000fce00078e00ff */
[----:B-1----:R-:W-:Y:S05]  /*0550*/  CALL.REL.NOINC `($__internal_0_$__cuda_sm20_div_rn_f64_full) ;  /* 0x000000fc00747944 */ /* 0x002fea0003c00000 */
[----:B------:R-:W-:Y:S02]  /*0560*/  IMAD.MOV.U32 R82, RZ, RZ, R40 ;  /* 0x000000ffff527224 */ /* 0x000fe400078e0028 */
[----:B------:R-:W-:-:S07]  /*0570*/  IMAD.MOV.U32 R83, RZ, RZ, R41 ;  /* 0x000000ffff537224 */ /* 0x000fce00078e0029 */
.L_x_1:
[----:B------:R-:W-:Y:S01]  /*0580*/  UMOV UR4, 0x6dc9c883 ;  /* 0x6dc9c88300047882 */ /* 0x000fe20000000000 */
[----:B------:R-:W-:Y:S01]  /*0590*/  UMOV UR5, 0x3fe45f30 ;  /* 0x3fe45f3000057882 */ /* 0x000fe20000000000 */
[----:B------:R-:W0:Y:S01]  /*05a0*/  LDCU.64 UR8, c[0x0][0x388] ;  /* 0x00007100ff0877ac */ /* 0x000e220008000a00 */
[C---:B-1----:R-:W-:Y:S01]  /*05b0*/  DMUL R4, R82.reuse, UR4 ;  /* 0x0000000452047c28 */ /* 0x042fe20008000000 */
[----:B------:R-:W-:Y:S01]  /*05c0*/  I2F.F64.U32 R20, UR11 ;  /* 0x0000000b00147d12 */ /* 0x000fe20008201800 */
[----:B------:R-:W-:Y:S01]  /*05d0*/  DMUL R18, RZ, R82 ;  /* 0x00000052ff127228 */ /* 0x000fe20000000000 */
[----:B------:R-:W-:Y:S01]  /*05e0*/  UMOV UR6, 0x54442d18 ;  /* 0x54442d1800067882 */ /* 0x000fe20000000000 */
[----:B------:R-:W-:Y:S01]  /*05f0*/  UMOV UR7, 0x3ff921fb ;  /* 0x3ff921fb00077882 */ /* 0x000fe20000000000 */
[----:B------:R-:W1:Y:S01]  /*0600*/  LDCU UR5, c[0x0][0x3a4] ;  /* 0x00007480ff0577ac */ /* 0x000e620008000800 */
[----:B------:R-:W-:-:S03]  /*0610*/  DSETP.NEU.AND P1, PT, |R82|, +INF , PT ;  /* 0x7ff000005200742a */ /* 0x000fc60003f2d200 */
[----:B------:R-:W2:Y:S01]  /*0620*/  F2I.F64 R15, R4 ;  /* 0x00000004000f7311 */ /* 0x000ea20000301100 */
[----:B------:R-:W-:Y:S02]  /*0630*/  ULOP3.LUT UR4, UR16, 0xfe, URZ, 0xc0, !UPT ;  /* 0x000000fe10047892 */ /* 0x000fe4000f8ec0ff */
[----:B------:R-:W-:Y:S01]  /*0640*/  DSETP.LTU.OR P0, PT, |R82|, 2.14748364800000000000e+09, !P1 ;  /* 0x41e000005200742a */ /* 0x000fe20004f09600 */
[----:B------:R-:W-:Y:S02]  /*0650*/  UIADD3 UR10, UPT, UPT, -UR11, URZ, URZ ;  /* 0x000000ff0b0a7290 */ /* 0x000fe4000fffe1ff */
[----:B------:R-:W-:Y:S02]  /*0660*/  UISETP.NE.AND UP0, UPT, UR4, 0x8, UPT ;  /* 0x000000080400788c */ /* 0x000fe4000bf05270 */
[----:B0-----:R-:W-:Y:S01]  /*0670*/  I2F.F64.U32 R78, UR8 ;  /* 0x00000008004e7d12 */ /* 0x001fe20008201800 */
[----:B------:R-:W0:Y:S01]  /*0680*/  LDCU UR8, c[0x0][0x3a8] ;  /* 0x00007500ff0877ac */ /* 0x000e220008000800 */
[----:B--2---:R-:W-:-:S06]  /*0690*/  SEL R17, R15, RZ, P1 ;  /* 0x000000ff0f117207 */ /* 0x004fcc0000800000 */
[----:B------:R-:W2:Y:S08]  /*06a0*/  I2F.F64 R64, R15 ;  /* 0x0000000f00407312 */ /* 0x000eb00000201c00 */
[----:B------:R-:W3:Y:S01]  /*06b0*/  I2F.F64.U32 R76, UR9 ;  /* 0x00000009004c7d12 */ /* 0x000ee20008201800 */
[----:B0-----:R-:W-:Y:S01]  /*06c0*/  UIADD3 UR14, UPT, UPT, UR8, -0x1, URZ ;  /* 0xffffffff080e7890 */ /* 0x001fe2000fffe0ff */
[----:B--2---:R-:W-:Y:S01]  /*06d0*/  DFMA R6, R64, -UR6, R82 ;  /* 0x8000000640067c2b */ /* 0x004fe20008000052 */
[----:B------:R-:W-:Y:S01]  /*06e0*/  UMOV UR6, 0x33145c00 ;  /* 0x33145c0000067882 */ /* 0x000fe20000000000 */
[----:B------:R-:W-:-:S04]  /*06f0*/  UMOV UR7, 0x3c91a626 ;  /* 0x3c91a62600077882 */ /* 0x000fc80000000000 */
[----:B------:R-:W0:Y:S02]  /*0700*/  I2F.F64 R48, UR8 ;  /* 0x0000000800307d12 */ /* 0x000e240008201c00 */
[----:B------:R-:W-:Y:S01]  /*0710*/  DFMA R6, R64, -UR6, R6 ;  /* 0x8000000640067c2b */ /* 0x000fe20008000006 */
[----:B------:R-:W-:Y:S01]  /*0720*/  UMOV UR6, 0x9999999a ;  /* 0x9999999a00067882 */ /* 0x000fe20000000000 */
[----:B------:R-:W-:-:S04]  /*0730*/  UMOV UR7, 0x3fd99999 ;  /* 0x3fd9999900077882 */ /* 0x000fc80000000000 */
[----:B-1----:R-:W1:Y:S01]  /*0740*/  I2F.F64 R80, UR5 ;  /* 0x0000000500507d12 */ /* 0x002e620008201c00 */
[----:B------:R-:W-:Y:S01]  /*0750*/  DMUL R12, R20, UR6 ;  /* 0x00000006140c7c28 */ /* 0x000fe20008000000 */
[----:B------:R-:W-:Y:S01]  /*0760*/  UMOV UR6, 0x252049c0 ;  /* 0x252049c000067882 */ /* 0x000fe20000000000 */
[----:B------:R-:W-:Y:S01]  /*0770*/  UMOV UR7, 0x397b839a ;  /* 0x397b839a00077882 */ /* 0x000fe20000000000 */
[----:B------:R-:W-:Y:S01]  /*0780*/  UIADD3 UR5, UPT, UPT, UR5, -0x1, URZ ;  /* 0xffffffff05057890 */ /* 0x000fe2000fffe0ff */
[----:B------:R-:W-:Y:S01]  /*0790*/  DFMA R64, R64, -UR6, R6 ;  /* 0x8000000640407c2b */ /* 0x000fe20008000006 */
[----:B------:R-:W-:Y:S02]  /*07a0*/  UMOV UR6, 0x3 ;  /* 0x0000000300067882 */ /* 0x000fe40000000000 */
[----:B------:R-:W-:Y:S01]  /*07b0*/  USEL UR6, UR6, 0x4, !UP0 ;  /* 0x0000000406067887 */ /* 0x000fe2000c000000 */
[----:B------:R-:W-:-:S06]  /*07c0*/  DADD R4, R12, R12 ;  /* 0x000000000c047229 */ /* 0x000fcc000000000c */
[----:B------:R-:W-:Y:S02]  /*07d0*/  FSEL R62, R18, R64, !P1 ;  /* 0x00000040123e7208 */ /* 0x000fe40004800000 */
[----:B------:R-:W-:Y:S01]  /*07e0*/  DMUL R12, R12, R4 ;  /* 0x000000040c0c7228 */ /* 0x000fe20000000000 */
[----:B01-3--:R-:W-:-:S10]  /*07f0*/  FSEL R63, R19, R65, !P1 ;  /* 0x00000041133f7208 */ /* 0x00bfd40004800000 */
.L_x_29:
[----:B--2---:R-:W-:Y:S01]  /*0800*/  IMAD R2, R0, 0x8, R3 ;  /* 0x0000000800027824 */ /* 0x004fe200078e0203 */
[----:B------:R-:W0:Y:S01]  /*0810*/  LDC R25, c[0x0][0x394] ;  /* 0x0000e500ff197b82 */ /* 0x000e220000000800 */
[----:B------:R-:W1:Y:S03]  /*0820*/  LDCU UR4, c[0x0][0x3a4] ;  /* 0x00007480ff0477ac */ /* 0x000e660008000800 */
[----:B------:R2:W3:Y:S01]  /*0830*/  LDL.64 R8, [R2] ;  /* 0x0000000002087983 */ /* 0x0004e20000100a00 */
[----:B------:R-:W4:Y:S01]  /*0840*/  LDCU UR7, c[0x0][0x3a8] ;  /* 0x00007500ff0777ac */ /* 0x000f220008000800 */
[----:B------:R-:W-:Y:S02]  /*0850*/  IMAD.MOV.U32 R16, RZ, RZ, RZ ;  /* 0x000000ffff107224 */ /* 0x000fe400078e00ff */
[----:B------:R-:W5:Y:S01]  /*0860*/  LDC R24, c[0x0][0x398] ;  /* 0x0000e600ff187b82 */ /* 0x000f620000000800 */
[----:B0-----:R-:W-:-:S04]  /*0870*/  IABS R23, R25 ;  /* 0x0000001900177213 */ /* 0x001fc80000000000 */
[----:B------:R-:W0:Y:S01]  /*0880*/  I2F.RP R10, R23 ;  /* 0x00000017000a7306 */ /* 0x000e220000209400 */
[----:B-----5:R-:W-:-:S07]  /*0890*/  IABS R14, R24 ;  /* 0x00000018000e7213 */ /* 0x020fce0000000000 */
[----:B------:R-:W5:Y:S08]  /*08a0*/  I2F.RP R11, R14 ;  /* 0x0000000e000b7306 */ /* 0x000f700000209400 */
[----:B0-----:R-:W0:Y:S08]  /*08b0*/  MUFU.RCP R10, R10 ;  /* 0x0000000a000a7308 */ /* 0x001e300000001000 */
[----:B-----5:R-:W5:Y:S01]  /*08c0*/  MUFU.RCP R11, R11 ;  /* 0x0000000b000b7308 */ /* 0x020f620000001000 */
[----:B0-----:R-:W-:-:S07]  /*08d0*/  VIADD R4, R10, 0xffffffe ;  /* 0x0ffffffe0a047836 */ /* 0x001fce0000000000 */
[----:B------:R0:W2:Y:S01]  /*08e0*/  F2I.FTZ.U32.TRUNC.NTZ R5, R4 ;  /* 0x0000000400057305 */ /* 0x0000a2000021f000 */
[----:B-----5:R-:W-:-:S07]  /*08f0*/  VIADD R6, R11, 0xffffffe ;  /* 0x0ffffffe0b067836 */ /* 0x020fce0000000000 */
[----:B------:R5:W1:Y:S01]  /*0900*/  F2I.FTZ.U32.TRUNC.NTZ R7, R6 ;  /* 0x0000000600077305 */ /* 0x000a62000021f000 */
[----:B0-----:R-:W-:Y:S02]  /*0910*/  IMAD.MOV.U32 R4, RZ, RZ, RZ ;  /* 0x000000ffff047224 */ /* 0x001fe400078e00ff */
[----:B--2---:R-:W-:Y:S02]  /*0920*/  IMAD.MOV R2, RZ, RZ, -R5 ;  /* 0x000000ffff027224 */ /* 0x004fe400078e0a05 */
[----:B-----5:R-:W-:Y:S02]  /*0930*/  IMAD.MOV.U32 R6, RZ, RZ, RZ ;  /* 0x000000ffff067224 */ /* 0x020fe400078e00ff */
[----:B------:R-:W-:Y:S02]  /*0940*/  IMAD R11, R2, R23, RZ ;  /* 0x00000017020b7224 */ /* 0x000fe400078e02ff */
[----:B-1----:R-:W-:Y:S02]  /*0950*/  IMAD.MOV R27, RZ, RZ, -R7 ;  /* 0x000000ffff1b7224 */ /* 0x002fe400078e0a07 */
[----:B------:R-:W-:-:S04]  /*0960*/  IMAD.HI.U32 R4, R5, R11, R4 ;  /* 0x0000000b05047227 */ /* 0x000fc800078e0004 */
[----:B------:R-:W-:Y:S01]  /*0970*/  IMAD R5, R27, R14, RZ ;  /* 0x0000000e1b057224 */ /* 0x000fe200078e02ff */
[----:B------:R-:W-:-:S03]  /*0980*/  CS2R R26, SRZ ;  /* 0x00000000001a7805 */ /* 0x000fc6000001ff00 */
[----:B------:R-:W-:-:S04]  /*0990*/  IMAD.HI.U32 R6, R7, R5, R6 ;  /* 0x0000000507067227 */ /* 0x000fc800078e0006 */
[----:B---3--:R-:W-:Y:S01]  /*09a0*/  IMAD R8, R56, 0x2, R8 ;  /* 0x0000000238087824 */ /* 0x008fe200078e0208 */
[----:B------:R-:W-:-:S03]  /*09b0*/  LEA R9, R22, R9, 0x2 ;  /* 0x0000000916097211 */ /* 0x000fc600078e10ff */
[----:B------:R-:W-:Y:S01]  /*09c0*/  IMAD R8, R8, UR4, RZ ;  /* 0x0000000408087c24 */ /* 0x000fe2000f8e02ff */
[----:B------:R-:W-:Y:S01]  /*09d0*/  UMOV UR4, URZ ;  /* 0x000000ff00047c82 */ /* 0x000fe20008000000 */
[----:B----4-:R-:W-:-:S03]  /*09e0*/  IMAD R9, R9, UR7, RZ ;  /* 0x0000000709097c24 */ /* 0x010fc6000f8e02ff */
[----:B------:R-:W-:Y:S02]  /*09f0*/  IABS R2, R8 ;  /* 0x0000000800027213 */ /* 0x000fe40000000000 */
[----:B------:R-:W-:Y:S02]  /*0a00*/  IABS R10, R9 ;  /* 0x00000009000a7213 */ /* 0x000fe40000000000 */
[----:B------:R-:W-:Y:S01]  /*0a10*/  LOP3.LUT R8, R8, R25, RZ, 0x3c, !PT ;  /* 0x0000001908087212 */ /* 0x000fe200078e3cff */
[----:B------:R-:W-:Y:S01]  /*0a20*/  IMAD.HI.U32 R4, R4, R2, RZ ;  /* 0x0000000204047227 */ /* 0x000fe200078e00ff */
[----:B------:R-:W-:Y:S02]  /*0a30*/  LOP3.LUT R9, R9, R24, RZ, 0x3c, !PT ;  /* 0x0000001809097212 */ /* 0x000fe400078e3cff */
[----:B------:R-:W-:Y:S01]  /*0a40*/  ISETP.GE.AND P2, PT, R8, RZ, PT ;  /* 0x000000ff0800720c */ /* 0x000fe20003f46270 */
[----:B------:R-:W-:Y:S02]  /*0a50*/  IMAD.MOV.U32 R7, RZ, RZ, R10 ;  /* 0x000000ffff077224 */ /* 0x000fe400078e000a */
[----:B------:R-:W-:-:S02]  /*0a60*/  IMAD.MOV R5, RZ, RZ, -R4 ;  /* 0x000000ffff057224 */ /* 0x000fc400078e0a04 */
[----:B------:R-:W-:-:S04]  /*0a70*/  IMAD.HI.U32 R6, R6, R7, RZ ;  /* 0x0000000706067227 */ /* 0x000fc800078e00ff */
[----:B------:R-:W-:Y:S02]  /*0a80*/  IMAD R2, R23, R5, R2 ;  /* 0x0000000517027224 */ /* 0x000fe400078e0202 */
[----:B------:R-:W-:-:S03]  /*0a90*/  IMAD.MOV R10, RZ, RZ, -R6 ;  /* 0x000000ffff0a7224 */ /* 0x000fc600078e0a06 */
[----:B------:R-:W-:Y:S01]  /*0aa0*/  ISETP.GT.U32.AND P4, PT, R23, R2, PT ;  /* 0x000000021700720c */ /* 0x000fe20003f84070 */
[----:B------:R-:W-:-:S05]  /*0ab0*/  IMAD R5, R14, R10, R7 ;  /* 0x0000000a0e057224 */ /* 0x000fca00078e0207 */
[----:B------:R-:W-:-:S07]  /*0ac0*/  ISETP.GT.U32.AND P5, PT, R14, R5, PT ;  /* 0x000000050e00720c */ /* 0x000fce0003fa4070 */
[----:B------:R-:W-:Y:S02]  /*0ad0*/  @!P4 IMAD.IADD R2, R2, 0x1, -R23 ;  /* 0x000000010202c824 */ /* 0x000fe400078e0a17 */
[----:B------:R-:W-:Y:S01]  /*0ae0*/  @!P4 VIADD R4, R4, 0x1 ;  /* 0x000000010404c836 */ /* 0x000fe20000000000 */
[----:B------:R-:W-:Y:S02]  /*0af0*/  ISETP.GE.AND P4, PT, R9, RZ, PT ;  /* 0x000000ff0900720c */ /* 0x000fe40003f86270 */
[----:B------:R-:W-:Y:S01]  /*0b00*/  ISETP.GE.U32.AND P3, PT, R2, R23, PT ;  /* 0x000000170200720c */ /* 0x000fe20003f66070 */
[----:B------:R-:W-:Y:S02]  /*0b10*/  @!P5 IMAD.IADD R5, R5, 0x1, -R14 ;  /* 0x000000010505d824 */ /* 0x000fe400078e0a0e */
[----:B------:R-:W-:Y:S01]  /*0b20*/  @!P5 VIADD R6, R6, 0x1 ;  /* 0x000000010606d836 */ /* 0x000fe20000000000 */
[----:B------:R-:W-:Y:S01]  /*0b30*/  ISETP.NE.AND P5, PT, R25, RZ, PT ;  /* 0x000000ff1900720c */ /* 0x000fe20003fa5270 */
[----:B------:R-:W-:Y:S01]  /*0b40*/  IMAD.MOV.U32 R2, RZ, RZ, RZ ;  /* 0x000000ffff027224 */ /* 0x000fe200078e00ff */
[----:B------:R-:W-:Y:S01]  /*0b50*/  ISETP.GE.U32.AND P1, PT, R5, R14, PT ;  /* 0x0000000e0500720c */ /* 0x000fe20003f26070 */
[----:B------:R-:W-:-:S06]  /*0b60*/  IMAD.MOV.U32 R14, RZ, RZ, RZ ;  /* 0x000000ffff0e7224 */ /* 0x000fcc00078e00ff */
[----:B------:R-:W-:Y:S01]  /*0b70*/  @P3 VIADD R4, R4, 0x1 ;  /* 0x0000000104043836 */ /* 0x000fe20000000000 */
[----:B------:R-:W-:-:S03]  /*0b80*/  ISETP.NE.AND P3, PT, R24, RZ, PT ;  /* 0x000000ff1800720c */ /* 0x000fc60003f65270 */
[----:B------:R-:W-:Y:S01]  /*0b90*/  @!P2 IMAD.MOV R4, RZ, RZ, -R4 ;  /* 0x000000ffff04a224 */ /* 0x000fe200078e0a04 */
[----:B------:R-:W-:Y:S02]  /*0ba0*/  @!P5 LOP3.LUT R4, RZ, R25, RZ, 0x33, !PT ;  /* 0x00000019ff04d212 */ /* 0x000fe400078e33ff */
[----:B------:R-:W-:-:S03]  /*0bb0*/  @P1 IADD3 R6, PT, PT, R6, 0x1, RZ ;  /* 0x0000000106061810 */ /* 0x000fc60007ffe0ff */
[----:B------:R-:W-:Y:S02]  /*0bc0*/  VIADD R23, R4, -UR17 ;  /* 0x8000001104177c36 */ /* 0x000fe40008000000 */
[----:B------:R-:W-:Y:S02]  /*0bd0*/  @!P4 IMAD.MOV R6, RZ, RZ, -R6 ;  /* 0x000000ffff06c224 */ /* 0x000fe400078e0a06 */
[----:B------:R-:W-:-:S05]  /*0be0*/  @!P3 LOP3.LUT R6, RZ, R24, RZ, 0x33, !PT ;  /* 0x00000018ff06b212 */ /* 0x000fca00078e33ff */
[----:B------:R-:W-:-:S07]  /*0bf0*/  VIADD R24, R6, -UR17 ;  /* 0x8000001106187c36 */ /* 0x000fce0008000000 */
.L_x_22:
[----:B---3--:R-:W0:Y:S01]  /*0c00*/  I2F.F64.U32 R4, UR4 ;  /* 0x0000000400047d12 */ /* 0x008e220008201800 */
[----:B------:R-:W-:Y:S01]  /*0c10*/  VIADDMNMX R6, R24, UR4, RZ, !PT ;  /* 0x0000000418067c46 */ /* 0x000fe2000f8001ff */
[----:B------:R-:W-:Y:S01]  /*0c20*/  UIADD3 UR4, UPT, UPT, UR4, 0x1, URZ ;  /* 0x0000000104047890 */ /* 0x000fe2000fffe0ff */
[----:B------:R-:W-:Y:S01]  /*0c30*/  IMAD.MOV.U32 R25, RZ, RZ, R23 ;  /* 0x000000ffff197224 */ /* 0x000fe200078e0017 */
[----:B-1----:R-:W1:Y:S01]  /*0c40*/  LDCU UR15, c[0x0][0x390] ;  /* 0x00007200ff0f77ac */ /* 0x002e620008000800 */
[----:B------:R-:W-:Y:S02]  /*0c50*/  VIMNMX R28, PT, PT, R6, UR14, PT ;  /* 0x0000000e061c7c48 */ /* 0x000fe4000bfe0100 */
[----:B------:R-:W-:Y:S01]  /*0c60*/  CS2R R6, SRZ ;  /* 0x0000000000067805 */ /* 0x000fe2000001ff00 */
[----:B--2---:R-:W2:Y:S01]  /*0c70*/  LDCU.64 UR18, c[0x4][0x8] ;  /* 0x01000100ff1277ac */ /* 0x004ea20008000a00 */
[----:B------:R-:W3:Y:S01]  /*0c80*/  I2F.F64 R8, R28 ;  /* 0x0000001c00087312 */ /* 0x000ee20000201c00 */
[----:B------:R-:W4:Y:S01]  /*0c90*/  LDCU.64 UR22, c[0x0][0x388] ;  /* 0x00007100ff1677ac */ /* 0x000f220008000a00 */
[----:B0-----:R-:W-:Y:S01]  /*0ca0*/  DFMA R4, R20, -0.5, R4 ;  /* 0xbfe000001404782b */ /* 0x001fe20000000004 */
[----:B------:R-:W0:Y:S01]  /*0cb0*/  LDCU.64 UR20, c[0x0][0x380] ;  /* 0x00007000ff1477ac */ /* 0x000e220008000a00 */
[----:B------:R-:W-:Y:S01]  /*0cc0*/  UISETP.NE.AND UP0, UPT, UR4, UR11, UPT ;  /* 0x0000000b0400728c */ /* 0x000fe2000bf05270 */
[----:B------:R-:W-:-:S05]  /*0cd0*/  UMOV UR7, UR10 ;  /* 0x0000000a00077c82 */ /* 0x000fca0008000000 */
[----:B------:R-:W-:Y:S02]  /*0ce0*/  DMUL R10, R4, R4 ;  /* 0x00000004040a7228 */ /* 0x000fe40000000000 */
[----:B-1-3--:R-:W-:-:S11]  /*0cf0*/  DFMA R8, R48, -0.5, R8 ;  /* 0xbfe000003008782b */ /* 0x00afd60000000008 */
.L_x_21:
[----:B------:R-:W-:Y:S01]  /*0d00*/  DSETP.NEU.AND P1, PT, |R82|, +INF , PT ;  /* 0x7ff000005200742a */ /* 0x000fe20003f2d200 */
[----:B------:R-:W-:Y:S01]  /*0d10*/  BSSY.RECONVERGENT B2, `(.L_x_2) ;  /* 0x0000011000027945 */ /* 0x000fe20003800200 */
[----:B------:R-:W-:Y:S01]  /*0d20*/  IMAD.MOV.U32 R46, RZ, RZ, 0x1 ;  /* 0x00000001ff2e7424 */ /* 0x000fe200078e00ff */
[----:B------:R-:W-:Y:S01]  /*0d30*/  MOV R43, R19 ;  /* 0x00000013002b7202 */ /* 0x000fe20000000f00 */
[----:B------:R-:W-:-:S10]  /*0d40*/  IMAD.MOV.U32 R42, RZ, RZ, R18 ;  /* 0x000000ffff2a7224 */ /* 0x000fd400078e0012 */
[----:B-123--:R-:W-:Y:S05]  /*0d50*/  @!P1 BRA `(.L_x_3) ;  /* 0x0000000000309947 */ /* 0x00efea0003800000 */
[----:B------:R-:W-:Y:S01]  /*0d60*/  DSETP.GE.AND P1, PT, |R82|, 2.14748364800000000000e+09, PT ;  /* 0x41e000005200742a */ /* 0x000fe20003f26200 */
[----:B------:R-:W-:Y:S01]  /*0d70*/  BSSY.RECONVERGENT B3, `(.L_x_4) ;  /* 0x0000009000037945 */ /* 0x000fe20003800200 */
[----:B------:R-:W-:Y:S02]  /*0d80*/  IMAD.MOV.U32 R38, RZ, RZ, R15 ;  /* 0x000000ffff267224 */ /* 0x000fe400078e000f */
[----:B------:R-:W-:Y:S02]  /*0d90*/  IMAD.MOV.U32 R42, RZ, RZ, R64 ;  /* 0x000000ffff2a7224 */ /* 0x000fe400078e0040 */
[----:B------:R-:W-:-:S08]  /*0da0*/  IMAD.MOV.U32 R43, RZ, RZ, R65 ;  /* 0x000000ffff2b7224 */ /* 0x000fd000078e0041 */
[----:B------:R-:W-:Y:S05]  /*0db0*/  @!P1 BRA `(.L_x_5) ;  /* 0x0000000000109947 */ /* 0x000fea0003800000 */
[----:B------:R-:W-:Y:S01]  /*0dc0*/  IMAD.MOV.U32 R42, RZ, RZ, R82 ;  /* 0x000000ffff2a7224 */ /* 0x000fe200078e0052 */
[----:B------:R-:W-:Y:S01]  /*0dd0*/  MOV R90, 0xe00 ;  /* 0x00000e00005a7802 */ /* 0x000fe20000000f00 */
[----:B------:R-:W-:-:S07]  /*0de0*/  IMAD.MOV.U32 R91, RZ, RZ, R83 ;  /* 0x000000ffff5b7224 */ /* 0x000fce00078e0053 */
[----:B0-2-4-:R-:W-:Y:S05]  /*0df0*/  CALL.REL.NOINC `($_Z20render_hybrid_kernelPKhjjjiiiiiid11PixelFormathhPhS2_S2_S2_$__internal_trig_reduction_slowpathd) ;  /* 0x000000fc00b07944 */ /* 0x015fea0003c00000 */
.L_x_5:
[----:B0-2-4-:R-:W-:Y:S05]  /*0e00*/  BSYNC.RECONVERGENT B3 ;  /* 0x0000000000037941 */ /* 0x015fea0003800200 */
.L_x_4:
[----:B------:R-:W-:-:S07]  /*0e10*/  VIADD R46, R38, 0x1 ;  /* 0x00000001262e7836 */ /* 0x000fce0000000000 */
.L_x_3:
[----:B0-2-4-:R-:W-:Y:S05]  /*0e20*/  BSYNC.RECONVERGENT B2 ;  /* 0x0000000000027941 */ /* 0x015fea0003800200 */
.L_x_2:
[----:B------:R-:W-:-:S05]  /*0e30*/  IMAD.SHL.U32 R4, R46, 0x40, RZ ;  /* 0x000000402e047824 */ /* 0x000fca00078e00ff */
[----:B------:R-:W-:-:S04]  /*0e40*/  LOP3.LUT R4, R4, 0x40, RZ, 0xc0, !PT ;  /* 0x0000004004047812 */ /* 0x000fc800078ec0ff */
[----:B------:R-:W-:-:S05]  /*0e50*/  IADD3 R4, P1, PT, R4, UR18, RZ ;  /* 0x0000001204047c10 */ /* 0x000fca000ff3e0ff */
[----:B------:R-:W-:-:S05]  /*0e60*/  IMAD.X R5, RZ, RZ, UR19, P1 ;  /* 0x00000013ff057e24 */ /* 0x000fca00088e06ff */
[----:B------:R-:W2:Y:S04]  /*0e70*/  LDG.E.128.CONSTANT R28, desc[UR12][R4.64] ;  /* 0x0000000c041c7981 */ /* 0x000ea8000c1e9d00 */
[----:B------:R-:W3:Y:S04]  /*0e80*/  LDG.E.128.CONSTANT R32, desc[UR12][R4.64+0x10] ;  /* 0x0000100c04207981 */ /* 0x000ee8000c1e9d00 */
[----:B------:R-:W4:Y:S01]  /*0e90*/  LDG.E.128.CONSTANT R36, desc[UR12][R4.64+0x20] ;  /* 0x0000200c04247981 */ /* 0x000f22000c1e9d00 */
[----:B------:R-:W-:Y:S01]  /*0ea0*/  LOP3.LUT R40, R46, 0x1, RZ, 0xc0, !PT ;  /* 0x000000012e287812 */ /* 0x000fe200078ec0ff */
[----:B------:R-:W-:Y:S01]  /*0eb0*/  IMAD.MOV.U32 R44, RZ, RZ, 0x20fd8164 ;  /* 0x20fd8164ff2c7424 */ /* 0x000fe200078e00ff */
[----:B------:R-:W-:Y:S01]  /*0ec0*/  BSSY.RECONVERGENT B2, `(.L_x_6) ;  /* 0x000001d000027945 */ /* 0x000fe20003800200 */
[----:B------:R-:W-:Y:S01]  /*0ed0*/  IMAD.MOV.U32 R45, RZ, RZ, 0x3da8ff83 ;  /* 0x3da8ff83ff2d7424 */ /* 0x000fe200078e00ff */
[----:B------:R-:W-:Y:S01]  /*0ee0*/  ISETP.NE.U32.AND P1, PT, R40, 0x1, PT ;  /* 0x000000012800780c */ /* 0x000fe20003f25070 */
[----:B------:R-:W-:Y:S01]  /*0ef0*/  DMUL R40, R42, R42 ;  /* 0x0000002a2a287228 */ /* 0x000fe20000000000 */
[----:B------:R-:W-:-:S02]  /*0f00*/  MOV R50, R17 ;  /* 0x0000001100327202 */ /* 0x000fc40000000f00 */
[----:B------:R-:W-:Y:S02]  /*0f10*/  FSEL R44, R44, -8.06006814911005101289e+34, !P1 ;  /* 0xf9785eba2c2c7808 */ /* 0x000fe40004800000 */
[----:B------:R-:W-:-:S06]  /*0f20*/  FSEL R45, -R45, 0.11223486810922622681, !P1 ;  /* 0x3de5db652d2d7808 */ /* 0x000fcc0004800100 */
[----:B--2---:R-:W-:-:S08]  /*0f30*/  DFMA R28, R40, R44, R28 ;  /* 0x0000002c281c722b */ /* 0x004fd0000000001c */
[----:B------:R-:W-:-:S08]  /*0f40*/  DFMA R28, R40, R28, R30 ;  /* 0x0000001c281c722b */ /* 0x000fd0000000001e */
[----:B---3--:R-:W-:-:S08]  /*0f50*/  DFMA R28, R40, R28, R32 ;  /* 0x0000001c281c722b */ /* 0x008fd00000000020 */
[----:B------:R-:W-:-:S08]  /*0f60*/  DFMA R28, R40, R28, R34 ;  /* 0x0000001c281c722b */ /* 0x000fd00000000022 */
[----:B----4-:R-:W-:-:S08]  /*0f70*/  DFMA R28, R40, R28, R36 ;  /* 0x0000001c281c722b */ /* 0x010fd00000000024 */
[----:B------:R-:W-:-:S08]  /*0f80*/  DFMA R28, R40, R28, R38 ;  /* 0x0000001c281c722b */ /* 0x000fd00000000026 */
[----:B------:R-:W-:Y:S02]  /*0f90*/  DFMA R4, R28, R42, R42 ;  /* 0x0000002a1c04722b */ /* 0x000fe4000000002a */
[----:B------:R-:W-:Y:S01]  /*0fa0*/  DFMA R28, R40, R28, 1 ;  /* 0x3ff00000281c742b */ /* 0x000fe2000000001c */
[----:B------:R-:W-:Y:S02]  /*0fb0*/  IMAD.MOV.U32 R42, RZ, RZ, R62 ;  /* 0x000000ffff2a7224 */ /* 0x000fe400078e003e */
[----:B------:R-:W-:-:S07]  /*0fc0*/  IMAD.MOV.U32 R43, RZ, RZ, R63 ;  /* 0x000000ffff2b7224 */ /* 0x000fce00078e003f */
[----:B------:R-:W-:Y:S02]  /*0fd0*/  FSEL R28, R28, R4, !P1 ;  /* 0x000000041c1c7208 */ /* 0x000fe40004800000 */
[----:B------:R-:W-:Y:S02]  /*0fe0*/  FSEL R29, R29, R5, !P1 ;  /* 0x000000051d1d7208 */ /* 0x000fe40004800000 */
[----:B------:R-:W-:-:S04]  /*0ff0*/  LOP3.LUT P1, RZ, R46, 0x2, RZ, 0xc0, !PT ;  /* 0x000000022eff7812 */ /* 0x000fc8000782c0ff */
[----:B------:R-:W-:-:S10]  /*1000*/  DADD R4, RZ, -R28 ;  /* 0x00000000ff047229 */ /* 0x000fd4000000081c */
[----:B------:R-:W-:Y:S02]  /*1010*/  FSEL R4, R28, R4, !P1 ;  /* 0x000000041c047208 */ /* 0x000fe40004800000 */
[----:B------:R-:W-:Y:S01]  /*1020*/  FSEL R5, R29, R5, !P1 ;  /* 0x000000051d057208 */ /* 0x000fe20004800000 */
[----:B------:R-:W-:Y:S06]  /*1030*/  @P0 BRA `(.L_x_7) ;  /* 0x0000000000140947 */ /* 0x000fec0003800000 */
[----:B------:R-:W-:Y:S01]  /*1040*/  IMAD.MOV.U32 R42, RZ, RZ, R82 ;  /* 0x000000ffff2a7224 */ /* 0x000fe200078e0052 */
[----:B------:R-:W-:Y:S01]  /*1050*/  MOV R90, 0x1080 ;  /* 0x00001080005a7802 */ /* 0x000fe20000000f00 */
[----:B------:R-:W-:-:S07]  /*1060*/  IMAD.MOV.U32 R91, RZ, RZ, R83 ;  /* 0x000000ffff5b7224 */ /* 0x000fce00078e0053 */
[----:B------:R-:W-:Y:S05]  /*1070*/  CALL.REL.NOINC `($_Z20render_hybrid_kernelPKhjjjiiiiiid11PixelFormathhPhS2_S2_S2_$__internal_trig_reduction_slowpathd) ;  /* 0x000000fc00107944 */ /* 0x000fea0003c00000 */
[----:B------:R-:W-:-:S07]  /*1080*/  IMAD.MOV.U32 R50, RZ, RZ, R38 ;  /* 0x000000ffff327224 */ /* 0x000fce00078e0026 */
.L_x_7:
[----:B------:R-:W-:Y:S05]  /*1090*/  BSYNC.RECONVERGENT B2 ;  /* 0x0000000000027941 */ /* 0x000fea0003800200 */
.L_x_6:
        /* <DEDUP_REMOVED lines=12> */
[----:B------:R-:W-:-:S03]  /*1160*/  DMUL R44, R42, R42 ;  /* 0x0000002a2a2c7228 */ /* 0x000fc60000000000 */
[----:B------:R-:W-:Y:S02]  /*1170*/  FSEL R46, R46, -8.06006814911005101289e+34, !P1 ;  /* 0xf9785eba2e2e7808 */ /* 0x000fe40004800000 */
[----:B------:R-:W-:-:S06]  /*1180*/  FSEL R47, -R47, 0.11223486810922622681, !P1 ;  /* 0x3de5db652f2f7808 */ /* 0x000fcc0004800100 */
[----:B--2---:R-:W-:-:S08]  /*1190*/  DFMA R28, R44, R46, R28 ;  /* 0x0000002e2c1c722b */ /* 0x004fd0000000001c */
[----:B------:R-:W-:-:S08]  /*11a0*/  DFMA R28, R44, R28, R30 ;  /* 0x0000001c2c1c722b */ /* 0x000fd0000000001e */
[----:B---3--:R-:W-:Y:S01]  /*11b0*/  DFMA R28, R44, R28, R32 ;  /* 0x0000001c2c1c722b */ /* 0x008fe20000000020 */
[----:B------:R-:W-:-:S07]  /*11c0*/  VIMNMX R32, PT, PT, RZ, R25, !PT ;  /* 0x00000019ff207248 */ /* 0x000fce0007fe0100 */
[----:B------:R-:W-:Y:S01]  /*11d0*/  DFMA R28, R44, R28, R34 ;  /* 0x0000001c2c1c722b */ /* 0x000fe20000000022 */
[----:B------:R-:W-:-:S07]  /*11e0*/  VIMNMX R34, PT, PT, R32, UR5, PT ;  /* 0x0000000520227c48 */ /* 0x000fce000bfe0100 */
[----:B----4-:R-:W-:-:S08]  /*11f0*/  DFMA R28, R44, R28, R36 ;  /* 0x0000001c2c1c722b */ /* 0x010fd00000000024 */
[----:B------:R-:W-:-:S08]  /*1200*/  DFMA R28, R44, R28, R38 ;  /* 0x0000001c2c1c722b */ /* 0x000fd00000000026 */
[----:B------:R-:W-:Y:S02]  /*1210*/  DFMA R30, R28, R42, R42 ;  /* 0x0000002a1c1e722b */ /* 0x000fe4000000002a */
[----:B------:R-:W-:-:S10]  /*1220*/  DFMA R28, R44, R28, 1 ;  /* 0x3ff000002c1c742b */ /* 0x000fd4000000001c */
[----:B------:R-:W-:Y:S02]  /*1230*/  FSEL R32, R28, R30, !P1 ;  /* 0x0000001e1c207208 */ /* 0x000fe40004800000 */
[----:B------:R-:W-:Y:S02]  /*1240*/  FSEL R33, R29, R31, !P1 ;  /* 0x0000001f1d217208 */ /* 0x000fe40004800000 */
[----:B------:R0:W1:Y:S01]  /*1250*/  I2F.F64 R30, R34 ;  /* 0x00000022001e7312 */ /* 0x0000620000201c00 */
[----:B------:R-:W-:-:S03]  /*1260*/  LOP3.LUT P1, RZ, R50, 0x2, RZ, 0xc0, !PT ;  /* 0x0000000232ff7812 */ /* 0x000fc6000782c0ff */
[----:B------:R-:W-:Y:S01]  /*1270*/  DADD R28, RZ, -R32 ;  /* 0x00000000ff1c7229 */ /* 0x000fe20000000820 */
[----:B0-----:R-:W-:-:S09]  /*1280*/  CS2R R34, SRZ ;  /* 0x0000000000227805 */ /* 0x001fd2000001ff00 */
[----:B------:R-:W-:Y:S01]  /*1290*/  FSEL R28, R32, R28, !P1 ;  /* 0x0000001c201c7208 */ /* 0x000fe20004800000 */
[----:B-1----:R-:W-:Y:S01]  /*12a0*/  DFMA R30, R80, -0.5, R30 ;  /* 0xbfe00000501e782b */ /* 0x002fe2000000001e */
[----:B------:R-:W-:-:S06]  /*12b0*/  FSEL R29, R33, R29, !P1 ;  /* 0x0000001d211d7208 */ /* 0x000fcc0004800000 */
[----:B------:R-:W-:Y:S02]  /*12c0*/  DMUL R32, R8, R28 ;  /* 0x0000001c08207228 */ /* 0x000fe40000000000 */
[----:B------:R-:W-:-:S06]  /*12d0*/  DMUL R28, R28, R30 ;  /* 0x0000001e1c1c7228 */ /* 0x000fcc0000000000 */
[----:B------:R-:W-:Y:S02]  /*12e0*/  DFMA R32, R4, R30, R32 ;  /* 0x0000001e0420722b */ /* 0x000fe40000000020 */
[----:B------:R-:W-:Y:S01]  /*12f0*/  DFMA R28, R8, R4, -R28 ;  /* 0x00000004081c722b */ /* 0x000fe2000000081c */
[----:B------:R-:W-:Y:S01]  /*1300*/  IMAD.MOV.U32 R31, RZ, RZ, 0x3fe00000 ;  /* 0x3fe00000ff1f7424 */ /* 0x000fe200078e00ff */
[----:B------:R-:W-:Y:S01]  /*1310*/  MOV R4, RZ ;  /* 0x000000ff00047202 */ /* 0x000fe20000000f00 */
[----:B------:R-:W-:-:S03]  /*1320*/  IMAD.MOV.U32 R30, RZ, RZ, RZ ;  /* 0x000000ffff1e7224 */ /* 0x000fc600078e00ff */
[----:B------:R-:W-:Y:S02]  /*1330*/  DFMA R32, R78, 0.5, R32 ;  /* 0x3fe000004e20782b */ /* 0x000fe40000000020 */
[----:B------:R-:W-:-:S08]  /*1340*/  DFMA R28, R76, 0.5, R28 ;  /* 0x3fe000004c1c782b */ /* 0x000fd0000000001c */
[C---:B------:R-:W-:Y:S02]  /*1350*/  LOP3.LUT R5, R31.reuse, 0x80000000, R33, 0xb8, !PT ;  /* 0x800000001f057812 */ /* 0x040fe400078eb821 */
[----:B------:R-:W-:-:S04]  /*1360*/  LOP3.LUT R31, R31, 0x80000000, R29, 0xb8, !PT ;  /* 0x800000001f1f7812 */ /* 0x000fc800078eb81d */
[----:B------:R-:W-:Y:S02]  /*1370*/  DADD.RZ R4, R32, R4 ;  /* 0x0000000020047229 */ /* 0x000fe4000000c004 */
[----:B------:R-:W-:Y:S01]  /*1380*/  DADD.RZ R28, R28, R30 ;  /* 0x000000001c1c7229 */ /* 0x000fe2000000c01e */
[----:B------:R-:W-:-:S03]  /*1390*/  CS2R R32, SRZ ;  /* 0x0000000000207805 */ /* 0x000fc6000001ff00 */
[----:B------:R0:W1:Y:S08]  /*13a0*/  F2I.F64.TRUNC R36, R4 ;  /* 0x0000000400247311 */ /* 0x000070000030d100 */
[----:B------:R-:W2:Y:S01]  /*13b0*/  F2I.F64.TRUNC R28, R28 ;  /* 0x0000001c001c7311 */ /* 0x000ea2000030d100 */
[----:B0-----:R-:W-:Y:S02]  /*13c0*/  CS2R R4, SRZ ;  /* 0x0000000000047805 */ /* 0x001fe4000001ff00 */
[----:B-1----:R-:W-:-:S04]  /*13d0*/  ISETP.GE.AND P1, PT, R36, UR22, PT ;  /* 0x0000001624007c0c */ /* 0x002fc8000bf26270 */
[----:B------:R-:W-:Y:S02]  /*13e0*/  ISETP.LT.OR P1, PT, R36, RZ, P1 ;  /* 0x000000ff2400720c */ /* 0x000fe40000f21670 */
[----:B--2---:R-:W-:-:S04]  /*13f0*/  ISETP.GE.AND P2, PT, R28, UR23, PT ;  /* 0x000000171c007c0c */ /* 0x004fc8000bf46270 */
[----:B------:R-:W-:-:S04]  /*1400*/  ISETP.LT.OR P2, PT, R28, RZ, P2 ;  /* 0x000000ff1c00720c */ /* 0x000fc80001741670 */
[----:B------:R-:W-:-:S13]  /*1410*/  PLOP3.LUT P1, PT, P1, P2, PT, 0xf8, 0x8f ;  /* 0x00000000008f781c */ /* 0x000fda0000f25f70 */
[----:B------:R-:W-:Y:S05]  /*1420*/  @P1 BRA `(.L_x_9) ;  /* 0x0000000000dc1947 */ /* 0x000fea0003800000 */
[----:B------:R-:W-:Y:S01]  /*1430*/  UPRMT UR9, UR16, 0x9910, URZ ;  /* 0x0000991010097896 */ /* 0x000fe200080000ff */
[----:B------:R-:W-:Y:S02]  /*1440*/  IMAD R4, R28, UR15, RZ ;  /* 0x0000000f1c047c24 */ /* 0x000fe4000f8e02ff */
[----:B------:R-:W-:Y:S01]  /*1450*/  IMAD R5, R36, UR6, RZ ;  /* 0x0000000624057c24 */ /* 0x000fe2000f8e02ff */
[----:B------:R-:W-:-:S04]  /*1460*/  UISETP.GT.AND UP1, UPT, UR9, 0x5, UPT ;  /* 0x000000050900788c */ /* 0x000fc8000bf24270 */
[----:B------:R-:W-:-:S04]  /*1470*/  IADD3 R4, P1, P2, R4, UR20, R5 ;  /* 0x0000001404047c10 */ /* 0x000fc8000fa3e005 */
[----:B------:R-:W-:Y:S01]  /*1480*/  IADD3.X R5, PT, PT, RZ, UR21, RZ, P1, P2 ;  /* 0x00000015ff057c10 */ /* 0x000fe20008fe44ff */
[----:B------:R-:W-:Y:S08]  /*1490*/  BRA.U UP1, `(.L_x_10) ;  /* 0x0000000101587547 */ /* 0x000ff0000b800000 */
[----:B------:R-:W-:-:S09]  /*14a0*/  UISETP.GE.U32.AND UP1, UPT, UR16, 0x2, UPT ;  /* 0x000000021000788c */ /* 0x000fd2000bf26070 */
[----:B------:R-:W-:Y:S05]  /*14b0*/  BRA.U !UP1, `(.L_x_11) ;  /* 0x0000000109407547 */ /* 0x000fea000b800000 */
[----:B------:R-:W-:-:S04]  /*14c0*/  UIADD3 UR8, UPT, UPT, UR16, -0x2, URZ ;  /* 0xfffffffe10087890 */ /* 0x000fc8000fffe0ff */
[----:B------:R-:W-:-:S04]  /*14d0*/  ULOP3.LUT UR8, UR8, 0xffff, URZ, 0xc0, !UPT ;  /* 0x0000ffff08087892 */ /* 0x000fc8000f8ec0ff */
[----:B------:R-:W-:-:S09]  /*14e0*/  UISETP.GE.U32.AND UP1, UPT, UR8, 0x2, UPT ;  /* 0x000000020800788c */ /* 0x000fd2000bf26070 */
[----:B------:R-:W-:Y:S05]  /*14f0*/  BRA.U !UP1, `(.L_x_12) ;  /* 0x0000000109207547 */ /* 0x000fea000b800000 */
[----:B------:R-:W-:-:S04]  /*1500*/  UIADD3 UR8, UPT, UPT, UR16, -0x4, URZ ;  /* 0xfffffffc10087890 */ /* 0x000fc8000fffe0ff */
[----:B------:R-:W-:-:S04]  /*1510*/  ULOP3.LUT UR8, UR8, 0xffff, URZ, 0xc0, !UPT ;  /* 0x0000ffff08087892 */ /* 0x000fc8000f8ec0ff */
[----:B------:R-:W-:-:S09]  /*1520*/  UISETP.GE.U32.AND UP1, UPT, UR8, 0x2, UPT ;  /* 0x000000020800788c */ /* 0x000fd2000bf26070 */
[----:B------:R-:W-:Y:S05]  /*1530*/  BRA.U UP1, `(.L_x_13) ;  /* 0x0000000101507547 */ /* 0x000fea000b800000 */
[----:B------:R0:W5:Y:S04]  /*1540*/  LDG.E.U8 R28, desc[UR12][R4.64+0x1] ;  /* 0x0000010c041c7981 */ /* 0x000168000c1e1100 */
[----:B------:R0:W5:Y:S04]  /*1550*/  LDG.E.U8 R32, desc[UR12][R4.64+0x2] ;  /* 0x0000020c04207981 */ /* 0x000168000c1e1100 */
[----:B------:R0:W5:Y:S01]  /*1560*/  LDG.E.U8 R34, desc[UR12][R4.64+0x3] ;  /* 0x0000030c04227981 */ /* 0x000162000c1e1100 */
[----:B------:R-:W-:Y:S05]  /*1570*/  BRA `(.L_x_14) ;  /* 0x00000000007c7947 */ /* 0x000fea0003800000 */
.L_x_12:
[----:B------:R1:W5:Y:S04]  /*1580*/  LDG.E.U8 R34, desc[UR12][R4.64] ;  /* 0x0000000c04227981 */ /* 0x000368000c1e1100 */
[----:B------:R1:W5:Y:S04]  /*1590*/  LDG.E.U8 R32, desc[UR12][R4.64+0x1] ;  /* 0x0000010c04207981 */ /* 0x000368000c1e1100 */
[----:B------:R1:W5:Y:S01]  /*15a0*/  LDG.E.U8 R28, desc[UR12][R4.64+0x2] ;  /* 0x0000020c041c7981 */ /* 0x000362000c1e1100 */
[----:B------:R-:W-:Y:S05]  /*15b0*/  BRA `(.L_x_14) ;  /* 0x00000000006c7947 */ /* 0x000fea0003800000 */
.L_x_11:
[----:B------:R2:W5:Y:S04]  /*15c0*/  LDG.E.U8 R28, desc[UR12][R4.64] ;  /* 0x0000000c041c7981 */ /* 0x000568000c1e1100 */
[----:B------:R2:W5:Y:S04]  /*15d0*/  LDG.E.U8 R32, desc[UR12][R4.64+0x1] ;  /* 0x0000010c04207981 */ /* 0x000568000c1e1100 */
[----:B------:R2:W5:Y:S01]  /*15e0*/  LDG.E.U8 R34, desc[UR12][R4.64+0x2] ;  /* 0x0000020c04227981 */ /* 0x000562000c1e1100 */
[----:B------:R-:W-:Y:S05]  /*15f0*/  BRA `(.L_x_14) ;  /* 0x00000000005c7947 */ /* 0x000fea0003800000 */
.L_x_10:
[----:B------:R-:W-:-:S04]  /*1600*/  UIADD3 UR8, UPT, UPT, UR16, -0x6, URZ ;  /* 0xfffffffa10087890 */ /* 0x000fc8000fffe0ff */
[----:B------:R-:W-:-:S04]  /*1610*/  ULOP3.LUT UR8, UR8, 0xffff, URZ, 0xc0, !UPT ;  /* 0x0000ffff08087892 */ /* 0x000fc8000f8ec0ff */
[----:B------:R-:W-:-:S09]  /*1620*/  UISETP.GE.U32.AND UP1, UPT, UR8, 0x2, UPT ;  /* 0x000000020800788c */ /* 0x000fd2000bf26070 */
[----:B------:R-:W-:Y:S05]  /*1630*/  BRA.U !UP1, `(.L_x_15) ;  /* 0x0000000109407547 */ /* 0x000fea000b800000 */
[----:B------:R-:W-:-:S09]  /*1640*/  UISETP.NE.AND UP1, UPT, UR9, 0x8, UPT ;  /* 0x000000080900788c */ /* 0x000fd2000bf25270 */
[----:B------:R-:W-:Y:S05]  /*1650*/  BRA.U !UP1, `(.L_x_16) ;  /* 0x0000000109287547 */ /* 0x000fea000b800000 */
[----:B------:R-:W-:-:S09]  /*1660*/  UISETP.NE.AND UP1, UPT, UR9, 0x9, UPT ;  /* 0x000000090900788c */ /* 0x000fd2000bf25270 */
[----:B------:R-:W-:Y:S05]  /*1670*/  BRA.U !UP1, `(.L_x_17) ;  /* 0x0000000109107547 */ /* 0x000fea000b800000 */
.L_x_13:
[----:B------:R0:W5:Y:S04]  /*1680*/  LDG.E.U8 R28, desc[UR12][R4.64] ;  /* 0x0000000c041c7981 */ /* 0x000168000c1e1100 */
[----:B------:R0:W5:Y:S04]  /*1690*/  LDG.E.U8 R32, desc[UR12][R4.64+0x1] ;  /* 0x0000010c04207981 */ /* 0x000168000c1e1100 */
[----:B------:R0:W5:Y:S01]  /*16a0*/  LDG.E.U8 R34, desc[UR12][R4.64+0x2] ;  /* 0x0000020c04227981 */ /* 0x000162000c1e1100 */
[----:B------:R-:W-:Y:S05]  /*16b0*/  BRA `(.L_x_14) ;  /* 0x00000000002c7947 */ /* 0x000fea0003800000 */
.L_x_17:
[----:B------:R4:W5:Y:S04]  /*16c0*/  LDG.E.U8 R34, desc[UR12][R4.64] ;  /* 0x0000000c04227981 */ /* 0x000968000c1e1100 */
[----:B------:R4:W5:Y:S04]  /*16d0*/  LDG.E.U8 R32, desc[UR12][R4.64+0x1] ;  /* 0x0000010c04207981 */ /* 0x000968000c1e1100 */
[----:B------:R4:W5:Y:S01]  /*16e0*/  LDG.E.U8 R28, desc[UR12][R4.64+0x2] ;  /* 0x0000020c041c7981 */ /* 0x000962000c1e1100 */
[----:B------:R-:W-:Y:S05]  /*16f0*/  BRA `(.L_x_14) ;  /* 0x00000000001c7947 */ /* 0x000fea0003800000 */
.L_x_16:
[----:B------:R3:W5:Y:S04]  /*1700*/  LDG.E.U8 R28, desc[UR12][R4.64] ;  /* 0x0000000c041c7981 */ /* 0x000768000c1e1100 */
[----:B------:R3:W5:Y:S04]  /*1710*/  LDG.E.U8 R32, desc[UR12][R4.64+0x1] ;  /* 0x0000010c04207981 */ /* 0x000768000c1e1100 */
[----:B------:R3:W5:Y:S01]  /*1720*/  LDG.E.U8 R34, desc[UR12][R4.64+0x2] ;  /* 0x0000020c04227981 */ /* 0x000762000c1e1100 */
[----:B------:R-:W-:Y:S05]  /*1730*/  BRA `(.L_x_14) ;  /* 0x00000000000c7947 */ /* 0x000fea0003800000 */
.L_x_15:
[----:B------:R0:W5:Y:S04]  /*1740*/  LDG.E.U8 R34, desc[UR12][R4.64+0x1] ;  /* 0x0000010c04227981 */ /* 0x000168000c1e1100 */
[----:B------:R0:W5:Y:S04]  /*1750*/  LDG.E.U8 R32, desc[UR12][R4.64+0x2] ;  /* 0x0000020c04207981 */ /* 0x000168000c1e1100 */
[----:B------:R0:W5:Y:S02]  /*1760*/  LDG.E.U8 R28, desc[UR12][R4.64+0x3] ;  /* 0x0000030c041c7981 */ /* 0x000164000c1e1100 */
.L_x_14:
[----:B-----5:R-:W0:Y:S08]  /*1770*/  I2F.F64.U16 R34, R34 ;  /* 0x0000002200227312 */ /* 0x020e300000101800 */
[----:B------:R-:W0:Y:S08]  /*1780*/  I2F.F64.U16 R32, R32 ;  /* 0x0000002000207312 */ /* 0x000e300000101800 */
[----:B01234-:R0:W1:Y:S02]  /*1790*/  I2F.F64.U16 R4, R28 ;  /* 0x0000001c00047312 */ /* 0x01f0640000101800 */
.L_x_9:
[----:B------:R-:W-:Y:S05]  /*17a0*/  BSYNC.RECONVERGENT B0 ;  /* 0x0000000000007941 */ /* 0x000fea0003800200 */
.L_x_8:
[----:B------:R-:W2:Y:S01]  /*17b0*/  MUFU.RCP64H R29, R13 ;  /* 0x0000000d001d7308 */ /* 0x000ea20000001800 */
[----:B0-----:R-:W-:-:S06]  /*17c0*/  IMAD.MOV.U32 R28, RZ, RZ, 0x1 ;  /* 0x00000001ff1c7424 */ /* 0x001fcc00078e00ff */
[----:B--2---:R-:W-:-:S08]  /*17d0*/  DFMA R30, -R12, R28, 1 ;  /* 0x3ff000000c1e742b */ /* 0x004fd0000000011c */
[----:B------:R-:W-:-:S08]  /*17e0*/  DFMA R30, R30, R30, R30 ;  /* 0x0000001e1e1e722b */ /* 0x000fd0000000001e */
[----:B------:R-:W-:Y:S02]  /*17f0*/  DFMA R30, R28, R30, R28 ;  /* 0x0000001e1c1e722b */ /* 0x000fe4000000001c */
[----:B------:R-:W-:-:S06]  /*1800*/  DFMA R28, R20, -0.5, R6 ;  /* 0xbfe00000141c782b */ /* 0x000fcc0000000006 */
[----:B------:R-:W-:Y:S02]  /*1810*/  DFMA R36, -R12, R30, 1 ;  /* 0x3ff000000c24742b */ /* 0x000fe4000000011e */
[----:B------:R-:W-:-:S06]  /*1820*/  DFMA R38, R28, R28, R10 ;  /* 0x0000001c1c26722b */ /* 0x000fcc000000000a */
[----:B------:R-:W-:-:S08]  /*1830*/  DFMA R36, R30, R36, R30 ;  /* 0x000000241e24722b */ /* 0x000fd0000000001e */
[----:B------:R-:W-:-:S08]  /*1840*/  DMUL R40, R38, -R36 ;  /* 0x8000002426287228 */ /* 0x000fd00000000000 */
[----:B------:R-:W-:-:S08]  /*1850*/  DFMA R28, -R12, R40, -R38 ;  /* 0x000000280c1c722b */ /* 0x000fd00000000926 */
[----:B------:R-:W-:Y:S02]  /*1860*/  DFMA R40, R36, R28, R40 ;  /* 0x0000001c2428722b */ /* 0x000fe40000000028 */
[----:B------:R-:W-:-:S08]  /*1870*/  DADD R36, -RZ, -R38 ;  /* 0x00000000ff247229 */ /* 0x000fd00000000926 */
[----:B------:R-:W-:Y:S02]  /*1880*/  FFMA R28, RZ, R13, R41 ;  /* 0x0000000dff1c7223 */ /* 0x000fe40000000029 */
[----:B------:R-:W-:-:S03]  /*1890*/  FSETP.GEU.AND P2, PT, |R37|, 6.5827683646048100446e-37, PT ;  /* 0x036000002500780b */ /* 0x000fc60003f4e200 */
[----:B------:R-:W-:-:S13]  /*18a0*/  FSETP.GT.AND P1, PT, |R28|, 1.469367938527859385e-39, PT ;  /* 0x001000001c00780b */ /* 0x000fda0003f24200 */
[----:B------:R-:W-:Y:S05]  /*18b0*/  @P1 BRA P2, `(.L_x_18) ;  /* 0x0000000000101947 */ /* 0x000fea0001000000 */
[----:B------:R-:W-:Y:S01]  /*18c0*/  IMAD.MOV.U32 R28, RZ, RZ, R12 ;  /* 0x000000ffff1c7224 */ /* 0x000fe200078e000c */
[----:B------:R-:W-:Y:S01]  /*18d0*/  MOV R58, 0x1900 ;  /* 0x00001900003a7802 */ /* 0x000fe20000000f00 */
[----:B------:R-:W-:-:S07]  /*18e0*/  IMAD.MOV.U32 R29, RZ, RZ, R13 ;  /* 0x000000ffff1d7224 */ /* 0x000fce00078e000d */
[----:B-1----:R-:W-:Y:S05]  /*18f0*/  CALL.REL.NOINC `($__internal_0_$__cuda_sm20_div_rn_f64_full) ;  /* 0x000000e8008c7944 */ /* 0x002fea0003c00000 */
.L_x_18:
[----:B------:R-:W-:Y:S01]  /*1900*/  IMAD.MOV.U32 R28, RZ, RZ, 0x652b82fe ;  /* 0x652b82feff1c7424 */ /* 0x000fe200078e00ff */
[----:B------:R-:W-:Y:S01]  /*1910*/  UMOV UR8, 0xfefa39ef ;  /* 0xfefa39ef00087882 */ /* 0x000fe20000000000 */
[----:B------:R-:W-:Y:S01]  /*1920*/  IMAD.MOV.U32 R29, RZ, RZ, 0x3ff71547 ;  /* 0x3ff71547ff1d7424 */ /* 0x000fe200078e00ff */
[----:B------:R-:W-:Y:S01]  /*1930*/  UMOV UR9, 0x3fe62e42 ;  /* 0x3fe62e4200097882 */ /* 0x000fe20000000000 */
[----:B------:R-:W-:Y:S01]  /*1940*/  FSETP.GEU.AND P1, PT, |R41|, 4.1917929649353027344, PT ;  /* 0x4086232b2900780b */ /* 0x000fe20003f2e200 */
[----:B------:R-:W-:Y:S03]  /*1950*/  BSSY.RECONVERGENT B0, `(.L_x_19) ;  /* 0x0000035000007945 */ /* 0x000fe60003800200 */
[----:B------:R-:W-:-:S08]  /*1960*/  DFMA R36, R40, R28, 6.75539944105574400000e+15 ;  /* 0x433800002824742b */ /* 0x000fd0000000001c */
[----:B------:R-:W-:-:S08]  /*1970*/  DADD R28, R36, -6.75539944105574400000e+15 ;  /* 0xc3380000241c7429 */ /* 0x000fd00000000000 */
[----:B------:R-:W-:Y:S01]  /*1980*/  DFMA R30, R28, -UR8, R40 ;  /* 0x800000081c1e7c2b */ /* 0x000fe20008000028 */
[----:B------:R-:W-:Y:S01]  /*1990*/  UMOV UR8, 0x3b39803f ;  /* 0x3b39803f00087882 */ /* 0x000fe20000000000 */
[----:B------:R-:W-:-:S06]  /*19a0*/  UMOV UR9, 0x3c7abc9e ;  /* 0x3c7abc9e00097882 */ /* 0x000fcc0000000000 */
[----:B------:R-:W-:Y:S01]  /*19b0*/  DFMA R30, R28, -UR8, R30 ;  /* 0x800000081c1e7c2b */ /* 0x000fe2000800001e */
[----:B------:R-:W-:Y:S01]  /*19c0*/  UMOV UR8, 0x69ce2bdf ;  /* 0x69ce2bdf00087882 */ /* 0x000fe20000000000 */
[----:B------:R-:W-:Y:S01]  /*19d0*/  IMAD.MOV.U32 R28, RZ, RZ, -0x35dec16 ;  /* 0xfca213eaff1c7424 */ /* 0x000fe200078e00ff */
[----:B------:R-:W-:Y:S01]  /*19e0*/  UMOV UR9, 0x3e5ade15 ;  /* 0x3e5ade1500097882 */ /* 0x000fe20000000000 */
[----:B------:R-:W-:-:S06]  /*19f0*/  IMAD.MOV.U32 R29, RZ, RZ, 0x3e928af3 ;  /* 0x3e928af3ff1d7424 */ /* 0x000fcc00078e00ff */
[----:B------:R-:W-:Y:S01]  /*1a00*/  DFMA R28, R30, UR8, R28 ;  /* 0x000000081e1c7c2b */ /* 0x000fe2000800001c */
[----:B------:R-:W-:Y:S01]  /*1a10*/  UMOV UR8, 0x62401315 ;  /* 0x6240131500087882 */ /* 0x000fe20000000000 */
[----:B------:R-:W-:-:S06]  /*1a20*/  UMOV UR9, 0x3ec71dee ;  /* 0x3ec71dee00097882 */ /* 0x000fcc0000000000 */
[----:B------:R-:W-:Y:S01]  /*1a30*/  DFMA R28, R30, R28, UR8 ;  /* 0x000000081e1c7e2b */ /* 0x000fe2000800001c */
        /* <DEDUP_REMOVED lines=20> */
[----:B------:R-:W-:-:S08]  /*1b80*/  DFMA R28, R30, R28, UR8 ;  /* 0x000000081e1c7e2b */ /* 0x000fd0000800001c */
[----:B------:R-:W-:-:S08]  /*1b90*/  DFMA R28, R30, R28, 1 ;  /* 0x3ff000001e1c742b */ /* 0x000fd0000000001c */
[----:B------:R-:W-:-:S10]  /*1ba0*/  DFMA R30, R30, R28, 1 ;  /* 0x3ff000001e1e742b */ /* 0x000fd4000000001c */
[----:B------:R-:W-:Y:S02]  /*1bb0*/  IMAD R29, R36, 0x100000, R31 ;  /* 0x00100000241d7824 */ /* 0x000fe400078e021f */
[----:B------:R-:W-:Y:S01]  /*1bc0*/  IMAD.MOV.U32 R28, RZ, RZ, R30 ;  /* 0x000000ffff1c7224 */ /* 0x000fe200078e001e */
[----:B------:R-:W-:Y:S06]  /*1bd0*/  @!P1 BRA `(.L_x_20) ;  /* 0x0000000000309947 */ /* 0x000fec0003800000 */
[----:B------:R-:W-:Y:S01]  /*1be0*/  FSETP.GEU.AND P2, PT, |R41|, 4.2275390625, PT ;  /* 0x408748002900780b */ /* 0x000fe20003f4e200 */
[C---:B------:R-:W-:Y:S02]  /*1bf0*/  DADD R38, R40.reuse, +INF ;  /* 0x7ff0000028267429 */ /* 0x040fe40000000000 */
[----:B------:R-:W-:-:S08]  /*1c00*/  DSETP.GEU.AND P1, PT, R40, RZ, PT ;  /* 0x000000ff2800722a */ /* 0x000fd00003f2e000 */
[----:B------:R-:W-:Y:S02]  /*1c10*/  FSEL R29, R39, RZ, P1 ;  /* 0x000000ff271d7208 */ /* 0x000fe40000800000 */
[----:B------:R-:W-:-:S04]  /*1c20*/  @!P2 LEA.HI R28, R36, R36, RZ, 0x1 ;  /* 0x00000024241ca211 */ /* 0x000fc800078f08ff */
[----:B------:R-:W-:Y:S02]  /*1c30*/  @!P2 SHF.R.S32.HI R37, RZ, 0x1, R28 ;  /* 0x00000001ff25a819 */ /* 0x000fe4000001141c */
[----:B------:R-:W-:Y:S02]  /*1c40*/  FSEL R28, R38, RZ, P1 ;  /* 0x000000ff261c7208 */ /* 0x000fe40000800000 */
[----:B------:R-:W-:Y:S01]  /*1c50*/  @!P2 IADD3 R36, PT, PT, R36, -R37, RZ ;  /* 0x800000252424a210 */ /* 0x000fe20007ffe0ff */
[----:B------:R-:W-:-:S03]  /*1c60*/  @!P2 IMAD R31, R37, 0x100000, R31 ;  /* 0x00100000251fa824 */ /* 0x000fc600078e021f */
[----:B------:R-:W-:Y:S01]  /*1c70*/  @!P2 LEA R37, R36, 0x3ff00000, 0x14 ;  /* 0x3ff000002425a811 */ /* 0x000fe200078ea0ff */
[----:B------:R-:W-:-:S06]  /*1c80*/  @!P2 IMAD.MOV.U32 R36, RZ, RZ, RZ ;  /* 0x000000ffff24a224 */ /* 0x000fcc00078e00ff */
[----:B------:R-:W-:-:S11]  /*1c90*/  @!P2 DMUL R28, R30, R36 ;  /* 0x000000241e1ca228 */ /* 0x000fd60000000000 */
.L_x_20:
[----:B------:R-:W-:Y:S05]  /*1ca0*/  BSYNC.RECONVERGENT B0 ;  /* 0x0000000000007941 */ /* 0x000fea0003800200 */
.L_x_19:
[----:B------:R-:W0:Y:S01]  /*1cb0*/  I2F.F64.U32 R30, R2 ;  /* 0x00000002001e7312 */ /* 0x000e220000201800 */
[----:B------:R-:W-:Y:S01]  /*1cc0*/  UIADD3 UR7, UPT, UPT, UR7, 0x1, URZ ;  /* 0x0000000107077890 */ /* 0x000fe2000fffe0ff */
[----:B------:R-:W-:Y:S01]  /*1cd0*/  DADD R26, R28, R26 ;  /* 0x000000001c1a7229 */ /* 0x000fe2000000001a */
[----:B------:R-:W-:Y:S01]  /*1ce0*/  VIADD R25, R25, 0x1 ;  /* 0x0000000119197836 */ /* 0x000fe20000000000 */
[----:B------:R-:W-:Y:S01]  /*1cf0*/  DADD R6, R6, 1 ;  /* 0x3ff0000006067429 */ /* 0x000fe20000000000 */
[----:B------:R-:W-:-:S03]  /*1d00*/  UISETP.NE.AND UP1, UPT, UR7, URZ, UPT ;  /* 0x000000ff0700728c */ /* 0x000fc6000bf25270 */
[----:B------:R-:W2:Y:S01]  /*1d10*/  I2F.F64.U32 R36, R14 ;  /* 0x0000000e00247312 */ /* 0x000ea20000201800 */
[----:B0-----:R-:W-:-:S07]  /*1d20*/  DFMA R30, R28, R34, R30 ;  /* 0x000000221c1e722b */ /* 0x001fce000000001e */
[----:B------:R-:W1:Y:S01]  /*1d30*/  I2F.F64.U32 R38, R16 ;  /* 0x0000001000267312 */ /* 0x000e620000201800 */
[----:B--2---:R-:W-:-:S07]  /*1d40*/  DFMA R32, R28, R32, R36 ;  /* 0x000000201c20722b */ /* 0x004fce0000000024 */
[----:B------:R3:W0:Y:S01]  /*1d50*/  F2I.U32.F64.TRUNC R2, R30 ;  /* 0x0000001e00027311 */ /* 0x000622000030d000 */
[----:B-1----:R-:W-:-:S07]  /*1d60*/  DFMA R4, R28, R4, R38 ;  /* 0x000000041c04722b */ /* 0x002fce0000000026 */
[----:B------:R3:W1:Y:S08]  /*1d70*/  F2I.U32.F64.TRUNC R14, R32 ;  /* 0x00000020000e7311 */ /* 0x000670000030d000 */
[----:B------:R3:W2:Y:S01]  /*1d80*/  F2I.U32.F64.TRUNC R16, R4 ;  /* 0x0000000400107311 */ /* 0x0006a2000030d000 */
[----:B0-----:R-:W-:Y:S05]  /*1d90*/  BRA.U UP1, `(.L_x_21) ;  /* 0xffffffed01d87547 */ /* 0x001fea000b83ffff */
[----:B------:R-:W-:Y:S05]  /*1da0*/  BRA.U UP0, `(.L_x_22) ;  /* 0xffffffed00947547 */ /* 0x000fea000b83ffff */
[----:B---3--:R-:W0:Y:S01]  /*1db0*/  MUFU.RCP64H R5, R27 ;  /* 0x0000001b00057308 */ /* 0x008e220000001800 */
[----:B------:R-:W-:Y:S01]  /*1dc0*/  IMAD.MOV.U32 R4, RZ, RZ, 0x1 ;  /* 0x00000001ff047424 */ /* 0x000fe200078e00ff */
[----:B------:R-:W-:Y:S06]  /*1dd0*/  BSSY.RECONVERGENT B1, `(.L_x_23) ;  /* 0x0000012000017945 */ /* 0x000fec0003800200 */
[----:B------:R-:W3:Y:S01]  /*1de0*/  I2F.F64.U32 R36, R2 ;  /* 0x0000000200247312 */ /* 0x000ee20000201800 */
[----:B0-----:R-:W-:Y:S01]  /*1df0*/  DFMA R6, -R26, R4, 1 ;  /* 0x3ff000001a06742b */ /* 0x001fe20000000104 */
[----:B---3--:R-:W-:-:S07]  /*1e00*/  FSETP.GEU.AND P2, PT, |R37|, 6.5827683646048100446e-37, PT ;  /* 0x036000002500780b */ /* 0x008fce0003f4e200 */
[----:B------:R-:W-:-:S08]  /*1e10*/  DFMA R6, R6, R6, R6 ;  /* 0x000000060606722b */ /* 0x000fd00000000006 */
[----:B------:R-:W-:-:S08]  /*1e20*/  DFMA R6, R4, R6, R4 ;  /* 0x000000060406722b */ /* 0x000fd00000000004 */
[----:B------:R-:W-:-:S08]  /*1e30*/  DFMA R4, -R26, R6, 1 ;  /* 0x3ff000001a04742b */ /* 0x000fd00000000106 */
[----:B------:R-:W-:-:S08]  /*1e40*/  DFMA R4, R6, R4, R6 ;  /* 0x000000040604722b */ /* 0x000fd00000000006 */
[----:B------:R-:W-:-:S08]  /*1e50*/  DMUL R40, R36, R4 ;  /* 0x0000000424287228 */ /* 0x000fd00000000000 */
[----:B------:R-:W-:-:S08]  /*1e60*/  DFMA R6, -R26, R40, R36 ;  /* 0x000000281a06722b */ /* 0x000fd00000000124 */
[----:B------:R-:W-:-:S10]  /*1e70*/  DFMA R40, R4, R6, R40 ;  /* 0x000000060428722b */ /* 0x000fd40000000028 */
[----:B------:R-:W-:-:S05]  /*1e80*/  FFMA R4, RZ, R27, R41 ;  /* 0x0000001bff047223 */ /* 0x000fca0000000029 */
[----:B------:R-:W-:-:S13]  /*1e90*/  FSETP.GT.AND P1, PT, |R4|, 1.469367938527859385e-39, PT ;  /* 0x001000000400780b */ /* 0x000fda0003f24200 */
[----:B------:R-:W-:Y:S05]  /*1ea0*/  @P1 BRA P2, `(.L_x_24) ;  /* 0x0000000000101947 */ /* 0x000fea0001000000 */
[----:B------:R-:W-:Y:S01]  /*1eb0*/  IMAD.MOV.U32 R28, RZ, RZ, R26 ;  /* 0x000000ffff1c7224 */ /* 0x000fe200078e001a */
[----:B------:R-:W-:Y:S01]  /*1ec0*/  MOV R58, 0x1ef0 ;  /* 0x00001ef0003a7802 */ /* 0x000fe20000000f00 */
[----:B------:R-:W-:-:S07]  /*1ed0*/  IMAD.MOV.U32 R29, RZ, RZ, R27 ;  /* 0x000000ffff1d7224 */ /* 0x000fce00078e001b */
[----:B-12---:R-:W-:Y:S05]  /*1ee0*/  CALL.REL.NOINC `($__internal_0_$__cuda_sm20_div_rn_f64_full) ;  /* 0x000000e400107944 */ /* 0x006fea0003c00000 */
.L_x_24:
[----:B------:R-:W-:Y:S05]  /*1ef0*/  BSYNC.RECONVERGENT B1 ;  /* 0x0000000000017941 */ /* 0x000fea0003800200 */
.L_x_23:
[----:B------:R-:W0:Y:S01]  /*1f00*/  MUFU.RCP64H R5, R27 ;  /* 0x0000001b00057308 */ /* 0x000e220000001800 */
[----:B------:R-:W-:Y:S01]  /*1f10*/  IMAD.MOV.U32 R4, RZ, RZ, 0x1 ;  /* 0x00000001ff047424 */ /* 0x000fe200078e00ff */
[----:B------:R-:W-:Y:S06]  /*1f20*/  BSSY.RECONVERGENT B1, `(.L_x_25) ;  /* 0x0000016000017945 */ /* 0x000fec0003800200 */
[----:B-1----:R-:W1:Y:S08]  /*1f30*/  I2F.F64.U32 R36, R14 ;  /* 0x0000000e00247312 */ /* 0x002e700000201800 */
[----:B------:R-:W3:Y:S01]  /*1f40*/  F2I.U32.F64.TRUNC R2, R40 ;  /* 0x0000002800027311 */ /* 0x000ee2000030d000 */
[----:B0-----:R-:W-:Y:S01]  /*1f50*/  DFMA R6, -R26, R4, 1 ;  /* 0x3ff000001a06742b */ /* 0x001fe20000000104 */
[----:B-1----:R-:W-:-:S07]  /*1f60*/  FSETP.GEU.AND P2, PT, |R37|, 6.5827683646048100446e-37, PT ;  /* 0x036000002500780b */ /* 0x002fce0003f4e200 */
        /* <DEDUP_REMOVED lines=8> */
[----:B------:R-:W-:Y:S02]  /*1ff0*/  FSETP.GT.AND P1, PT, |R6|, 1.469367938527859385e-39, PT ;  /* 0x001000000600780b */ /* 0x000fe40003f24200 */
[----:B---3--:R-:W-:-:S11]  /*2000*/  LOP3.LUT R6, R2, 0xff, RZ, 0xc0, !PT ;  /* 0x000000ff02067812 */ /* 0x008fd600078ec0ff */
[----:B------:R-:W-:Y:S05]  /*2010*/  @P1 BRA P2, `(.L_x_26) ;  /* 0x0000000000181947 */ /* 0x000fea0001000000 */
[----:B------:R-:W-:Y:S01]  /*2020*/  IMAD.MOV.U32 R28, RZ, RZ, R26 ;  /* 0x000000ffff1c7224 */ /* 0x000fe200078e001a */
[----:B------:R-:W-:Y:S01]  /*2030*/  MOV R58, 0x2060 ;  /* 0x00002060003a7802 */ /* 0x000fe20000000f00 */
[----:B------:R-:W-:-:S07]  /*2040*/  IMAD.MOV.U32 R29, RZ, RZ, R27 ;  /* 0x000000ffff1d7224 */ /* 0x000fce00078e001b */
[----:B--2---:R-:W-:Y:S05]  /*2050*/  CALL.REL.NOINC `($__internal_0_$__cuda_sm20_div_rn_f64_full) ;  /* 0x000000e000b47944 */ /* 0x004fea0003c00000 */
[----:B------:R-:W-:Y:S01]  /*2060*/  IMAD.MOV.U32 R4, RZ, RZ, R40 ;  /* 0x000000ffff047224 */ /* 0x000fe200078e0028 */
[----:B------:R-:W-:-:S07]  /*2070*/  MOV R5, R41 ;  /* 0x0000002900057202 */ /* 0x000fce0000000f00 */
.L_x_26:
[----:B------:R-:W-:Y:S05]  /*2080*/  BSYNC.RECONVERGENT B1 ;  /* 0x0000000000017941 */ /* 0x000fea0003800200 */
.L_x_25:
[----:B------:R-:W0:Y:S01]  /*2090*/  MUFU.RCP64H R9, R27 ;  /* 0x0000001b00097308 */ /* 0x000e220000001800 */
[----:B------:R-:W-:Y:S01]  /*20a0*/  IMAD.MOV.U32 R8, RZ, RZ, 0x1 ;  /* 0x00000001ff087424 */ /* 0x000fe200078e00ff */
[----:B------:R-:W-:Y:S06]  /*20b0*/  BSSY.RECONVERGENT B1, `(.L_x_27) ;  /* 0x0000014000017945 */ /* 0x000fec0003800200 */
[----:B--2---:R-:W1:Y:S08]  /*20c0*/  I2F.F64.U32 R36, R16 ;  /* 0x0000001000247312 */ /* 0x004e700000201800 */
[----:B------:R-:W2:Y:S01]  /*20d0*/  F2I.U32.F64.TRUNC R4, R4 ;  /* 0x0000000400047311 */ /* 0x000ea2000030d000 */
[----:B0-----:R-:W-:Y:S01]  /*20e0*/  DFMA R10, -R26, R8, 1 ;  /* 0x3ff000001a0a742b */ /* 0x001fe20000000108 */
[----:B-1----:R-:W-:-:S07]  /*20f0*/  FSETP.GEU.AND P2, PT, |R37|, 6.5827683646048100446e-37, PT ;  /* 0x036000002500780b */ /* 0x002fce0003f4e200 */
[----:B------:R-:W-:Y:S01]  /*2100*/  DFMA R10, R10, R10, R10 ;  /* 0x0000000a0a0a722b */ /* 0x000fe2000000000a */
[----:B--2---:R-:W-:-:S07]  /*2110*/  LOP3.LUT R14, R4, 0xff, RZ, 0xc0, !PT ;  /* 0x000000ff040e7812 */ /* 0x004fce00078ec0ff */
        /* <DEDUP_REMOVED lines=12> */
[----:B------:R-:W-:Y:S05]  /*21e0*/  CALL.REL.NOINC `($__internal_0_$__cuda_sm20_div_rn_f64_full) ;  /* 0x000000e000507944 */ /* 0x000fea0003c00000 */
.L_x_28:
[----:B------:R-:W-:Y:S05]  /*21f0*/  BSYNC.RECONVERGENT B1 ;  /* 0x0000000000017941 */ /* 0x000fea0003800200 */
.L_x_27:
[----:B------:R-:W0:Y:S01]  /*2200*/  F2I.U32.F64.TRUNC R40, R40 ;  /* 0x0000002800287311 */ /* 0x000e22000030d000 */
[----:B------:R-:W-:Y:S01]  /*2210*/  UMOV UR8, 0x39581062 ;  /* 0x3958106200087882 */ /* 0x000fe20000000000 */
[----:B------:R-:W-:Y:S01]  /*2220*/  UMOV UR9, 0x3fe2c8b4 ;  /* 0x3fe2c8b400097882 */ /* 0x000fe20000000000 */
[C-C-:B------:R-:W-:Y:S02]  /*2230*/  IMAD R5, R0.reuse, 0x3, R1.reuse ;  /* 0x0000000300057824 */ /* 0x140fe400078e0201 */
[----:B------:R-:W-:-:S03]  /*2240*/  IMAD R23, R0, 0x3, R1 ;  /* 0x0000000300177824 */ /* 0x000fc600078e0201 */
[----:B------:R-:W1:Y:S01]  /*2250*/  I2F.F64.U16 R8, R14 ;  /* 0x0000000e00087312 */ /* 0x000e620000101800 */
[----:B------:R2:W-:Y:S04]  /*2260*/  STL.U8 [R5+0x40], R2 ;  /* 0x0000400205007387 */ /* 0x0005e80000100000 */
[----:B------:R2:W-:Y:S01]  /*2270*/  STL.U8 [R23+0x41], R4 ;  /* 0x0000410417007387 */ /* 0x0005e20000100000 */
[----:B0-----:R-:W-:Y:S02]  /*2280*/  LOP3.LUT R10, R40, 0xff, RZ, 0xc0, !PT ;  /* 0x000000ff280a7812 */ /* 0x001fe400078ec0ff */
[----:B------:R-:W0:Y:S01]  /*2290*/  I2F.F64.U16 R6, R6 ;  /* 0x0000000600067312 */ /* 0x000e220000101800 */
[----:B------:R2:W-:Y:S01]  /*22a0*/  STL.U8 [R23+0x42], R40 ;  /* 0x0000422817007387 */ /* 0x0005e20000100000 */
[----:B-1----:R-:W-:-:S06]  /*22b0*/  DMUL R8, R8, UR8 ;  /* 0x0000000808087c28 */ /* 0x002fcc0008000000 */
[----:B------:R-:W1:Y:S01]  /*22c0*/  I2F.F64.U16 R10, R10 ;  /* 0x0000000a000a7312 */ /* 0x000e620000101800 */
[----:B------:R-:W-:Y:S01]  /*22d0*/  UMOV UR8, 0xe5604189 ;  /* 0xe560418900087882 */ /* 0x000fe20000000000 */
[----:B------:R-:W-:Y:S02]  /*22e0*/  UMOV UR9, 0x3fd322d0 ;  /* 0x3fd322d000097882 */ /* 0x000fe40000000000 */
[----:B0-----:R-:W-:Y:S01]  /*22f0*/  DFMA R8, R6, UR8, R8 ;  /* 0x0000000806087c2b */ /* 0x001fe20008000008 */
[----:B------:R-:W-:Y:S01]  /*2300*/  UMOV UR8, 0x9fbe76c9 ;  /* 0x9fbe76c900087882 */ /* 0x000fe20000000000 */
[----:B------:R-:W-:Y:S01]  /*2310*/  UMOV UR9, 0x3fbd2f1a ;  /* 0x3fbd2f1a00097882 */ /* 0x000fe20000000000 */
[C---:B------:R-:W-:Y:S02]  /*2320*/  IMAD R7, R0.reuse, 0x5, R5 ;  /* 0x0000000500077824 */ /* 0x040fe400078e0205 */
[----:B------:R-:W-:-:S03]  /*2330*/  VIADD R0, R0, 0x1 ;  /* 0x0000000100007836 */ /* 0x000fc60000000000 */
[----:B-1----:R-:W-:Y:S02]  /*2340*/  DFMA R8, R10, UR8, R8 ;  /* 0x000000080a087c2b */ /* 0x002fe40008000008 */
[----:B------:R-:W-:-:S05]  /*2350*/  ISETP.NE.AND P1, PT, R0, 0x8, PT ;  /* 0x000000080000780c */ /* 0x000fca0003f25270 */
[----:B------:R2:W-:Y:S08]  /*2360*/  STL.64 [R7], R8 ;  /* 0x0000000807007387 */ /* 0x0005f00000100a00 */
[----:B------:R-:W-:Y:S05]  /*2370*/  @P1 BRA `(.L_x_29) ;  /* 0xffffffe400201947 */ /* 0x000fea000383ffff */
[----:B--2---:R-:W2:Y:S01]  /*2380*/  LDL.64 R8, [R1+0x40] ;  /* 0x0000400001087983 */ /* 0x004ea20000100a00 */
[----:B------:R-:W-:Y:S01]  /*2390*/  BSSY.RECONVERGENT B1, `(.L_x_30) ;  /* 0x0000031000017945 */ /* 0x000fe20003800200 */
[C---:B--2---:R-:W-:Y:S02]  /*23a0*/  PRMT R53, R8.reuse, 0x7771, RZ ;  /* 0x0000777108357816 */ /* 0x044fe400000000ff */
[----:B------:R-:W-:Y:S02]  /*23b0*/  PRMT R50, R9, 0x7770, RZ ;  /* 0x0000777009327816 */ /* 0x000fe400000000ff */
[C---:B------:R-:W-:Y:S02]  /*23c0*/  PRMT R52, R8.reuse, 0x7770, RZ ;  /* 0x0000777008347816 */ /* 0x040fe400000000ff */
[----:B------:R-:W-:Y:S01]  /*23d0*/  PRMT R49, R8, 0x7773, RZ ;  /* 0x0000777308317816 */ /* 0x000fe200000000ff */
[----:B------:R-:W-:Y:S01]  /*23e0*/  IMAD.IADD R3, R53, 0x1, -R50 ;  /* 0x0000000135037824 */ /* 0x000fe200078e0a32 */
[----:B------:R-:W-:-:S02]  /*23f0*/  SHF.R.U32.HI R0, RZ, 0x8, R9 ;  /* 0x00000008ff007819 */ /* 0x000fc40000011609 */
[----:B------:R-:W-:Y:S01]  /*2400*/  PRMT R51, R8, 0x7772, RZ ;  /* 0x0000777208337816 */ /* 0x000fe200000000ff */
[----:B------:R-:W0:Y:S01]  /*2410*/  I2F.F64 R4, R3 ;  /* 0x0000000300047312 */ /* 0x000e220000201c00 */
[----:B------:R-:W-:Y:S01]  /*2420*/  IMAD.IADD R2, R52, 0x1, -R49 ;  /* 0x0000000134027824 */ /* 0x000fe200078e0a31 */
[----:B------:R-:W-:Y:S01]  /*2430*/  LOP3.LUT R48, R0, 0xff, RZ, 0xc0, !PT ;  /* 0x000000ff00307812 */ /* 0x000fe200078ec0ff */
[----:B------:R-:W1:Y:S04]  /*2440*/  LDC.U8 R8, c[0x0][0x3b9] ;  /* 0x0000ee40ff087b82 */ /* 0x000e680000000000 */
[----:B------:R-:W-:Y:S01]  /*2450*/  IMAD.IADD R10, R51, 0x1, -R48 ;  /* 0x00000001330a7824 */ /* 0x000fe200078e0a30 */
[----:B------:R-:W2:Y:S01]  /*2460*/  I2F.F64 R6, R2 ;  /* 0x0000000200067312 */ /* 0x000ea20000201c00 */
[----:B0-----:R-:W-:-:S07]  /*2470*/  DMUL R18, R4, 4 ;  /* 0x4010000004127828 */ /* 0x001fce0000000000 */
[----:B------:R-:W0:Y:S01]  /*2480*/  I2F.F64 R10, R10 ;  /* 0x0000000a000a7312 */ /* 0x000e220000201c00 */
[----:B--2---:R-:W-:Y:S02]  /*2490*/  DADD R12, R6, R6 ;  /* 0x00000000060c7229 */ /* 0x004fe40000000006 */
[----:B------:R-:W-:Y:S01]  /*24a0*/  DMUL R18, R4, R18 ;  /* 0x0000001204127228 */ /* 0x000fe20000000000 */
[----:B-1----:R-:W-:Y:S01]  /*24b0*/  ISETP.GT.U32.AND P0, PT, R8, 0x45, PT ;  /* 0x000000450800780c */ /* 0x002fe20003f04070 */
[----:B0-----:R-:W-:-:S06]  /*24c0*/  DMUL R4, R10, 3 ;  /* 0x400800000a047828 */ /* 0x001fcc0000000000 */
[----:B------:R-:W-:Y:S01]  /*24d0*/  DFMA R12, R6, R12, R18 ;  /* 0x0000000c060c722b */ /* 0x000fe20000000012 */
[----:B------:R-:W-:Y:S02]  /*24e0*/  IMAD.MOV.U32 R6, RZ, RZ, 0x0 ;  /* 0x00000000ff067424 */ /* 0x000fe400078e00ff */
[----:B------:R-:W-:Y:S02]  /*24f0*/  IMAD.MOV.U32 R7, RZ, RZ, 0x3fd80000 ;  /* 0x3fd80000ff077424 */ /* 0x000fe400078e00ff */
[----:B------:R-:W-:-:S03]  /*2500*/  IMAD.MOV.U32 R18, RZ, RZ, 0x403e0000 ;  /* 0x403e0000ff127424 */ /* 0x000fc600078e00ff */
[----:B------:R-:W-:Y:S02]  /*2510*/  DFMA R60, R10, R4, R12 ;  /* 0x000000040a3c722b */ /* 0x000fe4000000000c */
[----:B------:R-:W-:-:S04]  /*2520*/  FSEL R19, R18, 3.140625, P0 ;  /* 0x4049000012137808 */ /* 0x000fc80000000000 */
[----:B------:R-:W0:Y:S04]  /*2530*/  MUFU.RSQ64H R5, R61 ;  /* 0x0000003d00057308 */ /* 0x000e280000001c00 */
[----:B------:R-:W-:-:S05]  /*2540*/  VIADD R4, R61, 0xfcb00000 ;  /* 0xfcb000003d047836 */ /* 0x000fca0000000000 */
[----:B------:R-:W-:Y:S01]  /*2550*/  ISETP.GE.U32.AND P1, PT, R4, 0x7ca00000, PT ;  /* 0x7ca000000400780c */ /* 0x000fe20003f26070 */
[----:B0-----:R-:W-:-:S08]  /*2560*/  DMUL R2, R4, R4 ;  /* 0x0000000404027228 */ /* 0x001fd00000000000 */
[----:B------:R-:W-:-:S08]  /*2570*/  DFMA R2, R60, -R2, 1 ;  /* 0x3ff000003c02742b */ /* 0x000fd00000000802 */
[----:B------:R-:W-:Y:S02]  /*2580*/  DFMA R6, R2, R6, 0.5 ;  /* 0x3fe000000206742b */ /* 0x000fe40000000006 */
[----:B------:R-:W-:-:S08]  /*2590*/  DMUL R2, R4, R2 ;  /* 0x0000000204027228 */ /* 0x000fd00000000000 */
[----:B------:R-:W-:-:S08]  /*25a0*/  DFMA R2, R6, R2, R4 ;  /* 0x000000020602722b */ /* 0x000fd00000000004 */
[----:B------:R-:W-:Y:S02]  /*25b0*/  DMUL R84, R60, R2 ;  /* 0x000000023c547228 */ /* 0x000fe40000000000 */
[----:B------:R-:W-:Y:S01]  /*25c0*/  IADD3 R7, PT, PT, R3, -0x100000, RZ ;  /* 0xfff0000003077810 */ /* 0x000fe20007ffe0ff */
[----:B------:R-:W-:-:S05]  /*25d0*/  IMAD.MOV.U32 R6, RZ, RZ, R2 ;  /* 0x000000ffff067224 */ /* 0x000fca00078e0002 */
[----:B------:R-:W-:-:S08]  /*25e0*/  DFMA R66, R84, -R84, R60 ;  /* 0x800000545442722b */ /* 0x000fd0000000003c */
[----:B------:R-:W-:Y:S01]  /*25f0*/  DFMA R22, R66, R6, R84 ;  /* 0x000000064216722b */ /* 0x000fe20000000054 */
[----:B------:R-:W-:Y:S10]  /*2600*/  @!P1 BRA `(.L_x_31) ;  /* 0x0000000000249947 */ /* 0x000ff40003800000 */
[----:B------:R-:W-:Y:S01]  /*2610*/  IMAD.MOV.U32 R86, RZ, RZ, R60 ;  /* 0x000000ffff567224 */ /* 0x000fe200078e003c */
[----:B------:R-:W-:Y:S01]  /*2620*/  MOV R88, 0x2680 ;  /* 0x0000268000587802 */ /* 0x000fe20000000f00 */
[----:B------:R-:W-:Y:S02]  /*2630*/  IMAD.MOV.U32 R16, RZ, RZ, R2 ;  /* 0x000000ffff107224 */ /* 0x000fe400078e0002 */
[----:B------:R-:W-:Y:S02]  /*2640*/  IMAD.MOV.U32 R55, RZ, RZ, R67 ;  /* 0x000000ffff377224 */ /* 0x000fe400078e0043 */
[----:B------:R-:W-:Y:S02]  /*2650*/  IMAD.MOV.U32 R60, RZ, RZ, R4 ;  /* 0x000000ffff3c7224 */ /* 0x000fe400078e0004 */
[----:B------:R-:W-:-:S07]  /*2660*/  IMAD.MOV.U32 R87, RZ, RZ, R7 ;  /* 0x000000ffff577224 */ /* 0x000fce00078e0007 */
[----:B------:R-:W-:Y:S05]  /*2670*/  CALL.REL.NOINC `($__internal_2_$__cuda_sm20_dsqrt_rn_f64_mediumpath_v1) ;  /* 0x000000e000e07944 */ /* 0x000fea0003c00000 */
[----:B------:R-:W-:Y:S02]  /*2680*/  IMAD.MOV.U32 R22, RZ, RZ, R86 ;  /* 0x000000ffff167224 */ /* 0x000fe400078e0056 */
[----:B------:R-:W-:-:S07]  /*2690*/  IMAD.MOV.U32 R23, RZ, RZ, R87 ;  /* 0x000000ffff177224 */ /* 0x000fce00078e0057 */
.L_x_31:
[----:B------:R-:W-:Y:S05]  /*26a0*/  BSYNC.RECONVERGENT B1 ;  /* 0x0000000000017941 */ /* 0x000fea0003800200 */
.L_x_30:
[----:B------:R-:W2:Y:S04]  /*26b0*/  LDL.64 R20, [R1+0x48] ;  /* 0x0000480001147983 */ /* 0x000ea80000100a00 */
[----:B------:R-:W3:Y:S01]  /*26c0*/  LDL.128 R4, [R1] ;  /* 0x0000000001047983 */ /* 0x000ee20000100c00 */
[----:B------:R-:W-:Y:S01]  /*26d0*/  SHF.R.U32.HI R2, RZ, 0x10, R9 ;  /* 0x00000010ff027819 */ /* 0x000fe20000011609 */
[----:B------:R-:W-:Y:S01]  /*26e0*/  IMAD.MOV.U32 R18, RZ, RZ, RZ ;  /* 0x000000ffff127224 */ /* 0x000fe200078e00ff */
[----:B------:R-:W0:Y:S01]  /*26f0*/  LDC.U8 R34, c[0x0][0x3b9] ;  /* 0x0000ee40ff227b82 */ /* 0x000e220000000000 */
[----:B------:R-:W-:Y:S01]  /*2700*/  BSSY.RECONVERGENT B1, `(.L_x_32) ;  /* 0x0000041000017945 */ /* 0x000fe20003800200 */
[----:B------:R-:W-:Y:S02]  /*2710*/  SHF.R.U32.HI R31, RZ, 0x8, R2 ;  /* 0x00000008ff1f7819 */ /* 0x000fe40000011602 */
[----:B------:R-:W-:-:S02]  /*2720*/  LOP3.LUT R30, R2, 0xff, RZ, 0xc0, !PT ;  /* 0x000000ff021e7812 */ /* 0x000fc400078ec0ff */
[----:B------:R-:W-:Y:S02]  /*2730*/  LOP3.LUT R3, R31, 0xffff, RZ, 0xc0, !PT ;  /* 0x0000ffff1f037812 */ /* 0x000fe400078ec0ff */
[----:B------:R-:W-:-:S03]  /*2740*/  IADD3 R9, PT, PT, R49, -R30, RZ ;  /* 0x8000001e31097210 */ /* 0x000fc60007ffe0ff */
[----:B------:R-:W-:Y:S01]  /*2750*/  IMAD.IADD R12, R50, 0x1, -R3 ;  /* 0x00000001320c7824 */ /* 0x000fe200078e0a03 */
[----:B------:R-:W-:Y:S08]  /*2760*/  I2F.F64 R10, R9 ;  /* 0x00000009000a7312 */ /* 0x000ff00000201c00 */
[----:B------:R-:W1:Y:S02]  /*2770*/  I2F.F64 R12, R12 ;  /* 0x0000000c000c7312 */ /* 0x000e640000201c00 */
[----:B-1----:R-:W-:-:S08]  /*2780*/  DMUL R26, R12, 4 ;  /* 0x401000000c1a7828 */ /* 0x002fd00000000000 */
[----:B------:R-:W-:Y:S02]  /*2790*/  DMUL R28, R12, R26 ;  /* 0x0000001a0c1c7228 */ /* 0x000fe40000000000 */
[----:B------:R-:W-:-:S08]  /*27a0*/  DADD R26, R10, R10 ;  /* 0x000000000a1a7229 */ /* 0x000fd0000000000a */
[----:B------:R-:W-:Y:S01]  /*27b0*/  DFMA R26, R10, R26, R28 ;  /* 0x0000001a0a1a722b */ /* 0x000fe2000000001c */
[----:B--2---:R-:W-:Y:S01]  /*27c0*/  PRMT R8, R20, 0x7770, RZ ;  /* 0x0000777014087816 */ /* 0x004fe200000000ff */
[----:B---3--:R-:W-:-:S04]  /*27d0*/  DADD R10, R4, -R6 ;  /* 0x00000000040a7229 */ /* 0x008fc80000000806 */
[----:B------:R-:W-:-:S04]  /*27e0*/  IMAD.IADD R14, R48, 0x1, -R8 ;  /* 0x00000001300e7824 */ /* 0x000fc800078e0a08 */
[----:B------:R1:W2:Y:S01]  /*27f0*/  I2F.F64 R24, R14 ;  /* 0x0000000e00187312 */ /* 0x0002a20000201c00 */
[----:B------:R-:W-:Y:S01]  /*2800*/  DADD R10, |R10|, |R10| ;  /* 0x000000000a0a7229 */ /* 0x000fe2000000060a */
[----:B-1----:R-:W-:-:S07]  /*2810*/  PRMT R14, RZ, 0x7610, R14 ;  /* 0x00007610ff0e7816 */ /* 0x002fce000000000e */
[----:B------:R-:W-:Y:S02]  /*2820*/  DSETP.MAX.AND P0, P1, R10, R22, PT ;  /* 0x000000160a00722a */ /* 0x000fe4000390f000 */
[----:B------:R-:W-:Y:S01]  /*2830*/  IMAD.MOV.U32 R9, RZ, RZ, R11 ;  /* 0x000000ffff097224 */ /* 0x000fe200078e000b */
[----:B--2---:R-:W-:-:S04]  /*2840*/  DMUL R32, R24, 3 ;  /* 0x4008000018207828 */ /* 0x004fc80000000000 */
[----:B------:R-:W-:-:S04]  /*2850*/  FSEL R9, R9, R23, P0 ;  /* 0x0000001709097208 */ /* 0x000fc80000000000 */
[----:B------:R-:W-:Y:S01]  /*2860*/  DFMA R60, R24, R32, R26 ;  /* 0x00000020183c722b */ /* 0x000fe2000000001a */
[----:B------:R-:W-:Y:S02]  /*2870*/  IMAD.MOV.U32 R27, RZ, RZ, R22 ;  /* 0x000000ffff1b7224 */ /* 0x000fe400078e0016 */
[----:B------:R-:W-:Y:S01]  /*2880*/  @P1 LOP3.LUT R9, R23, 0x80000, RZ, 0xfc, !PT ;  /* 0x0008000017091812 */ /* 0x000fe200078efcff */
[----:B------:R-:W-:Y:S02]  /*2890*/  IMAD.MOV.U32 R22, RZ, RZ, 0x0 ;  /* 0x00000000ff167424 */ /* 0x000fe400078e00ff */
[----:B------:R-:W1:Y:S01]  /*28a0*/  MUFU.RSQ64H R25, R61 ;  /* 0x0000003d00197308 */ /* 0x000e620000001c00 */
[----:B------:R-:W-:Y:S01]  /*28b0*/  SEL R10, R10, R27, P0 ;  /* 0x0000001b0a0a7207 */ /* 0x000fe20000000000 */
[----:B------:R-:W-:Y:S02]  /*28c0*/  IMAD.MOV.U32 R11, RZ, RZ, R9 ;  /* 0x000000ffff0b7224 */ /* 0x000fe400078e0009 */
[----:B------:R-:W-:-:S02]  /*28d0*/  VIADD R24, R61, 0xfcb00000 ;  /* 0xfcb000003d187836 */ /* 0x000fc40000000000 */
[----:B------:R-:W-:Y:S02]  /*28e0*/  IMAD.MOV.U32 R23, RZ, RZ, 0x3fd80000 ;  /* 0x3fd80000ff177424 */ /* 0x000fe400078e00ff */
[----:B------:R-:W-:Y:S01]  /*28f0*/  DSETP.GT.AND P0, PT, R10, R18, PT ;  /* 0x000000120a00722a */ /* 0x000fe20003f04000 */
[----:B------:R-:W-:Y:S01]  /*2900*/  IMAD.MOV.U32 R9, RZ, RZ, 0x1 ;  /* 0x00000001ff097424 */ /* 0x000fe200078e00ff */
[C---:B------:R-:W-:Y:S02]  /*2910*/  PRMT R18, R21.reuse, 0x7770, RZ ;  /* 0x0000777015127816 */ /* 0x040fe400000000ff */
[----:B------:R-:W-:Y:S01]  /*2920*/  PRMT R19, R21, 0x7771, RZ ;  /* 0x0000777115137816 */ /* 0x000fe200000000ff */
[----:B-1----:R-:W-:-:S09]  /*2930*/  DMUL R12, R24, R24 ;  /* 0x00000018180c7228 */ /* 0x002fd20000000000 */
[----:B------:R-:W-:Y:S02]  /*2940*/  @P0 PRMT R14, R9, 0x7610, R14 ;  /* 0x00007610090e0816 */ /* 0x000fe4000000000e */
[----:B------:R-:W-:Y:S01]  /*2950*/  PRMT R9, R20, 0x7771, RZ ;  /* 0x0000777114097816 */ /* 0x000fe200000000ff */
[----:B------:R-:W-:-:S08]  /*2960*/  DFMA R12, R60, -R12, 1 ;  /* 0x3ff000003c0c742b */ /* 0x000fd0000000080c */
[----:B------:R-:W-:Y:S02]  /*2970*/  DFMA R10, R12, R22, 0.5 ;  /* 0x3fe000000c0a742b */ /* 0x000fe40000000016 */
[----:B------:R-:W-:-:S08]  /*2980*/  DMUL R12, R24, R12 ;  /* 0x0000000c180c7228 */ /* 0x000fd00000000000 */
[----:B------:R-:W-:Y:S01]  /*2990*/  DFMA R26, R10, R12, R24 ;  /* 0x0000000c0a1a722b */ /* 0x000fe20000000018 */
[----:B------:R-:W-:Y:S01]  /*29a0*/  IMAD.MOV.U32 R13, RZ, RZ, 0x1 ;  /* 0x00000001ff0d7424 */ /* 0x000fe200078e00ff */
[C---:B------:R-:W-:Y:S02]  /*29b0*/  PRMT R10, R20.reuse, 0x7772, RZ ;  /* 0x00007772140a7816 */ /* 0x040fe400000000ff */
[----:B------:R-:W-:Y:S02]  /*29c0*/  PRMT R11, R20, 0x7773, RZ ;  /* 0x00007773140b7816 */ /* 0x000fe400000000ff */
[----:B------:R1:W-:Y:S02]  /*29d0*/  @P0 STL.U8 [R1+0x98], R13 ;  /* 0x0000980d01000387 */ /* 0x0003e40000100000 */
[----:B------:R-:W-:Y:S01]  /*29e0*/  DMUL R84, R60, R26 ;  /* 0x0000001a3c547228 */ /* 0x000fe20000000000 */
[----:B------:R-:W-:Y:S01]  /*29f0*/  ISETP.GE.U32.AND P0, PT, R24, 0x7ca00000, PT ;  /* 0x7ca000001800780c */ /* 0x000fe20003f06070 */
[----:B------:R-:W-:Y:S01]  /*2a00*/  IMAD.MOV.U32 R22, RZ, RZ, R26 ;  /* 0x000000ffff167224 */ /* 0x000fe200078e001a */
[----:B------:R-:W-:-:S02]  /*2a10*/  IADD3 R23, PT, PT, R27, -0x100000, RZ ;  /* 0xfff000001b177810 */ /* 0x000fc40007ffe0ff */
[C---:B------:R-:W-:Y:S02]  /*2a20*/  PRMT R20, R21.reuse, 0x7772, RZ ;  /* 0x0000777215147816 */ /* 0x040fe400000000ff */
[----:B------:R-:W-:Y:S01]  /*2a30*/  PRMT R21, R21, 0x7773, RZ ;  /* 0x0000777315157816 */ /* 0x000fe200000000ff */
[----:B-1----:R-:W-:-:S08]  /*2a40*/  DFMA R12, R84, -R84, R60 ;  /* 0x80000054540c722b */ /* 0x002fd0000000003c */
[----:B------:R-:W-:Y:S01]  /*2a50*/  DFMA R32, R12, R22, R84 ;  /* 0x000000160c20722b */ /* 0x000fe20000000054 */
[----:B0-----:R-:W-:Y:S10]  /*2a60*/  @!P0 BRA `(.L_x_33) ;  /* 0x0000000000288947 */ /* 0x001ff40003800000 */
[----:B------:R-:W-:Y:S01]  /*2a70*/  IMAD.MOV.U32 R86, RZ, RZ, R60 ;  /* 0x000000ffff567224 */ /* 0x000fe200078e003c */
[----:B------:R-:W-:Y:S01]  /*2a80*/  MOV R88, 0x2af0 ;  /* 0x00002af000587802 */ /* 0x000fe20000000f00 */
[----:B------:R-:W-:Y:S02]  /*2a90*/  IMAD.MOV.U32 R16, RZ, RZ, R26 ;  /* 0x000000ffff107224 */ /* 0x000fe400078e001a */
[----:B------:R-:W-:Y:S02]  /*2aa0*/  IMAD.MOV.U32 R66, RZ, RZ, R12 ;  /* 0x000000ffff427224 */ /* 0x000fe400078e000c */
[----:B------:R-:W-:Y:S02]  /*2ab0*/  IMAD.MOV.U32 R55, RZ, RZ, R13 ;  /* 0x000000ffff377224 */ /* 0x000fe400078e000d */
[----:B------:R-:W-:Y:S02]  /*2ac0*/  IMAD.MOV.U32 R60, RZ, RZ, R24 ;  /* 0x000000ffff3c7224 */ /* 0x000fe400078e0018 */
[----:B------:R-:W-:-:S07]  /*2ad0*/  IMAD.MOV.U32 R87, RZ, RZ, R23 ;  /* 0x000000ffff577224 */ /* 0x000fce00078e0017 */
[----:B------:R-:W-:Y:S05]  /*2ae0*/  CALL.REL.NOINC `($__internal_2_$__cuda_sm20_dsqrt_rn_f64_mediumpath_v1) ;  /* 0x000000dc00c47944 */ /* 0x000fea0003c00000 */
[----:B------:R-:W-:Y:S02]  /*2af0*/  IMAD.MOV.U32 R32, RZ, RZ, R86 ;  /* 0x000000ffff207224 */ /* 0x000fe400078e0056 */
[----:B------:R-:W-:-:S07]  /*2b00*/  IMAD.MOV.U32 R33, RZ, RZ, R87 ;  /* 0x000000ffff217224 */ /* 0x000fce00078e0057 */
.L_x_33:
[----:B------:R-:W-:Y:S05]  /*2b10*/  BSYNC.RECONVERGENT B1 ;  /* 0x0000000000017941 */ /* 0x000fea0003800200 */
.L_x_32:
[----:B------:R-:W2:Y:S01]  /*2b20*/  LDL.64 R74, [R1+0x10] ;  /* 0x00001000014a7983 */ /* 0x000ea20000100a00 */
[----:B------:R-:W-:Y:S01]  /*2b30*/  IMAD.IADD R16, R10, 0x1, -R19 ;  /* 0x000000010a107824 */ /* 0x000fe200078e0a13 */
[----:B------:R-:W-:Y:S01]  /*2b40*/  IADD3 R12, PT, PT, R9, -R18, RZ ;  /* 0x80000012090c7210 */ /* 0x000fe20007ffe0ff */
[----:B------:R-:W-:Y:S01]  /*2b50*/  IMAD.IADD R24, R11, 0x1, -R20 ;  /* 0x000000010b187824 */ /* 0x000fe200078e0a14 */
[----:B------:R-:W-:Y:S01]  /*2b60*/  ISETP.GT.U32.AND P0, PT, R34, 0x45, PT ;  /* 0x000000452200780c */ /* 0x000fe20003f04070 */
[----:B------:R-:W0:Y:S01]  /*2b70*/  I2F.F64 R22, R16 ;  /* 0x0000001000167312 */ /* 0x000e220000201c00 */
[----:B------:R-:W-:Y:S01]  /*2b80*/  IMAD.MOV.U32 R58, RZ, RZ, 0x403e0000 ;  /* 0x403e0000ff3a7424 */ /* 0x000fe200078e00ff */
[----:B------:R-:W-:Y:S04]  /*2b90*/  BSSY.RECONVERGENT B1, `(.L_x_34) ;  /* 0x000002e000017945 */ /* 0x000fe80003800200 */
[----:B------:R-:W-:Y:S01]  /*2ba0*/  FSEL R59, R58, 3.140625, P0 ;  /* 0x404900003a3b7808 */ /* 0x000fe20000000000 */
[----:B------:R-:W-:Y:S01]  /*2bb0*/  IMAD.MOV.U32 R58, RZ, RZ, RZ ;  /* 0x000000ffff3a7224 */ /* 0x000fe200078e00ff */
[----:B------:R-:W1:Y:S01]  /*2bc0*/  I2F.F64 R12, R12 ;  /* 0x0000000c000c7312 */ /* 0x000e620000201c00 */
[----:B0-----:R-:W-:-:S07]  /*2bd0*/  DMUL R26, R22, 4 ;  /* 0x40100000161a7828 */ /* 0x001fce0000000000 */
[----:B------:R-:W0:Y:S01]  /*2be0*/  I2F.F64 R24, R24 ;  /* 0x0000001800187312 */ /* 0x000e220000201c00 */
[----:B------:R-:W-:Y:S02]  /*2bf0*/  DMUL R26, R22, R26 ;  /* 0x0000001a161a7228 */ /* 0x000fe40000000000 */
[----:B-1----:R-:W-:Y:S02]  /*2c00*/  DADD R22, R12, R12 ;  /* 0x000000000c167229 */ /* 0x002fe4000000000c */
[----:B0-----:R-:W-:-:S06]  /*2c10*/  DMUL R28, R24, 3 ;  /* 0x40080000181c7828 */ /* 0x001fcc0000000000 */
[----:B------:R-:W-:-:S08]  /*2c20*/  DFMA R22, R12, R22, R26 ;  /* 0x000000160c16722b */ /* 0x000fd0000000001a */
[----:B------:R-:W-:Y:S01]  /*2c30*/  DFMA R60, R24, R28, R22 ;  /* 0x0000001c183c722b */ /* 0x000fe20000000016 */
[----:B------:R-:W-:Y:S02]  /*2c40*/  IMAD.MOV.U32 R28, RZ, RZ, 0x0 ;  /* 0x00000000ff1c7424 */ /* 0x000fe400078e00ff */
[----:B------:R-:W-:-:S03]  /*2c50*/  IMAD.MOV.U32 R29, RZ, RZ, 0x3fd80000 ;  /* 0x3fd80000ff1d7424 */ /* 0x000fc600078e00ff */
[----:B------:R-:W0:Y:S04]  /*2c60*/  MUFU.RSQ64H R23, R61 ;  /* 0x0000003d00177308 */ /* 0x000e280000001c00 */
[----:B------:R-:W-:-:S06]  /*2c70*/  VIADD R22, R61, 0xfcb00000 ;  /* 0xfcb000003d167836 */ /* 0x000fcc0000000000 */
[----:B0-----:R-:W-:-:S08]  /*2c80*/  DMUL R12, R22, R22 ;  /* 0x00000016160c7228 */ /* 0x001fd00000000000 */
[----:B------:R-:W-:-:S08]  /*2c90*/  DFMA R26, R60, -R12, 1 ;  /* 0x3ff000003c1a742b */ /* 0x000fd0000000080c */
[----:B------:R-:W-:Y:S02]  /*2ca0*/  DFMA R24, R26, R28, 0.5 ;  /* 0x3fe000001a18742b */ /* 0x000fe4000000001c */
[----:B------:R-:W-:-:S08]  /*2cb0*/  DMUL R26, R22, R26 ;  /* 0x0000001a161a7228 */ /* 0x000fd00000000000 */
[----:B------:R-:W-:Y:S01]  /*2cc0*/  DFMA R24, R24, R26, R22 ;  /* 0x0000001a1818722b */ /* 0x000fe20000000016 */
[----:B------:R-:W-:-:S07]  /*2cd0*/  IMAD.MOV.U32 R27, RZ, RZ, R32 ;  /* 0x000000ffff1b7224 */ /* 0x000fce00078e0020 */
[----:B------:R-:W-:Y:S02]  /*2ce0*/  DMUL R84, R60, R24 ;  /* 0x000000183c547228 */ /* 0x000fe40000000000 */
[----:B------:R-:W-:-:S06]  /*2cf0*/  MOV R26, R24 ;  /* 0x00000018001a7202 */ /* 0x000fcc0000000f00 */
[----:B------:R-:W-:Y:S02]  /*2d00*/  DFMA R66, R84, -R84, R60 ;  /* 0x800000545442722b */ /* 0x000fe4000000003c */
[----:B--2---:R-:W-:-:S08]  /*2d10*/  DADD R12, -R74, R6 ;  /* 0x000000004a0c7229 */ /* 0x004fd00000000106 */
[----:B------:R-:W-:-:S08]  /*2d20*/  DADD R12, |R12|, |R12| ;  /* 0x000000000c0c7229 */ /* 0x000fd0000000060c */
[----:B------:R-:W-:Y:S02]  /*2d30*/  DSETP.MAX.AND P1, P2, R12, R32, PT ;  /* 0x000000200c00722a */ /* 0x000fe40003a2f000 */
[----:B------:R-:W-:-:S04]  /*2d40*/  IMAD.MOV.U32 R16, RZ, RZ, R13 ;  /* 0x000000ffff107224 */ /* 0x000fc800078e000d */
[----:B------:R-:W-:Y:S01]  /*2d50*/  SEL R12, R12, R27, P1 ;  /* 0x0000001b0c0c7207 */ /* 0x000fe20000800000 */
[----:B------:R-:W-:Y:S01]  /*2d60*/  VIADD R27, R25, 0xfff00000 ;  /* 0xfff00000191b7836 */ /* 0x000fe20000000000 */
[----:B------:R-:W-:Y:S02]  /*2d70*/  FSEL R29, R16, R33, P1 ;  /* 0x00000021101d7208 */ /* 0x000fe40000800000 */
[----:B------:R-:W-:-:S03]  /*2d80*/  ISETP.GE.U32.AND P1, PT, R22, 0x7ca00000, PT ;  /* 0x7ca000001600780c */ /* 0x000fc60003f26070 */
[----:B------:R-:W-:Y:S01]  /*2d90*/  DFMA R34, R66, R26, R84 ;  /* 0x0000001a4222722b */ /* 0x000fe20000000054 */
[----:B------:R-:W-:-:S05]  /*2da0*/  @P2 LOP3.LUT R29, R33, 0x80000, RZ, 0xfc, !PT ;  /* 0x00080000211d2812 */ /* 0x000fca00078efcff */
[----:B------:R-:W-:-:S06]  /*2db0*/  IMAD.MOV.U32 R13, RZ, RZ, R29 ;  /* 0x000000ffff0d7224 */ /* 0x000fcc00078e001d */
[----:B------:R-:W-:Y:S01]  /*2dc0*/  DSETP.GT.AND P0, PT, R12, R58, PT ;  /* 0x0000003a0c00722a */ /* 0x000fe20003f04000 */
[----:B------:R-:W-:-:S13]  /*2dd0*/  @!P1 BRA `(.L_x_35) ;  /* 0x0000000000249947 */ /* 0x000fda0003800000 */
        /* <DEDUP_REMOVED lines=9> */
.L_x_35:
[----:B------:R-:W-:Y:S05]  /*2e70*/  BSYNC.RECONVERGENT B1 ;  /* 0x0000000000017941 */ /* 0x000fea0003800200 */
.L_x_34:
[----:B------:R-:W2:Y:S04]  /*2e80*/  LDL.64 R32, [R1+0x50] ;  /* 0x0000500001207983 */ /* 0x000ea80000100a00 */
[----:B------:R-:W3:Y:S04]  /*2e90*/  LDL.64 R72, [R1+0x18] ;  /* 0x0000180001487983 */ /* 0x000ee80000100a00 */
[----:B------:R-:W3:Y:S01]  /*2ea0*/  LDL.64 R70, [R1+0x20] ;  /* 0x0000200001467983 */ /* 0x000ee20000100a00 */
[----:B------:R-:W-:Y:S01]  /*2eb0*/  IMAD.IADD R16, R18, 0x1, -R21 ;  /* 0x0000000112107824 */ /* 0x000fe200078e0a15 */
[----:B------:R-:W-:Y:S03]  /*2ec0*/  BSSY.RECONVERGENT B1, `(.L_x_36) ;  /* 0x0000037000017945 */ /* 0x000fe60003800200 */
[----:B------:R-:W0:Y:S02]  /*2ed0*/  I2F.F64 R22, R16 ;  /* 0x0000001000167312 */ /* 0x000e240000201c00 */
[----:B0-----:R-:W-:Y:S01]  /*2ee0*/  DADD R36, R22, R22 ;  /* 0x0000000016247229 */ /* 0x001fe20000000016 */
[----:B--2---:R-:W-:-:S02]  /*2ef0*/  PRMT R12, R32, 0x7770, RZ ;  /* 0x00007770200c7816 */ /* 0x004fc400000000ff */
[----:B------:R-:W-:-:S03]  /*2f00*/  PRMT R13, R32, 0x7771, RZ ;  /* 0x00007771200d7816 */ /* 0x000fc600000000ff */
[----:B------:R-:W-:Y:S02]  /*2f10*/  IMAD.IADD R24, R19, 0x1, -R12 ;  /* 0x0000000113187824 */ /* 0x000fe400078e0a0c */
[----:B------:R-:W-:-:S04]  /*2f20*/  IMAD.IADD R26, R20, 0x1, -R13 ;  /* 0x00000001141a7824 */ /* 0x000fc800078e0a0d */
[----:B------:R-:W0:Y:S08]  /*2f30*/  I2F.F64 R24, R24 ;  /* 0x0000001800187312 */ /* 0x000e300000201c00 */
[----:B------:R-:W1:Y:S01]  /*2f40*/  I2F.F64 R26, R26 ;  /* 0x0000001a001a7312 */ /* 0x000e620000201c00 */
[----:B0-----:R-:W-:-:S08]  /*2f50*/  DMUL R28, R24, 4 ;  /* 0x40100000181c7828 */ /* 0x001fd00000000000 */
[----:B------:R-:W-:Y:S02]  /*2f60*/  DMUL R28, R24, R28 ;  /* 0x0000001c181c7228 */ /* 0x000fe40000000000 */
[----:B-1----:R-:W-:-:S06]  /*2f70*/  DMUL R60, R26, 3 ;  /* 0x400800001a3c7828 */ /* 0x002fcc0000000000 */
[----:B------:R-:W-:Y:S02]  /*2f80*/  DFMA R28, R22, R36, R28 ;  /* 0x00000024161c722b */ /* 0x000fe4000000001c */
[----:B---3--:R-:W-:-:S06]  /*2f90*/  DADD R22, R72, -R70 ;  /* 0x0000000048167229 */ /* 0x008fcc0000000846 */
[----:B------:R-:W-:Y:S01]  /*2fa0*/  DFMA R60, R26, R60, R28 ;  /* 0x0000003c1a3c722b */ /* 0x000fe2000000001c */
[----:B------:R-:W-:Y:S01]  /*2fb0*/  IMAD.MOV.U32 R26, RZ, RZ, 0x0 ;  /* 0x00000000ff1a7424 */ /* 0x000fe200078e00ff */
[----:B------:R-:W-:Y:S01]  /*2fc0*/  DADD R22, |R22|, |R22| ;  /* 0x0000000016167229 */ /* 0x000fe20000000616 */
[----:B------:R-:W-:-:S03]  /*2fd0*/  IMAD.MOV.U32 R27, RZ, RZ, 0x3fd80000 ;  /* 0x3fd80000ff1b7424 */ /* 0x000fc600078e00ff */
[----:B------:R-:W0:Y:S04]  /*2fe0*/  MUFU.RSQ64H R29, R61 ;  /* 0x0000003d001d7308 */ /* 0x000e280000001c00 */
[----:B------:R-:W-:Y:S01]  /*2ff0*/  IADD3 R28, PT, PT, R61, -0x3500000, RZ ;  /* 0xfcb000003d1c7810 */ /* 0x000fe20007ffe0ff */
[----:B------:R-:W-:Y:S01]  /*3000*/  DSETP.MAX.AND P1, P2, R22, R34, PT ;  /* 0x000000221600722a */ /* 0x000fe20003a2f000 */
[----:B------:R-:W-:-:S05]  /*3010*/  IMAD.MOV.U32 R16, RZ, RZ, R23 ;  /* 0x000000ffff107224 */ /* 0x000fca00078e0017 */
[----:B------:R-:W-:Y:S01]  /*3020*/  SEL R22, R22, R34, P1 ;  /* 0x0000002216167207 */ /* 0x000fe20000800000 */
[----:B0-----:R-:W-:-:S08]  /*3030*/  DMUL R24, R28, R28 ;  /* 0x0000001c1c187228 */ /* 0x001fd00000000000 */
[----:B------:R-:W-:-:S08]  /*3040*/  DFMA R24, R60, -R24, 1 ;  /* 0x3ff000003c18742b */ /* 0x000fd00000000818 */
[----:B------:R-:W-:Y:S02]  /*3050*/  DFMA R26, R24, R26, 0.5 ;  /* 0x3fe00000181a742b */ /* 0x000fe4000000001a */
[----:B------:R-:W-:-:S08]  /*3060*/  DMUL R24, R28, R24 ;  /* 0x000000181c187228 */ /* 0x000fd00000000000 */
[----:B------:R-:W-:Y:S01]  /*3070*/  DFMA R36, R26, R24, R28 ;  /* 0x000000181a24722b */ /* 0x000fe2000000001c */
[----:B------:R-:W-:Y:S01]  /*3080*/  IMAD.MOV.U32 R25, RZ, RZ, R35 ;  /* 0x000000ffff197224 */ /* 0x000fe200078e0023 */
[C---:B------:R-:W-:Y:S02]  /*3090*/  PRMT R24, R33.reuse, 0x7770, RZ ;  /* 0x0000777021187816 */ /* 0x040fe400000000ff */
[----:B------:R-:W-:Y:S02]  /*30a0*/  PRMT R26, R33, 0x7772, RZ ;  /* 0x00007772211a7816 */ /* 0x000fe400000000ff */
[----:B------:R-:W-:Y:S02]  /*30b0*/  FSEL R27, R16, R25, P1 ;  /* 0x00000019101b7208 */ /* 0x000fe40000800000 */
[----:B------:R-:W-:Y:S01]  /*30c0*/  DMUL R84, R60, R36 ;  /* 0x000000243c547228 */ /* 0x000fe20000000000 */
[----:B------:R-:W-:Y:S01]  /*30d0*/  @P2 LOP3.LUT R27, R25, 0x80000, RZ, 0xfc, !PT ;  /* 0x00080000191b2812 */ /* 0x000fe200078efcff */
[----:B------:R-:W-:Y:S01]  /*30e0*/  VIADD R35, R37, 0xfff00000 ;  /* 0xfff0000025237836 */ /* 0x000fe20000000000 */
[----:B------:R-:W-:Y:S01]  /*30f0*/  ISETP.GE.U32.AND P2, PT, R28, 0x7ca00000, PT ;  /* 0x7ca000001c00780c */ /* 0x000fe20003f46070 */
[----:B------:R-:W-:Y:S01]  /*3100*/  IMAD.MOV.U32 R34, RZ, RZ, R36 ;  /* 0x000000ffff227224 */ /* 0x000fe200078e0024 */
[C---:B------:R-:W-:Y:S01]  /*3110*/  PRMT R25, R33.reuse, 0x7771, RZ ;  /* 0x0000777121197816 */ /* 0x040fe200000000ff */
[----:B------:R-:W-:Y:S01]  /*3120*/  IMAD.MOV.U32 R23, RZ, RZ, R27 ;  /* 0x000000ffff177224 */ /* 0x000fe200078e001b */
[----:B------:R-:W-:Y:S01]  /*3130*/  PRMT R27, R33, 0x7773, RZ ;  /* 0x00007773211b7816 */ /* 0x000fe200000000ff */
[----:B------:R-:W-:-:S04]  /*3140*/  DFMA R66, R84, -R84, R60 ;  /* 0x800000545442722b */ /* 0x000fc8000000003c */
[----:B------:R-:W-:Y:S01]  /*3150*/  DSETP.GT.AND P1, PT, R22, R58, PT ;  /* 0x0000003a1600722a */ /* 0x000fe20003f24000 */
[----:B------:R-:W-:-:S03]  /*3160*/  PRMT R22, R32, 0x7772, RZ ;  /* 0x0000777220167816 */ /* 0x000fc600000000ff */
[----:B------:R-:W-:Y:S01]  /*3170*/  DFMA R42, R66, R34, R84 ;  /* 0x00000022422a722b */ /* 0x000fe20000000054 */
[----:B------:R-:W-:Y:S01]  /*3180*/  PRMT R23, R32, 0x7773, RZ ;  /* 0x0000777320177816 */ /* 0x000fe200000000ff */
[----:B------:R-:W-:Y:S09]  /*3190*/  @!P2 BRA `(.L_x_37) ;  /* 0x000000000024a947 */ /* 0x000ff20003800000 */
[----:B------:R-:W-:Y:S01]  /*31a0*/  IMAD.MOV.U32 R86, RZ, RZ, R60 ;  /* 0x000000ffff567224 */ /* 0x000fe200078e003c */
[----:B------:R-:W-:Y:S01]  /*31b0*/  MOV R60, R28 ;  /* 0x0000001c003c7202 */ /* 0x000fe20000000f00 */
[----:B------:R-:W-:Y:S01]  /*31c0*/  IMAD.MOV.U32 R16, RZ, RZ, R36 ;  /* 0x000000ffff107224 */ /* 0x000fe200078e0024 */
[----:B------:R-:W-:Y:S01]  /*31d0*/  MOV R88, 0x3210 ;  /* 0x0000321000587802 */ /* 0x000fe20000000f00 */
[----:B------:R-:W-:Y:S02]  /*31e0*/  IMAD.MOV.U32 R55, RZ, RZ, R67 ;  /* 0x000000ffff377224 */ /* 0x000fe400078e0043 */
[----:B------:R-:W-:-:S07]  /*31f0*/  IMAD.MOV.U32 R87, RZ, RZ, R35 ;  /* 0x000000ffff577224 */ /* 0x000fce00078e0023 */
[----:B------:R-:W-:Y:S05]  /*3200*/  CALL.REL.NOINC `($__internal_2_$__cuda_sm20_dsqrt_rn_f64_mediumpath_v1) ;  /* 0x000000d400fc7944 */ /* 0x000fea0003c00000 */
[----:B------:R-:W-:Y:S02]  /*3210*/  IMAD.MOV.U32 R42, RZ, RZ, R86 ;  /* 0x000000ffff2a7224 */ /* 0x000fe400078e0056 */
[----:B------:R-:W-:-:S07]  /*3220*/  IMAD.MOV.U32 R43, RZ, RZ, R87 ;  /* 0x000000ffff2b7224 */ /* 0x000fce00078e0057 */
.L_x_37:
[----:B------:R-:W-:Y:S05]  /*3230*/  BSYNC.RECONVERGENT B1 ;  /* 0x0000000000017941 */ /* 0x000fea0003800200 */
.L_x_36:
[----:B------:R-:W2:Y:S01]  /*3240*/  LDL.64 R68, [R1+0x28] ;  /* 0x0000280001447983 */ /* 0x000ea20000100a00 */
[----:B------:R-:W-:Y:S01]  /*3250*/  IMAD.IADD R32, R23, 0x1, -R26 ;  /* 0x0000000117207824 */ /* 0x000fe200078e0a1a */
[----:B------:R-:W-:Y:S01]  /*3260*/  BSSY.RECONVERGENT B1, `(.L_x_38) ;  /* 0x000002d000017945 */ /* 0x000fe20003800200 */
[----:B------:R-:W-:Y:S02]  /*3270*/  IMAD.IADD R16, R22, 0x1, -R25 ;  /* 0x0000000116107824 */ /* 0x000fe400078e0a19 */
[----:B------:R-:W-:Y:S02]  /*3280*/  IMAD.IADD R34, R24, 0x1, -R27 ;  /* 0x0000000118227824 */ /* 0x000fe400078e0a1b */
[----:B------:R-:W0:Y:S01]  /*3290*/  I2F.F64 R32, R32 ;  /* 0x0000002000207312 */ /* 0x000e220000201c00 */
[----:B------:R-:W-:-:S07]  /*32a0*/  IMAD.MOV.U32 R47, RZ, RZ, R42 ;  /* 0x000000ffff2f7224 */ /* 0x000fce00078e002a */
        /* <DEDUP_REMOVED lines=16> */
[----:B------:R-:W-:-:S08]  /*33b0*/  DFMA R36, R34, R36, R28 ;  /* 0x000000242224722b */ /* 0x000fd0000000001c */
[----:B------:R-:W-:-:S08]  /*33c0*/  DMUL R84, R86, R36 ;  /* 0x0000002456547228 */ /* 0x000fd00000000000 */
[----:B------:R-:W-:Y:S02]  /*33d0*/  DFMA R66, R84, -R84, R86 ;  /* 0x800000545442722b */ /* 0x000fe40000000056 */
[----:B--2---:R-:W-:-:S08]  /*33e0*/  DADD R32, R70, -R68 ;  /* 0x0000000046207229 */ /* 0x004fd00000000844 */
[----:B------:R-:W-:Y:S01]  /*33f0*/  DADD R34, |R32|, |R32| ;  /* 0x0000000020227229 */ /* 0x000fe20000000620 */
[----:B------:R-:W-:Y:S02]  /*3400*/  VIADD R33, R37, 0xfff00000 ;  /* 0xfff0000025217836 */ /* 0x000fe40000000000 */
[----:B------:R-:W-:-:S05]  /*3410*/  IMAD.MOV.U32 R32, RZ, RZ, R36 ;  /* 0x000000ffff207224 */ /* 0x000fca00078e0024 */
[----:B------:R-:W-:Y:S02]  /*3420*/  DSETP.MAX.AND P2, P3, R34, R42, PT ;  /* 0x0000002a2200722a */ /* 0x000fe40003b4f000 */
[----:B------:R-:W-:Y:S01]  /*3430*/  MOV R46, R34 ;  /* 0x00000022002e7202 */ /* 0x000fe20000000f00 */
[----:B------:R-:W-:-:S03]  /*3440*/  DFMA R60, R66, R32, R84 ;  /* 0x00000020423c722b */ /* 0x000fc60000000054 */
[----:B------:R-:W-:Y:S02]  /*3450*/  SEL R46, R46, R47, P2 ;  /* 0x0000002f2e2e7207 */ /* 0x000fe40001000000 */
[----:B------:R-:W-:Y:S02]  /*3460*/  FSEL R47, R35, R43, P2 ;  /* 0x0000002b232f7208 */ /* 0x000fe40001000000 */
[----:B------:R-:W-:-:S04]  /*3470*/  ISETP.GE.U32.AND P2, PT, R28, 0x7ca00000, PT ;  /* 0x7ca000001c00780c */ /* 0x000fc80003f46070 */
[----:B------:R-:W-:-:S09]  /*3480*/  @P3 LOP3.LUT R47, R43, 0x80000, RZ, 0xfc, !PT ;  /* 0x000800002b2f3812 */ /* 0x000fd200078efcff */
[----:B------:R-:W-:Y:S05]  /*3490*/  @!P2 BRA `(.L_x_39) ;  /* 0x000000000024a947 */ /* 0x000fea0003800000 */
        /* <DEDUP_REMOVED lines=9> */
.L_x_39:
[----:B------:R-:W-:Y:S05]  /*3530*/  BSYNC.RECONVERGENT B1 ;  /* 0x0000000000017941 */ /* 0x000fea0003800200 */
.L_x_38:
[----:B------:R-:W2:Y:S01]  /*3540*/  LDL.128 R32, [R1+0x30] ;  /* 0x0000300001207983 */ /* 0x000ea20000100c00 */
[----:B------:R-:W-:Y:S01]  /*3550*/  IMAD.IADD R36, R53, 0x1, -R10 ;  /* 0x0000000135247824 */ /* 0x000fe200078e0a0a */
[----:B------:R-:W-:Y:S01]  /*3560*/  IADD3 R16, PT, PT, R52, -R9, RZ ;  /* 0x8000000934107210 */ /* 0x000fe20007ffe0ff */
[----:B------:R-:W-:Y:S01]  /*3570*/  IMAD.IADD R38, R51, 0x1, -R11 ;  /* 0x0000000133267824 */ /* 0x000fe200078e0a0b */
[----:B------:R-:W-:Y:S01]  /*3580*/  SEL R14, R14, 0x1, !P0 ;  /* 0x000000010e0e7807 */ /* 0x000fe20004000000 */
[----:B------:R-:W-:Y:S01]  /*3590*/  BSSY.RECONVERGENT B1, `(.L_x_40) ;  /* 0x0000037000017945 */ /* 0x000fe20003800200 */
[----:B------:R-:W-:Y:S02]  /*35a0*/  I2F.F64 R28, R16 ;  /* 0x00000010001c7312 */ /* 0x000fe40000201c00 */
[----:B------:R-:W-:-:S06]  /*35b0*/  SEL R14, R14, 0x1, !P1 ;  /* 0x000000010e0e7807 */ /* 0x000fcc0004800000 */
[----:B------:R-:W0:Y:S08]  /*35c0*/  I2F.F64 R36, R36 ;  /* 0x0000002400247312 */ /* 0x000e300000201c00 */
[----:B------:R-:W1:Y:S01]  /*35d0*/  I2F.F64 R38, R38 ;  /* 0x0000002600267312 */ /* 0x000e620000201c00 */
[----:B0-----:R-:W-:-:S08]  /*35e0*/  DMUL R40, R36, 4 ;  /* 0x4010000024287828 */ /* 0x001fd00000000000 */
[----:B------:R-:W-:Y:S02]  /*35f0*/  DMUL R42, R36, R40 ;  /* 0x00000028242a7228 */ /* 0x000fe40000000000 */
[----:B------:R-:W-:Y:S02]  /*3600*/  DADD R40, R28, R28 ;  /* 0x000000001c287229 */ /* 0x000fe4000000001c */
[----:B-1----:R-:W-:-:S06]  /*3610*/  DMUL R44, R38, 3 ;  /* 0x40080000262c7828 */ /* 0x002fcc0000000000 */
[----:B------:R-:W-:Y:S01]  /*3620*/  DFMA R40, R28, R40, R42 ;  /* 0x000000281c28722b */ /* 0x000fe2000000002a */
[----:B------:R-:W-:-:S07]  /*3630*/  IMAD.MOV.U32 R43, RZ, RZ, R61 ;  /* 0x000000ffff2b7224 */ /* 0x000fce00078e003d */
[----:B------:R-:W-:Y:S01]  /*3640*/  DFMA R86, R38, R44, R40 ;  /* 0x0000002c2656722b */ /* 0x000fe20000000028 */
[----:B------:R-:W-:Y:S02]  /*3650*/  IMAD.MOV.U32 R40, RZ, RZ, 0x0 ;  /* 0x00000000ff287424 */ /* 0x000fe400078e00ff */
[----:B------:R-:W-:-:S03]  /*3660*/  IMAD.MOV.U32 R41, RZ, RZ, 0x3fd80000 ;  /* 0x3fd80000ff297424 */ /* 0x000fc600078e00ff */
        /* <DEDUP_REMOVED lines=9> */
[----:B------:R-:W-:Y:S02]  /*3700*/  VIADD R39, R41, 0xfff00000 ;  /* 0xfff0000029277836 */ /* 0x000fe40000000000 */
[----:B------:R-:W-:-:S04]  /*3710*/  IMAD.MOV.U32 R38, RZ, RZ, R40 ;  /* 0x000000ffff267224 */ /* 0x000fc800078e0028 */
[----:B------:R-:W-:Y:S02]  /*3720*/  DFMA R66, R84, -R84, R86 ;  /* 0x800000545442722b */ /* 0x000fe40000000056 */
[----:B--2---:R-:W-:-:S08]  /*3730*/  DADD R36, R32, -R34 ;  /* 0x0000000020247229 */ /* 0x004fd00000000822 */
[----:B------:R-:W-:-:S08]  /*3740*/  DADD R36, |R36|, |R36| ;  /* 0x0000000024247229 */ /* 0x000fd00000000624 */
[----:B------:R-:W-:Y:S02]  /*3750*/  DSETP.MAX.AND P2, P3, R36, R60, PT ;  /* 0x0000003c2400722a */ /* 0x000fe40003b4f000 */
[----:B------:R-:W-:-:S04]  /*3760*/  IMAD.MOV.U32 R16, RZ, RZ, R37 ;  /* 0x000000ffff107224 */ /* 0x000fc800078e0025 */
[----:B------:R-:W-:Y:S01]  /*3770*/  SEL R42, R36, R60, P2 ;  /* 0x0000003c242a7207 */ /* 0x000fe20001000000 */
[----:B------:R-:W-:Y:S01]  /*3780*/  IMAD.MOV.U32 R36, RZ, RZ, R46 ;  /* 0x000000ffff247224 */ /* 0x000fe200078e002e */
[----:B------:R-:W-:-:S03]  /*3790*/  FSEL R45, R16, R43, P2 ;  /* 0x0000002b102d7208 */ /* 0x000fc60001000000 */
[----:B------:R-:W-:-:S03]  /*37a0*/  IMAD.MOV.U32 R37, RZ, RZ, R42 ;  /* 0x000000ffff257224 */ /* 0x000fc600078e002a */
[----:B------:R-:W-:-:S05]  /*37b0*/  @P3 LOP3.LUT R45, R43, 0x80000, RZ, 0xfc, !PT ;  /* 0x000800002b2d3812 */ /* 0x000fca00078efcff */
[----:B------:R-:W-:-:S04]  /*37c0*/  IMAD.MOV.U32 R43, RZ, RZ, R45 ;  /* 0x000000ffff2b7224 */ /* 0x000fc800078e002d */
[----:B------:R-:W-:Y:S02]  /*37d0*/  IMAD.MOV.U32 R16, RZ, RZ, R43 ;  /* 0x000000ffff107224 */ /* 0x000fe400078e002b */
[----:B------:R-:W-:-:S06]  /*37e0*/  DSETP.MAX.AND P2, P3, R46, R42, PT ;  /* 0x0000002a2e00722a */ /* 0x000fcc0003b4f000 */
[----:B------:R-:W-:Y:S02]  /*37f0*/  FSEL R47, R47, R16, P2 ;  /* 0x000000102f2f7208 */ /* 0x000fe40001000000 */
[----:B------:R-:W-:-:S06]  /*3800*/  SEL R36, R36, R37, P2 ;  /* 0x0000002524247207 */ /* 0x000fcc0001000000 */
[----:B------:R-:W-:-:S04]  /*3810*/  @P3 LOP3.LUT R47, R16, 0x80000, RZ, 0xfc, !PT ;  /* 0x00080000102f3812 */ /* 0x000fc800078efcff */
[----:B------:R-:W-:-:S06]  /*3820*/  MOV R37, R47 ;  /* 0x0000002f00257202 */ /* 0x000fcc0000000f00 */
[----:B------:R-:W-:Y:S02]  /*3830*/  DSETP.GT.AND P0, PT, R36, R58, PT ;  /* 0x0000003a2400722a */ /* 0x000fe40003f04000 */
[----:B------:R-:W-:-:S04]  /*3840*/  DFMA R36, R66, R38, R84 ;  /* 0x000000264224722b */ /* 0x000fc80000000054 */
[----:B------:R-:W-:Y:S01]  /*3850*/  SEL R14, R14, 0x1, !P0 ;  /* 0x000000010e0e7807 */ /* 0x000fe20004000000 */
[----:B------:R-:W-:Y:S07]  /*3860*/  @!P1 BRA `(.L_x_41) ;  /* 0x0000000000249947 */ /* 0x000fee0003800000 */
        /* <DEDUP_REMOVED lines=9> */
.L_x_41:
[----:B------:R-:W-:Y:S05]  /*3900*/  BSYNC.RECONVERGENT B1 ;  /* 0x0000000000017941 */ /* 0x000fea0003800200 */
.L_x_40:
[----:B------:R-:W-:Y:S01]  /*3910*/  IMAD.IADD R46, R50, 0x1, -R19 ;  /* 0x00000001322e7824 */ /* 0x000fe200078e0a13 */
[----:B------:R-:W-:Y:S01]  /*3920*/  IADD3 R16, PT, PT, R49, -R18, RZ ;  /* 0x8000001231107210 */ /* 0x000fe20007ffe0ff */
[----:B------:R-:W-:Y:S01]  /*3930*/  IMAD.IADD R47, R48, 0x1, -R20 ;  /* 0x00000001302f7824 */ /* 0x000fe200078e0a14 */
[----:B------:R-:W-:Y:S01]  /*3940*/  BSSY.RECONVERGENT B1, `(.L_x_42) ;  /* 0x0000032000017945 */ /* 0x000fe20003800200 */
[----:B------:R-:W0:Y:S08]  /*3950*/  I2F.F64 R38, R46 ;  /* 0x0000002e00267312 */ /* 0x000e300000201c00 */
[----:B------:R-:W1:Y:S01]  /*3960*/  I2F.F64 R28, R16 ;  /* 0x00000010001c7312 */ /* 0x000e620000201c00 */
[----:B0-----:R-:W-:-:S07]  /*3970*/  DMUL R44, R38, 4 ;  /* 0x40100000262c7828 */ /* 0x001fce0000000000 */
[----:B------:R-:W0:Y:S01]  /*3980*/  I2F.F64 R60, R47 ;  /* 0x0000002f003c7312 */ /* 0x000e220000201c00 */
[----:B-1----:R-:W-:Y:S02]  /*3990*/  DADD R40, R28, R28 ;  /* 0x000000001c287229 */ /* 0x002fe4000000001c */
[----:B------:R-:W-:Y:S02]  /*39a0*/  DMUL R44, R38, R44 ;  /* 0x0000002c262c7228 */ /* 0x000fe40000000000 */
[----:B0-----:R-:W-:-:S06]  /*39b0*/  DMUL R38, R60, 3 ;  /* 0x400800003c267828 */ /* 0x001fcc0000000000 */
[----:B------:R-:W-:Y:S02]  /*39c0*/  DFMA R40, R28, R40, R44 ;  /* 0x000000281c28722b */ /* 0x000fe4000000002c */
[----:B------:R-:W-:-:S06]  /*39d0*/  DADD R28, R4, -R72 ;  /* 0x00000000041c7229 */ /* 0x000fcc0000000848 */
[----:B------:R-:W-:Y:S02]  /*39e0*/  DFMA R60, R60, R38, R40 ;  /* 0x000000263c3c722b */ /* 0x000fe40000000028 */
[----:B------:R-:W-:Y:S01]  /*39f0*/  DADD R28, |R28|, |R28| ;  /* 0x000000001c1c7229 */ /* 0x000fe2000000061c */
[----:B------:R-:W-:Y:S02]  /*3a00*/  IMAD.MOV.U32 R41, RZ, RZ, R36 ;  /* 0x000000ffff297224 */ /* 0x000fe400078e0024 */
[----:B------:R-:W-:Y:S01]  /*3a10*/  IMAD.MOV.U32 R40, RZ, RZ, 0x1 ;  /* 0x00000001ff287424 */ /* 0x000fe200078e00ff */
[----:B------:R-:W0:Y:S04]  /*3a20*/  MUFU.RSQ64H R45, R61 ;  /* 0x0000003d002d7308 */ /* 0x000e280000001c00 */
[----:B------:R-:W-:Y:S01]  /*3a30*/  DSETP.MAX.AND P0, P1, R28, R36, PT ;  /* 0x000000241c00722a */ /* 0x000fe2000390f000 */
[----:B------:R-:W-:-:S02]  /*3a40*/  VIADD R44, R61, 0xfcb00000 ;  /* 0xfcb000003d2c7836 */ /* 0x000fc40000000000 */
[----:B------:R-:W-:Y:S02]  /*3a50*/  IMAD.MOV.U32 R16, RZ, RZ, R29 ;  /* 0x000000ffff107224 */ /* 0x000fe400078e001d */
[----:B------:R-:W-:Y:S01]  /*3a60*/  IMAD.MOV.U32 R36, RZ, RZ, 0x0 ;  /* 0x00000000ff247424 */ /* 0x000fe200078e00ff */
[----:B------:R-:W-:Y:S02]  /*3a70*/  SEL R28, R28, R41, P0 ;  /* 0x000000291c1c7207 */ /* 0x000fe40000000000 */
[----:B------:R-:W-:Y:S01]  /*3a80*/  FSEL R47, R16, R37, P0 ;  /* 0x00000025102f7208 */ /* 0x000fe20000000000 */
[----:B------:R-:W-:Y:S01]  /*3a90*/  IMAD.MOV.U32 R16, RZ, RZ, 0x1 ;  /* 0x00000001ff107424 */ /* 0x000fe200078e00ff */
[----:B0-----:R-:W-:-:S04]  /*3aa0*/  DMUL R38, R44, R44 ;  /* 0x0000002c2c267228 */ /* 0x001fc80000000000 */
[----:B------:R-:W-:Y:S01]  /*3ab0*/  @P1 LOP3.LUT R47, R37, 0x80000, RZ, 0xfc, !PT ;  /* 0x00080000252f1812 */ /* 0x000fe200078efcff */
[----:B------:R-:W-:Y:S01]  /*3ac0*/  IMAD.MOV.U32 R37, RZ, RZ, 0x3fd80000 ;  /* 0x3fd80000ff257424 */ /* 0x000fe200078e00ff */
[----:B------:R-:W-:-:S03]  /*3ad0*/  ISETP.GE.U32.AND P1, PT, R44, 0x7ca00000, PT ;  /* 0x7ca000002c00780c */ /* 0x000fc60003f26070 */
[----:B------:R-:W-:Y:S01]  /*3ae0*/  IMAD.MOV.U32 R29, RZ, RZ, R47 ;  /* 0x000000ffff1d7224 */ /* 0x000fe200078e002f */
[----:B------:R-:W-:-:S05]  /*3af0*/  DFMA R38, R60, -R38, 1 ;  /* 0x3ff000003c26742b */ /* 0x000fca0000000826 */
[----:B------:R-:W-:-:S03]  /*3b00*/  DSETP.GT.AND P0, PT, R28, R58, PT ;  /* 0x0000003a1c00722a */ /* 0x000fc60003f04000 */
[----:B------:R-:W-:Y:S02]  /*3b10*/  DFMA R28, R38, R36, 0.5 ;  /* 0x3fe00000261c742b */ /* 0x000fe40000000024 */
[----:B------:R-:W-:-:S08]  /*3b20*/  DMUL R38, R44, R38 ;  /* 0x000000262c267228 */ /* 0x000fd00000000000 */
[----:B------:R-:W-:Y:S01]  /*3b30*/  DFMA R46, R28, R38, R44 ;  /* 0x000000261c2e722b */ /* 0x000fe2000000002c */
[----:B------:R0:W-:Y:S01]  /*3b40*/  @P0 STL.U8 [R1+0x98], R16 ;  /* 0x0000981001000387 */ /* 0x0001e20000100000 */
[----:B------:R-:W-:-:S06]  /*3b50*/  @P0 PRMT R14, R40, 0x7610, R14 ;  /* 0x00007610280e0816 */ /* 0x000fcc000000000e */
[----:B------:R-:W-:Y:S02]  /*3b60*/  DMUL R84, R60, R46 ;  /* 0x0000002e3c547228 */ /* 0x000fe40000000000 */
[----:B------:R-:W-:Y:S01]  /*3b70*/  VIADD R29, R47, 0xfff00000 ;  /* 0xfff000002f1d7836 */ /* 0x000fe20000000000 */
[----:B------:R-:W-:-:S05]  /*3b80*/  MOV R28, R46 ;  /* 0x0000002e001c7202 */ /* 0x000fca0000000f00 */
[----:B------:R-:W-:-:S08]  /*3b90*/  DFMA R38, R84, -R84, R60 ;  /* 0x800000545426722b */ /* 0x000fd0000000003c */
        /* <DEDUP_REMOVED lines=12> */
.L_x_43:
[----:B------:R-:W-:Y:S05]  /*3c60*/  BSYNC.RECONVERGENT B1 ;  /* 0x0000000000017941 */ /* 0x000fea0003800200 */
.L_x_42:
[----:B------:R-:W-:Y:S01]  /*3c70*/  IMAD.IADD R46, R3, 0x1, -R12 ;  /* 0x00000001032e7824 */ /* 0x000fe200078e0a0c */
[----:B------:R-:W-:Y:S01]  /*3c80*/  IADD3 R47, PT, PT, R8, -R13, RZ ;  /* 0x8000000d082f7210 */ /* 0x000fe20007ffe0ff */
[----:B------:R-:W-:Y:S01]  /*3c90*/  IMAD.IADD R16, R30, 0x1, -R21 ;  /* 0x000000011e107824 */ /* 0x000fe200078e0a15 */
[----:B------:R-:W-:Y:S01]  /*3ca0*/  BSSY.RECONVERGENT B1, `(.L_x_44) ;  /* 0x000002c000017945 */ /* 0x000fe20003800200 */
[----:B------:R0:W1:Y:S08]  /*3cb0*/  I2F.F64 R38, R46 ;  /* 0x0000002e00267312 */ /* 0x0000700000201c00 */
[----:B------:R-:W2:Y:S01]  /*3cc0*/  I2F.F64 R28, R16 ;  /* 0x00000010001c7312 */ /* 0x000ea20000201c00 */
[----:B0-----:R-:W-:Y:S01]  /*3cd0*/  IMAD.MOV.U32 R46, RZ, RZ, R37 ;  /* 0x000000ffff2e7224 */ /* 0x001fe200078e0025 */
[----:B-1----:R-:W-:-:S06]  /*3ce0*/  DMUL R44, R38, 4 ;  /* 0x40100000262c7828 */ /* 0x002fcc0000000000 */
[----:B------:R-:W0:Y:S01]  /*3cf0*/  I2F.F64 R60, R47 ;  /* 0x0000002f003c7312 */ /* 0x000e220000201c00 */
[----:B--2---:R-:W-:Y:S02]  /*3d00*/  DADD R40, R28, R28 ;  /* 0x000000001c287229 */ /* 0x004fe4000000001c */
[----:B------:R-:W-:Y:S02]  /*3d10*/  DMUL R44, R38, R44 ;  /* 0x0000002c262c7228 */ /* 0x000fe40000000000 */
[----:B0-----:R-:W-:-:S06]  /*3d20*/  DMUL R38, R60, 3 ;  /* 0x400800003c267828 */ /* 0x001fcc0000000000 */
[----:B------:R-:W-:Y:S01]  /*3d30*/  DFMA R40, R28, R40, R44 ;  /* 0x000000281c28722b */ /* 0x000fe2000000002c */
[----:B------:R-:W-:Y:S02]  /*3d40*/  IMAD.MOV.U32 R44, RZ, RZ, 0x0 ;  /* 0x00000000ff2c7424 */ /* 0x000fe400078e00ff */
[----:B------:R-:W-:-:S05]  /*3d50*/  IMAD.MOV.U32 R45, RZ, RZ, 0x3fd80000 ;  /* 0x3fd80000ff2d7424 */ /* 0x000fca00078e00ff */
[----:B------:R-:W-:-:S06]  /*3d60*/  DFMA R60, R60, R38, R40 ;  /* 0x000000263c3c722b */ /* 0x000fcc0000000028 */
[----:B------:R-:W0:Y:S04]  /*3d70*/  MUFU.RSQ64H R29, R61 ;  /* 0x0000003d001d7308 */ /* 0x000e280000001c00 */
[----:B------:R-:W-:-:S06]  /*3d80*/  VIADD R28, R61, 0xfcb00000 ;  /* 0xfcb000003d1c7836 */ /* 0x000fcc0000000000 */
[----:B0-----:R-:W-:-:S08]  /*3d90*/  DMUL R38, R28, R28 ;  /* 0x0000001c1c267228 */ /* 0x001fd00000000000 */
[----:B------:R-:W-:-:S08]  /*3da0*/  DFMA R38, R60, -R38, 1 ;  /* 0x3ff000003c26742b */ /* 0x000fd00000000826 */
[----:B------:R-:W-:Y:S02]  /*3db0*/  DFMA R44, R38, R44, 0.5 ;  /* 0x3fe00000262c742b */ /* 0x000fe4000000002c */
[----:B------:R-:W-:Y:S02]  /*3dc0*/  DMUL R40, R28, R38 ;  /* 0x000000261c287228 */ /* 0x000fe40000000000 */
[----:B------:R-:W-:-:S06]  /*3dd0*/  DADD R38, -R70, R6 ;  /* 0x0000000046267229 */ /* 0x000fcc0000000106 */
[----:B------:R-:W-:Y:S02]  /*3de0*/  DFMA R44, R44, R40, R28 ;  /* 0x000000282c2c722b */ /* 0x000fe4000000001c */
[----:B------:R-:W-:Y:S01]  /*3df0*/  DADD R38, |R38|, |R38| ;  /* 0x0000000026267229 */ /* 0x000fe20000000626 */
[----:B------:R-:W-:-:S05]  /*3e00*/  IMAD.MOV.U32 R41, RZ, RZ, R36 ;  /* 0x000000ffff297224 */ /* 0x000fca00078e0024 */
[----:B------:R-:W-:Y:S02]  /*3e10*/  DMUL R84, R60, R44 ;  /* 0x0000002c3c547228 */ /* 0x000fe40000000000 */
[----:B------:R-:W-:Y:S02]  /*3e20*/  DSETP.MAX.AND P0, P1, R38, R36, PT ;  /* 0x000000242600722a */ /* 0x000fe4000390f000 */
[----:B------:R-:W-:Y:S02]  /*3e30*/  IMAD.MOV.U32 R16, RZ, RZ, R38 ;  /* 0x000000ffff107224 */ /* 0x000fe400078e0026 */
[----:B------:R-:W-:Y:S02]  /*3e40*/  VIADD R37, R45, 0xfff00000 ;  /* 0xfff000002d257836 */ /* 0x000fe40000000000 */
[----:B------:R-:W-:Y:S01]  /*3e50*/  FSEL R39, R39, R46, P0 ;  /* 0x0000002e27277208 */ /* 0x000fe20000000000 */
[----:B------:R-:W-:Y:S01]  /*3e60*/  DFMA R66, R84, -R84, R60 ;  /* 0x800000545442722b */ /* 0x000fe2000000003c */
[----:B------:R-:W-:Y:S01]  /*3e70*/  SEL R38, R16, R41, P0 ;  /* 0x0000002910267207 */ /* 0x000fe20000000000 */
[----:B------:R-:W-:Y:S01]  /*3e80*/  IMAD.MOV.U32 R36, RZ, RZ, R44 ;  /* 0x000000ffff247224 */ /* 0x000fe200078e002c */
[----:B------:R-:W-:-:S04]  /*3e90*/  ISETP.GE.U32.AND P0, PT, R28, 0x7ca00000, PT ;  /* 0x7ca000001c00780c */ /* 0x000fc80003f06070 */
[----:B------:R-:W-:Y:S01]  /*3ea0*/  @P1 LOP3.LUT R39, R46, 0x80000, RZ, 0xfc, !PT ;  /* 0x000800002e271812 */ /* 0x000fe200078efcff */
[----:B------:R-:W-:-:S08]  /*3eb0*/  DFMA R40, R66, R36, R84 ;  /* 0x000000244228722b */ /* 0x000fd00000000054 */
[----:B------:R-:W-:Y:S05]  /*3ec0*/  @!P0 BRA `(.L_x_45) ;  /* 0x0000000000248947 */ /* 0x000fea0003800000 */
        /* <DEDUP_REMOVED lines=9> */
.L_x_45:
[----:B------:R-:W-:Y:S05]  /*3f60*/  BSYNC.RECONVERGENT B1 ;  /* 0x0000000000017941 */ /* 0x000fea0003800200 */
.L_x_44:
[----:B------:R-:W-:Y:S01]  /*3f70*/  IMAD.IADD R55, R53, 0x1, -R19 ;  /* 0x0000000135377824 */ /* 0x000fe200078e0a13 */
[----:B------:R-:W-:Y:S01]  /*3f80*/  BSSY.RECONVERGENT B1, `(.L_x_46) ;  /* 0x000002e000017945 */ /* 0x000fe20003800200 */
[----:B------:R-:W-:Y:S02]  /*3f90*/  IMAD.IADD R16, R52, 0x1, -R18 ;  /* 0x0000000134107824 */ /* 0x000fe400078e0a12 */
[----:B------:R-:W0:Y:S01]  /*3fa0*/  I2F.F64 R36, R55 ;  /* 0x0000003700247312 */ /* 0x000e220000201c00 */
[----:B------:R-:W-:Y:S02]  /*3fb0*/  IMAD.IADD R57, R51, 0x1, -R20 ;  /* 0x0000000133397824 */ /* 0x000fe400078e0a14 */
[----:B------:R-:W-:-:S05]  /*3fc0*/  IMAD.MOV.U32 R86, RZ, RZ, R41 ;  /* 0x000000ffff567224 */ /* 0x000fca00078e0029 */
[----:B------:R-:W1:Y:S01]  /*3fd0*/  I2F.F64 R28, R16 ;  /* 0x00000010001c7312 */ /* 0x000e620000201c00 */
[----:B0-----:R-:W-:-:S07]  /*3fe0*/  DMUL R46, R36, 4 ;  /* 0x40100000242e7828 */ /* 0x001fce0000000000 */
[----:B------:R-:W0:Y:S01]  /*3ff0*/  I2F.F64 R60, R57 ;  /* 0x00000039003c7312 */ /* 0x000e220000201c00 */
[----:B-1----:R-:W-:Y:S02]  /*4000*/  DADD R44, R28, R28 ;  /* 0x000000001c2c7229 */ /* 0x002fe4000000001c */
        /* <DEDUP_REMOVED lines=12> */
[----:B------:R-:W-:-:S06]  /*40d0*/  DADD R36, R74, -R68 ;  /* 0x000000004a247229 */ /* 0x000fcc0000000844 */
[----:B------:R-:W-:Y:S02]  /*40e0*/  DFMA R46, R46, R44, R28 ;  /* 0x0000002c2e2e722b */ /* 0x000fe4000000001c */
[----:B------:R-:W-:Y:S01]  /*40f0*/  DADD R36, |R36|, |R36| ;  /* 0x0000000024247229 */ /* 0x000fe20000000624 */
[----:B------:R-:W-:-:S05]  /*4100*/  MOV R45, R40 ;  /* 0x00000028002d7202 */ /* 0x000fca0000000f00 */
        /* <DEDUP_REMOVED lines=19> */
[----:B------:R-:W-:Y:S01]  /*4240*/  IMAD.MOV.U32 R44, RZ, RZ, R86 ;  /* 0x000000ffff2c7224 */ /* 0x000fe200078e0056 */
[----:B------:R-:W-:-:S07]  /*4250*/  MOV R45, R87 ;  /* 0x00000057002d7202 */ /* 0x000fce0000000f00 */
.L_x_47:
[----:B------:R-:W-:Y:S05]  /*4260*/  BSYNC.RECONVERGENT B1 ;  /* 0x0000000000017941 */ /* 0x000fea0003800200 */
.L_x_46:
[----:B------:R-:W-:Y:S01]  /*4270*/  IMAD.IADD R16, R50, 0x1, -R10 ;  /* 0x0000000132107824 */ /* 0x000fe200078e0a0a */
[----:B------:R-:W-:Y:S01]  /*4280*/  BSSY.RECONVERGENT B1, `(.L_x_48) ;  /* 0x000002e000017945 */ /* 0x000fe20003800200 */
[----:B------:R-:W-:Y:S02]  /*4290*/  IMAD.IADD R28, R49, 0x1, -R9 ;  /* 0x00000001311c7824 */ /* 0x000fe400078e0a09 */
[----:B------:R-:W0:Y:S01]  /*42a0*/  I2F.F64 R40, R16 ;  /* 0x0000001000287312 */ /* 0x000e220000201c00 */
[----:B------:R-:W-:Y:S02]  /*42b0*/  IMAD.IADD R55, R48, 0x1, -R11 ;  /* 0x0000000130377824 */ /* 0x000fe400078e0a0b */
[----:B------:R-:W-:Y:S02]  /*42c0*/  IMAD.MOV.U32 R86, RZ, RZ, 0x0 ;  /* 0x00000000ff567424 */ /* 0x000fe400078e00ff */
[----:B------:R-:W-:Y:S02]  /*42d0*/  IMAD.MOV.U32 R87, RZ, RZ, 0x3fd80000 ;  /* 0x3fd80000ff577424 */ /* 0x000fe400078e00ff */
[----:B------:R-:W-:Y:S01]  /*42e0*/  IMAD.MOV.U32 R88, RZ, RZ, R45 ;  /* 0x000000ffff587224 */ /* 0x000fe200078e002d */
[----:B------:R-:W1:Y:S01]  /*42f0*/  I2F.F64 R28, R28 ;  /* 0x0000001c001c7312 */ /* 0x000e620000201c00 */
[----:B0-----:R-:W-:-:S07]  /*4300*/  DMUL R66, R40, 4 ;  /* 0x4010000028427828 */ /* 0x001fce0000000000 */
[----:B------:R-:W0:Y:S01]  /*4310*/  I2F.F64 R60, R55 ;  /* 0x00000037003c7312 */ /* 0x000e220000201c00 */
[----:B-1----:R-:W-:Y:S02]  /*4320*/  DADD R46, R28, R28 ;  /* 0x000000001c2e7229 */ /* 0x002fe4000000001c */
[----:B------:R-:W-:Y:S02]  /*4330*/  DMUL R66, R40, R66 ;  /* 0x0000004228427228 */ /* 0x000fe40000000000 */
[----:B0-----:R-:W-:-:S06]  /*4340*/  DMUL R40, R60, 3 ;  /* 0x400800003c287828 */ /* 0x001fcc0000000000 */
[----:B------:R-:W-:-:S08]  /*4350*/  DFMA R46, R28, R46, R66 ;  /* 0x0000002e1c2e722b */ /* 0x000fd00000000042 */
        /* <DEDUP_REMOVED lines=10> */
[----:B------:R-:W-:-:S05]  /*4400*/  IMAD.MOV.U32 R47, RZ, RZ, R44 ;  /* 0x000000ffff2f7224 */ /* 0x000fca00078e002c */
[----:B------:R-:W-:Y:S02]  /*4410*/  DMUL R84, R60, R86 ;  /* 0x000000563c547228 */ /* 0x000fe40000000000 */
[----:B------:R-:W-:Y:S02]  /*4420*/  DSETP.MAX.AND P0, P1, R28, R44, PT ;  /* 0x0000002c1c00722a */ /* 0x000fe4000390f000 */
[----:B------:R-:W-:Y:S01]  /*4430*/  IMAD.MOV.U32 R16, RZ, RZ, R28 ;  /* 0x000000ffff107224 */ /* 0x000fe200078e001c */
[----:B------:R-:W-:Y:S01]  /*4440*/  MOV R44, R86 ;  /* 0x00000056002c7202 */ /* 0x000fe20000000f00 */
[----:B------:R-:W-:Y:S02]  /*4450*/  VIADD R45, R87, 0xfff00000 ;  /* 0xfff00000572d7836 */ /* 0x000fe40000000000 */
[----:B------:R-:W-:Y:S01]  /*4460*/  FSEL R29, R29, R88, P0 ;  /* 0x000000581d1d7208 */ /* 0x000fe20000000000 */
[----:B------:R-:W-:Y:S01]  /*4470*/  DFMA R66, R84, -R84, R60 ;  /* 0x800000545442722b */ /* 0x000fe2000000003c */
[----:B------:R-:W-:-:S02]  /*4480*/  SEL R28, R16, R47, P0 ;  /* 0x0000002f101c7207 */ /* 0x000fc40000000000 */
        /* <DEDUP_REMOVED lines=13> */
.L_x_49:
[----:B------:R-:W-:Y:S05]  /*4560*/  BSYNC.RECONVERGENT B1 ;  /* 0x0000000000017941 */ /* 0x000fea0003800200 */
.L_x_48:
        /* <DEDUP_REMOVED lines=10> */
[----:B------:R0:W2:Y:S01]  /*4610*/  I2F.F64 R60, R55 ;  /* 0x00000037003c7312 */ /* 0x0000a20000201c00 */
[----:B-1----:R-:W-:Y:S01]  /*4620*/  DADD R66, R40, R40 ;  /* 0x0000000028427229 */ /* 0x002fe20000000028 */
[----:B0-----:R-:W-:Y:S01]  /*4630*/  IMAD.MOV.U32 R55, RZ, RZ, R46 ;  /* 0x000000ffff377224 */ /* 0x001fe200078e002e */
[----:B------:R-:W-:Y:S02]  /*4640*/  DMUL R84, R44, R84 ;  /* 0x000000542c547228 */ /* 0x000fe40000000000 */
[----:B--2---:R-:W-:-:S06]  /*4650*/  DMUL R44, R60, 3 ;  /* 0x400800003c2c7828 */ /* 0x004fcc0000000000 */
[----:B------:R-:W-:-:S08]  /*4660*/  DFMA R66, R40, R66, R84 ;  /* 0x000000422842722b */ /* 0x000fd00000000054 */
[----:B------:R-:W-:-:S06]  /*4670*/  DFMA R60, R60, R44, R66 ;  /* 0x0000002c3c3c722b */ /* 0x000fcc0000000042 */
[----:B------:R-:W0:Y:S04]  /*4680*/  MUFU.RSQ64H R45, R61 ;  /* 0x0000003d002d7308 */ /* 0x000e280000001c00 */
[----:B------:R-:W-:-:S06]  /*4690*/  IADD3 R44, PT, PT, R61, -0x3500000, RZ ;  /* 0xfcb000003d2c7810 */ /* 0x000fcc0007ffe0ff */
[----:B0-----:R-:W-:-:S08]  /*46a0*/  DMUL R40, R44, R44 ;  /* 0x0000002c2c287228 */ /* 0x001fd00000000000 */
[----:B------:R-:W-:-:S08]  /*46b0*/  DFMA R40, R60, -R40, 1 ;  /* 0x3ff000003c28742b */ /* 0x000fd00000000828 */
[----:B------:R-:W-:Y:S02]  /*46c0*/  DFMA R88, R40, R88, 0.5 ;  /* 0x3fe000002858742b */ /* 0x000fe40000000058 */
[----:B------:R-:W-:Y:S02]  /*46d0*/  DMUL R66, R44, R40 ;  /* 0x000000282c427228 */ /* 0x000fe40000000000 */
[----:B------:R-:W-:-:S06]  /*46e0*/  DADD R40, -R72, R6 ;  /* 0x0000000048287229 */ /* 0x000fcc0000000106 */
[----:B------:R-:W-:Y:S02]  /*46f0*/  DFMA R88, R88, R66, R44 ;  /* 0x000000425858722b */ /* 0x000fe4000000002c */
[----:B------:R-:W-:-:S06]  /*4700*/  DADD R40, |R40|, |R40| ;  /* 0x0000000028287229 */ /* 0x000fcc0000000628 */
        /* <DEDUP_REMOVED lines=14> */
[----:B------:R-:W-:Y:S01]  /*47f0*/  IMAD.MOV.U32 R86, RZ, RZ, R60 ;  /* 0x000000ffff567224 */ /* 0x000fe200078e003c */
[----:B------:R-:W-:Y:S01]  /*4800*/  MOV R60, R44 ;  /* 0x0000002c003c7202 */ /* 0x000fe20000000f00 */
[----:B------:R-:W-:Y:S02]  /*4810*/  IMAD.MOV.U32 R55, RZ, RZ, R67 ;  /* 0x000000ffff377224 */ /* 0x000fe400078e0043 */
[----:B------:R-:W-:-:S07]  /*4820*/  IMAD.MOV.U32 R87, RZ, RZ, R47 ;  /* 0x000000ffff577224 */ /* 0x000fce00078e002f */
[----:B------:R-:W-:Y:S05]  /*4830*/  CALL.REL.NOINC `($__internal_2_$__cuda_sm20_dsqrt_rn_f64_mediumpath_v1) ;  /* 0x000000c000707944 */ /* 0x000fea0003c00000 */
.L_x_51:
[----:B------:R-:W-:Y:S05]  /*4840*/  BSYNC.RECONVERGENT B1 ;  /* 0x0000000000017941 */ /* 0x000fea0003800200 */
.L_x_50:
        /* <DEDUP_REMOVED lines=27> */
[----:B------:R-:W-:Y:S01]  /*4a00*/  DSETP.MAX.AND P0, P1, R44, R86, PT ;  /* 0x000000562c00722a */ /* 0x000fe2000390f000 */
[----:B------:R-:W-:Y:S01]  /*4a10*/  IADD3 R67, PT, PT, R91, -0x100000, RZ ;  /* 0xfff000005b437810 */ /* 0x000fe20007ffe0ff */
[----:B------:R-:W-:Y:S02]  /*4a20*/  IMAD.MOV.U32 R16, RZ, RZ, R44 ;  /* 0x000000ffff107224 */ /* 0x000fe400078e002c */
[----:B------:R-:W-:Y:S02]  /*4a30*/  IMAD.MOV.U32 R66, RZ, RZ, R90 ;  /* 0x000000ffff427224 */ /* 0x000fe400078e005a */
        /* <DEDUP_REMOVED lines=12> */
[----:B------:R-:W-:Y:S02]  /*4b00*/  IMAD.MOV.U32 R61, RZ, RZ, R89 ;  /* 0x000000ffff3d7224 */ /* 0x000fe400078e0059 */
[----:B------:R-:W-:-:S02]  /*4b10*/  IMAD.MOV.U32 R84, RZ, RZ, R46 ;  /* 0x000000ffff547224 */ /* 0x000fc400078e002e */
[----:B------:R-:W-:Y:S02]  /*4b20*/  IMAD.MOV.U32 R85, RZ, RZ, R47 ;  /* 0x000000ffff557224 */ /* 0x000fe400078e002f */
[----:B------:R-:W-:-:S07]  /*4b30*/  IMAD.MOV.U32 R87, RZ, RZ, R67 ;  /* 0x000000ffff577224 */ /* 0x000fce00078e0043 */
[----:B------:R-:W-:Y:S05]  /*4b40*/  CALL.REL.NOINC `($__internal_2_$__cuda_sm20_dsqrt_rn_f64_mediumpath_v1) ;  /* 0x000000bc00ac7944 */ /* 0x000fea0003c00000 */
.L_x_53:
[----:B------:R-:W-:Y:S05]  /*4b50*/  BSYNC.RECONVERGENT B1 ;  /* 0x0000000000017941 */ /* 0x000fea0003800200 */
.L_x_52:
[----:B------:R-:W-:Y:S01]  /*4b60*/  DADD R46, R74, -R70 ;  /* 0x000000004a2e7229 */ /* 0x000fe20000000846 */
[----:B------:R-:W-:Y:S01]  /*4b70*/  IMAD.MOV.U32 R55, RZ, RZ, R87 ;  /* 0x000000ffff377224 */ /* 0x000fe200078e0057 */
[----:B------:R-:W-:Y:S01]  /*4b80*/  BSSY.RECONVERGENT B4, `(.L_x_54) ;  /* 0x0000737000047945 */ /* 0x000fe20003800200 */
[----:B------:R-:W-:Y:S01]  /*4b90*/  IMAD.MOV.U32 R60, RZ, RZ, R38 ;  /* 0x000000ffff3c7224 */ /* 0x000fe200078e0026 */
[----:B------:R-:W0:Y:S04]  /*4ba0*/  LDCU UR17, c[0x0][0x390] ;  /* 0x00007200ff1177ac */ /* 0x000e280008000800 */
[----:B------:R-:W-:Y:S01]  /*4bb0*/  DADD R46, |R46|, |R46| ;  /* 0x000000002e2e7229 */ /* 0x000fe2000000062e */
[----:B------:R-:W1:Y:S01]  /*4bc0*/  LDCU UR18, c[0x0][0x3a8] ;  /* 0x00007500ff1277ac */ /* 0x000e620008000800 */
[----:B------:R-:W2:Y:S06]  /*4bd0*/  LDCU UR19, c[0x0][0x3a4] ;  /* 0x00007480ff1377ac */ /* 0x000eac0008000800 */
[----:B------:R-:W-:Y:S01]  /*4be0*/  DSETP.MAX.AND P0, P1, R46, R86, PT ;  /* 0x000000562e00722a */ /* 0x000fe2000390f000 */
[----:B------:R-:W3:Y:S01]  /*4bf0*/  LDCU UR20, c[0x0][0x39c] ;  /* 0x00007380ff1477ac */ /* 0x000ee20008000800 */
[----:B------:R-:W-:Y:S01]  /*4c00*/  MOV R16, R47 ;  /* 0x0000002f00107202 */ /* 0x000fe20000000f00 */
[----:B------:R-:W4:Y:S03]  /*4c10*/  LDCU.64 UR8, c[0x4][0x8] ;  /* 0x01000100ff0877ac */ /* 0x000f260008000a00 */
[----:B------:R-:W-:Y:S01]  /*4c20*/  FSEL R57, R16, R55, P0 ;  /* 0x0000003710397208 */ /* 0x000fe20000000000 */
[----:B------:R-:W-:Y:S01]  /*4c30*/  IMAD.MOV.U32 R16, RZ, RZ, R45 ;  /* 0x000000ffff107224 */ /* 0x000fe200078e002d */
[----:B------:R-:W-:Y:S01]  /*4c40*/  SEL R46, R46, R86, P0 ;  /* 0x000000562e2e7207 */ /* 0x000fe20000000000 */
[----:B------:R-:W0:Y:S01]  /*4c50*/  LDCU.64 UR10, c[0x0][0x388] ;  /* 0x00007100ff0a77ac */ /* 0x000e220008000a00 */
[----:B------:R-:W0:Y:S04]  /*4c60*/  LDCU.64 UR14, c[0x0][0x380] ;  /* 0x00007000ff0e77ac */ /* 0x000e280008000a00 */
[----:B------:R-:W-:-:S05]  /*4c70*/  @P1 LOP3.LUT R57, R55, 0x80000, RZ, 0xfc, !PT ;  /* 0x0008000037391812 */ /* 0x000fca00078efcff */
[----:B------:R-:W-:-:S04]  /*4c80*/  IMAD.MOV.U32 R47, RZ, RZ, R57 ;  /* 0x000000ffff2f7224 */ /* 0x000fc800078e0039 */
[----:B------:R-:W-:Y:S02]  /*4c90*/  IMAD.MOV.U32 R55, RZ, RZ, R47 ;  /* 0x000000ffff377224 */ /* 0x000fe400078e002f */
[----:B------:R-:W-:-:S06]  /*4ca0*/  DSETP.MAX.AND P0, P1, R44, R46, PT ;  /* 0x0000002e2c00722a */ /* 0x000fcc000390f000 */
[----:B------:R-:W-:Y:S01]  /*4cb0*/  FSEL R57, R16, R55, P0 ;  /* 0x0000003710397208 */ /* 0x000fe20000000000 */
[----:B------:R-:W-:Y:S01]  /*4cc0*/  IMAD.MOV.U32 R16, RZ, RZ, R41 ;  /* 0x000000ffff107224 */ /* 0x000fe200078e0029 */
[----:B------:R-:W-:-:S06]  /*4cd0*/  SEL R44, R44, R46, P0 ;  /* 0x0000002e2c2c7207 */ /* 0x000fcc0000000000 */
[----:B------:R-:W-:-:S05]  /*4ce0*/  @P1 LOP3.LUT R57, R55, 0x80000, RZ, 0xfc, !PT ;  /* 0x0008000037391812 */ /* 0x000fca00078efcff */
[----:B------:R-:W-:-:S04]  /*4cf0*/  IMAD.MOV.U32 R45, RZ, RZ, R57 ;  /* 0x000000ffff2d7224 */ /* 0x000fc800078e0039 */
[----:B------:R-:W-:Y:S02]  /*4d00*/  IMAD.MOV.U32 R47, RZ, RZ, R45 ;  /* 0x000000ffff2f7224 */ /* 0x000fe400078e002d */
[----:B------:R-:W-:-:S06]  /*4d10*/  DSETP.MAX.AND P0, P1, R40, R44, PT ;  /* 0x0000002c2800722a */ /* 0x000fcc000390f000 */
[----:B------:R-:W-:Y:S01]  /*4d20*/  FSEL R55, R16, R47, P0 ;  /* 0x0000002f10377208 */ /* 0x000fe20000000000 */
[----:B------:R-:W-:Y:S01]  /*4d30*/  IMAD.MOV.U32 R16, RZ, RZ, R29 ;  /* 0x000000ffff107224 */ /* 0x000fe200078e001d */
[----:B------:R-:W-:Y:S01]  /*4d40*/  SEL R40, R40, R44, P0 ;  /* 0x0000002c28287207 */ /* 0x000fe20000000000 */
[----:B------:R-:W-:-:S05]  /*4d50*/  DADD R44, RZ, R4 ;  /* 0x00000000ff2c7229 */ /* 0x000fca0000000004 */
[----:B------:R-:W-:-:S03]  /*4d60*/  @P1 LOP3.LUT R55, R47, 0x80000, RZ, 0xfc, !PT ;  /* 0x000800002f371812 */ /* 0x000fc600078efcff */
[----:B------:R-:W-:Y:S02]  /*4d70*/  DADD R44, R44, R6 ;  /* 0x000000002c2c7229 */ /* 0x000fe40000000006 */
[----:B------:R-:W-:-:S04]  /*4d80*/  IMAD.MOV.U32 R41, RZ, RZ, R55 ;  /* 0x000000ffff297224 */ /* 0x000fc800078e0037 */
[----:B------:R-:W-:Y:S02]  /*4d90*/  IMAD.MOV.U32 R47, RZ, RZ, R41 ;  /* 0x000000ffff2f7224 */ /* 0x000fe400078e0029 */
[----:B------:R-:W-:Y:S02]  /*4da0*/  DSETP.MAX.AND P0, P1, R28, R40, PT ;  /* 0x000000281c00722a */ /* 0x000fe4000390f000 */
[----:B------:R-:W-:-:S04]  /*4db0*/  DADD R44, R74, R44 ;  /* 0x000000004a2c7229 */ /* 0x000fc8000000002c */
[----:B------:R-:W-:Y:S02]  /*4dc0*/  FSEL R55, R16, R47, P0 ;  /* 0x0000002f10377208 */ /* 0x000fe40000000000 */
[----:B------:R-:W-:Y:S02]  /*4dd0*/  SEL R28, R28, R40, P0 ;  /* 0x000000281c1c7207 */ /* 0x000fe40000000000 */
[----:B------:R-:W-:Y:S01]  /*4de0*/  MOV R16, R43 ;  /* 0x0000002b00107202 */ /* 0x000fe20000000f00 */
[----:B------:R-:W-:-:S03]  /*4df0*/  DADD R44, R72, R44 ;  /* 0x00000000482c7229 */ /* 0x000fc6000000002c */
[----:B------:R-:W-:-:S05]  /*4e00*/  @P1 LOP3.LUT R55, R47, 0x80000, RZ, 0xfc, !PT ;  /* 0x000800002f371812 */ /* 0x000fca00078efcff */
[----:B------:R-:W-:Y:S01]  /*4e10*/  IMAD.MOV.U32 R29, RZ, RZ, R55 ;  /* 0x000000ffff1d7224 */ /* 0x000fe200078e0037 */
[----:B------:R-:W-:-:S03]  /*4e20*/  DADD R44, R70, R44 ;  /* 0x00000000462c7229 */ /* 0x000fc6000000002c */
[----:B------:R-:W-:Y:S02]  /*4e30*/  IMAD.MOV.U32 R41, RZ, RZ, R29 ;  /* 0x000000ffff297224 */ /* 0x000fe400078e001d */
[----:B------:R-:W-:-:S03]  /*4e40*/  DSETP.MAX.AND P0, P1, R42, R28, PT ;  /* 0x0000001c2a00722a */ /* 0x000fc6000390f000 */
[----:B------:R-:W-:-:S03]  /*4e50*/  DADD R44, R68, R44 ;  /* 0x00000000442c7229 */ /* 0x000fc6000000002c */
[----:B------:R-:W-:Y:S01]  /*4e60*/  FSEL R47, R16, R41, P0 ;  /* 0x00000029102f7208 */ /* 0x000fe20000000000 */
[----:B------:R-:W-:Y:S01]  /*4e70*/  IMAD.MOV.U32 R16, RZ, RZ, R36 ;  /* 0x000000ffff107224 */ /* 0x000fe200078e0024 */
[----:B------:R-:W-:-:S03]  /*4e80*/  SEL R28, R42, R28, P0 ;  /* 0x0000001c2a1c7207 */ /* 0x000fc60000000000 */
[----:B------:R-:W-:-:S03]  /*4e90*/  DADD R44, R32, R44 ;  /* 0x00000000202c7229 */ /* 0x000fc6000000002c */
[----:B------:R-:W-:-:S05]  /*4ea0*/  @P1 LOP3.LUT R47, R41, 0x80000, RZ, 0xfc, !PT ;  /* 0x00080000292f1812 */ /* 0x000fca00078efcff */
[----:B------:R-:W-:Y:S01]  /*4eb0*/  IMAD.MOV.U32 R29, RZ, RZ, R47 ;  /* 0x000000ffff1d7224 */ /* 0x000fe200078e002f */
[----:B------:R-:W-:-:S05]  /*4ec0*/  DADD R44, R44, R34 ;  /* 0x000000002c2c7229 */ /* 0x000fca0000000022 */
[----:B------:R-:W-:Y:S01]  /*4ed0*/  DSETP.MAX.AND P0, P1, R36, R28, PT ;  /* 0x0000001c2400722a */ /* 0x000fe2000390f000 */
[----:B------:R-:W-:Y:S02]  /*4ee0*/  IMAD.MOV.U32 R36, RZ, RZ, R29 ;  /* 0x000000ffff247224 */ /* 0x000fe400078e001d */
[----:B------:R-:W-:-:S03]  /*4ef0*/  DMUL R66, R44, 0.125 ;  /* 0x3fc000002c427828 */ /* 0x000fc60000000000 */
[----:B------:R-:W-:Y:S02]  /*4f00*/  SEL R28, R16, R28, P0 ;  /* 0x0000001c101c7207 */ /* 0x000fe40000000000 */
[----:B------:R-:W-:-:S06]  /*4f10*/  FSEL R37, R37, R36, P0 ;  /* 0x0000002425257208 */ /* 0x000fcc0000000000 */
[----:B------:R-:W-:-:S05]  /*4f20*/  @P1 LOP3.LUT R37, R36, 0x80000, RZ, 0xfc, !PT ;  /* 0x0008000024251812 */ /* 0x000fca00078efcff */
[----:B------:R-:W-:-:S04]  /*4f30*/  IMAD.MOV.U32 R29, RZ, RZ, R37 ;  /* 0x000000ffff1d7224 */ /* 0x000fc800078e0025 */
[----:B------:R-:W-:Y:S02]  /*4f40*/  IMAD.MOV.U32 R16, RZ, RZ, R29 ;  /* 0x000000ffff107224 */ /* 0x000fe400078e001d */
[----:B------:R-:W-:-:S06]  /*4f50*/  DSETP.MAX.AND P0, P1, R38, R28, PT ;  /* 0x0000001c2600722a */ /* 0x000fcc000390f000 */
[----:B------:R-:W-:Y:S02]  /*4f60*/  FSEL R61, R39, R16, P0 ;  /* 0x00000010273d7208 */ /* 0x000fe40000000000 */
[----:B------:R-:W-:Y:S01]  /*4f70*/  SEL R60, R60, R28, P0 ;  /* 0x0000001c3c3c7207 */ /* 0x000fe20000000000 */
[----:B------:R-:W-:-:S05]  /*4f80*/  IMAD.MOV.U32 R28, RZ, RZ, -0x5 ;  /* 0xfffffffbff1c7424 */ /* 0x000fca00078e00ff */
[----:B------:R-:W-:Y:S01]  /*4f90*/  @P1 LOP3.LUT R61, R16, 0x80000, RZ, 0xfc, !PT ;  /* 0x00080000103d1812 */ /* 0x000fe200078efcff */
[----:B01234-:R-:W-:-:S07]  /*4fa0*/  IMAD.MOV.U32 R16, RZ, RZ, RZ ;  /* 0x000000ffff107224 */ /* 0x01ffce00078e00ff */
.L_x_172:
[----:B0-----:R-:W0:Y:S01]  /*4fb0*/  S2R R36, SR_TID.Y ;  /* 0x0000000000247919 */ /* 0x001e220000002200 */
[----:B------:R-:W0:Y:S01]  /*4fc0*/  S2UR UR4, SR_CTAID.Y ;  /* 0x00000000000479c3 */ /* 0x000e220000002600 */
[----:B------:R-:W1:Y:S01]  /*4fd0*/  LDCU UR7, c[0x0][0x3a0] ;  /* 0x00007400ff0777ac */ /* 0x000e620008000800 */
[----:B------:R-:W-:Y:S06]  /*4fe0*/  BSSY.RECONVERGENT B3, `(.L_x_55) ;  /* 0x00006ec000037945 */ /* 0x000fec0003800200 */
[----:B------:R-:W0:Y:S02]  /*4ff0*/  LDC R29, c[0x0][0x364] ;  /* 0x0000d900ff1d7b82 */ /* 0x000e240000000800 */
[----:B0-----:R-:W-:-:S04]  /*5000*/  IMAD R29, R29, UR4, R36 ;  /* 0x000000041d1d7c24 */ /* 0x001fc8000f8e0224 */
[----:B------:R-:W-:-:S05]  /*5010*/  IMAD.IADD R29, R29, 0x1, R28 ;  /* 0x000000011d1d7824 */ /* 0x000fca00078e021c */
[----:B-1----:R-:W-:-:S04]  /*5020*/  ISETP.GE.AND P0, PT, R29, UR7, PT ;  /* 0x000000071d007c0c */ /* 0x002fc8000bf06270 */
[----:B------:R-:W-:Y:S02]  /*5030*/  ISETP.LT.OR P0, PT, R29, RZ, P0 ;  /* 0x000000ff1d00720c */ /* 0x000fe40000701670 */
[----:B------:R-:W-:-:S11]  /*5040*/  MOV R29, 0xfffffffb ;  /* 0xfffffffb001d7802 */ /* 0x000fd60000000f00 */
.L_x_171:
[----:B0-----:R-:W-:Y:S01]  /*5050*/  IMAD.IADD R36, R56, 0x1, R29 ;  /* 0x0000000138247824 */ /* 0x001fe200078e021d */
[----:B------:R-:W-:Y:S04]  /*5060*/  BSSY.RECONVERGENT B2, `(.L_x_56) ;  /* 0x00006df000027945 */ /* 0x000fe80003800200 */
[----:B------:R-:W-:-:S04]  /*5070*/  ISETP.GE.AND P1, PT, R36, UR20, PT ;  /* 0x0000001424007c0c */ /* 0x000fc8000bf26270 */
[----:B------:R-:W-:-:S04]  /*5080*/  ISETP.LT.OR P1, PT, R36, RZ, P1 ;  /* 0x000000ff2400720c */ /* 0x000fc80000f21670 */
[----:B------:R-:W-:-:S13]  /*5090*/  PLOP3.LUT P1, PT, P1, P0, PT, 0xf8, 0x8f ;  /* 0x00000000008f781c */ /* 0x000fda0000f21f70 */
[----:B------:R-:W-:Y:S05]  /*50a0*/  @P1 BRA `(.L_x_57) ;  /* 0x0000006c00681947 */ /* 0x000fea0003800000 */
[----:B------:R-:W-:Y:S01]  /*50b0*/  DSETP.NEU.AND P4, PT, |R82|, +INF , PT ;  /* 0x7ff000005200742a */ /* 0x000fe20003f8d200 */
[----:B------:R-:W-:Y:S01]  /*50c0*/  BSSY.RECONVERGENT B5, `(.L_x_58) ;  /* 0x0000012000057945 */ /* 0x000fe20003800200 */
[----:B------:R-:W-:Y:S01]  /*50d0*/  DMUL R84, RZ, R82 ;  /* 0x00000052ff547228 */ /* 0x000fe20000000000 */
[----:B------:R-:W-:-:S11]  /*50e0*/  IMAD.MOV.U32 R57, RZ, RZ, 0x1 ;  /* 0x00000001ff397424 */ /* 0x000fd600078e00ff */
[----:B------:R-:W-:Y:S05]  /*50f0*/  @!P4 BRA `(.L_x_59) ;  /* 0x000000000038c947 */ /* 0x000fea0003800000 */
        /* <DEDUP_REMOVED lines=9> */
[----:B------:R-:W-:Y:S05]  /*5190*/  CALL.REL.NOINC `($_Z20render_hybrid_kernelPKhjjjiiiiiid11PixelFormathhPhS2_S2_S2_$__internal_trig_reduction_slowpathd) ;  /* 0x000000b800c87944 */ /* 0x000fea0003c00000 */
[----:B------:R-:W-:Y:S02]  /*51a0*/  IMAD.MOV.U32 R84, RZ, RZ, R42 ;  /* 0x000000ffff547224 */ /* 0x000fe400078e002a */
[----:B------:R-:W-:-:S07]  /*51b0*/  IMAD.MOV.U32 R85, RZ, RZ, R43 ;  /* 0x000000ffff557224 */ /* 0x000fce00078e002b */
.L_x_61:
[----:B------:R-:W-:Y:S05]  /*51c0*/  BSYNC.RECONVERGENT B6 ;  /* 0x0000000000067941 */ /* 0x000fea0003800200 */
.L_x_60:
[----:B------:R-:W-:-:S07]  /*51d0*/  IADD3 R57, PT, PT, R38, 0x1, RZ ;  /* 0x0000000126397810 */ /* 0x000fce0007ffe0ff */
.L_x_59:
[----:B------:R-:W-:Y:S05]  /*51e0*/  BSYNC.RECONVERGENT B5 ;  /* 0x0000000000057941 */ /* 0x000fea0003800200 */
.L_x_58:
[----:B------:R-:W-:-:S05]  /*51f0*/  IMAD.SHL.U32 R36, R57, 0x40, RZ ;  /* 0x0000004039247824 */ /* 0x000fca00078e00ff */
[----:B------:R-:W-:-:S04]  /*5200*/  LOP3.LUT R36, R36, 0x40, RZ, 0xc0, !PT ;  /* 0x0000004024247812 */ /* 0x000fc800078ec0ff */
[----:B------:R-:W-:-:S05]  /*5210*/  IADD3 R90, P1, PT, R36, UR8, RZ ;  /* 0x00000008245a7c10 */ /* 0x000fca000ff3e0ff */
[----:B------:R-:W-:-:S05]  /*5220*/  IMAD.X R91, RZ, RZ, UR9, P1 ;  /* 0x00000009ff5b7e24 */ /* 0x000fca00088e06ff */
[----:B------:R-:W2:Y:S04]  /*5230*/  LDG.E.128.CONSTANT R36, desc[UR12][R90.64] ;  /* 0x0000000c5a247981 */ /* 0x000ea8000c1e9d00 */
[----:B------:R-:W3:Y:S04]  /*5240*/  LDG.E.128.CONSTANT R40, desc[UR12][R90.64+0x10] ;  /* 0x0000100c5a287981 */ /* 0x000ee8000c1e9d00 */
[----:B------:R-:W4:Y:S01]  /*5250*/  LDG.E.128.CONSTANT R44, desc[UR12][R90.64+0x20] ;  /* 0x0000200c5a2c7981 */ /* 0x000f22000c1e9d00 */
[C---:B------:R-:W-:Y:S01]  /*5260*/  LOP3.LUT R55, R57.reuse, 0x1, RZ, 0xc0, !PT ;  /* 0x0000000139377812 */ /* 0x040fe200078ec0ff */
[----:B------:R-:W-:Y:S01]  /*5270*/  IMAD.MOV.U32 R88, RZ, RZ, 0x20fd8164 ;  /* 0x20fd8164ff587424 */ /* 0x000fe200078e00ff */
[----:B------:R-:W-:Y:S01]  /*5280*/  DMUL R86, R84, R84 ;  /* 0x0000005454567228 */ /* 0x000fe20000000000 */
[----:B------:R-:W-:Y:S01]  /*5290*/  LOP3.LUT P2, RZ, R57, 0x2, RZ, 0xc0, !PT ;  /* 0x0000000239ff7812 */ /* 0x000fe2000784c0ff */
[----:B------:R-:W-:Y:S01]  /*52a0*/  BSSY.RECONVERGENT B5, `(.L_x_62) ;  /* 0x000001f000057945 */ /* 0x000fe20003800200 */
[----:B------:R-:W-:Y:S01]  /*52b0*/  ISETP.NE.U32.AND P1, PT, R55, 0x1, PT ;  /* 0x000000013700780c */ /* 0x000fe20003f25070 */
[----:B------:R-:W-:-:S02]  /*52c0*/  IMAD.MOV.U32 R55, RZ, RZ, 0x3da8ff83 ;  /* 0x3da8ff83ff377424 */ /* 0x000fc400078e00ff */
[----:B------:R-:W-:Y:S01]  /*52d0*/  IMAD.MOV.U32 R57, RZ, RZ, R17 ;  /* 0x000000ffff397224 */ /* 0x000fe200078e0011 */
[----:B------:R-:W-:Y:S01]  /*52e0*/  FSEL R88, R88, -8.06006814911005101289e+34, !P1 ;  /* 0xf9785eba58587808 */ /* 0x000fe20004800000 */
[----:B------:R-:W-:Y:S01]  /*52f0*/  IMAD.MOV.U32 R94, RZ, RZ, R62 ;  /* 0x000000ffff5e7224 */ /* 0x000fe200078e003e */
[----:B------:R-:W-:Y:S01]  /*5300*/  FSEL R89, -R55, 0.11223486810922622681, !P1 ;  /* 0x3de5db6537597808 */ /* 0x000fe20004800100 */
[----:B------:R-:W-:-:S05]  /*5310*/  IMAD.MOV.U32 R95, RZ, RZ, R63 ;  /* 0x000000ffff5f7224 */ /* 0x000fca00078e003f */
[----:B--2---:R-:W-:-:S08]  /*5320*/  DFMA R36, R86, R88, R36 ;  /* 0x000000585624722b */ /* 0x004fd00000000024 */
[----:B------:R-:W-:-:S08]  /*5330*/  DFMA R36, R86, R36, R38 ;  /* 0x000000245624722b */ /* 0x000fd00000000026 */
[----:B---3--:R-:W-:-:S08]  /*5340*/  DFMA R36, R86, R36, R40 ;  /* 0x000000245624722b */ /* 0x008fd00000000028 */
[----:B------:R-:W-:-:S08]  /*5350*/  DFMA R36, R86, R36, R42 ;  /* 0x000000245624722b */ /* 0x000fd0000000002a */
[----:B----4-:R-:W-:-:S08]  /*5360*/  DFMA R36, R86, R36, R44 ;  /* 0x000000245624722b */ /* 0x010fd0000000002c */
[----:B------:R-:W-:-:S08]  /*5370*/  DFMA R36, R86, R36, R46 ;  /* 0x000000245624722b */ /* 0x000fd0000000002e */
[----:B------:R-:W-:Y:S02]  /*5380*/  DFMA R38, R36, R84, R84 ;  /* 0x000000542426722b */ /* 0x000fe40000000054 */
[----:B------:R-:W-:-:S10]  /*5390*/  DFMA R36, R86, R36, 1 ;  /* 0x3ff000005624742b */ /* 0x000fd40000000024 */
[----:B------:R-:W-:Y:S02]  /*53a0*/  FSEL R38, R36, R38, !P1 ;  /* 0x0000002624267208 */ /* 0x000fe40004800000 */
[----:B------:R-:W-:Y:S01]  /*53b0*/  FSEL R39, R37, R39, !P1 ;  /* 0x0000002725277208 */ /* 0x000fe20004800000 */
[----:B------:R-:W-:-:S05]  /*53c0*/  DSETP.GE.AND P1, PT, |R82|, 2.14748364800000000000e+09, PT ;  /* 0x41e000005200742a */ /* 0x000fca0003f26200 */
[----:B------:R-:W-:Y:S02]  /*53d0*/  DADD R36, RZ, -R38 ;  /* 0x00000000ff247229 */ /* 0x000fe40000000826 */
[----:B------:R-:W-:-:S08]  /*53e0*/  DSETP.EQ.OR P1, PT, |R82|, +INF , !P1 ;  /* 0x7ff000005200742a */ /* 0x000fd00004f22600 */
[----:B------:R-:W-:Y:S02]  /*53f0*/  FSEL R84, R38, R36, !P2 ;  /* 0x0000002426547208 */ /* 0x000fe40005000000 */
[----:B------:R-:W-:-:S04]  /*5400*/  FSEL R85, R39, R37, !P2 ;  /* 0x0000002527557208 */ /* 0x000fc80005000000 */
[----:B------:R-:W-:Y:S05]  /*5410*/  @P1 BRA `(.L_x_63) ;  /* 0x00000000001c1947 */ /* 0x000fea0003800000 */
[----:B------:R-:W-:Y:S01]  /*5420*/  IMAD.MOV.U32 R42, RZ, RZ, R82 ;  /* 0x000000ffff2a7224 */ /* 0x000fe200078e0052 */
[----:B------:R-:W-:Y:S01]  /*5430*/  MOV R90, 0x5460 ;  /* 0x00005460005a7802 */ /* 0x000fe20000000f00 */
[----:B------:R-:W-:-:S07]  /*5440*/  IMAD.MOV.U32 R91, RZ, RZ, R83 ;  /* 0x000000ffff5b7224 */ /* 0x000fce00078e0053 */
[----:B------:R-:W-:Y:S05]  /*5450*/  CALL.REL.NOINC `($_Z20render_hybrid_kernelPKhjjjiiiiiid11PixelFormathhPhS2_S2_S2_$__internal_trig_reduction_slowpathd) ;  /* 0x000000b800187944 */ /* 0x000fea0003c00000 */
[----:B------:R-:W-:Y:S01]  /*5460*/  MOV R57, R38 ;  /* 0x0000002600397202 */ /* 0x000fe20000000f00 */
[----:B------:R-:W-:Y:S02]  /*5470*/  IMAD.MOV.U32 R94, RZ, RZ, R42 ;  /* 0x000000ffff5e7224 */ /* 0x000fe400078e002a */
[----:B------:R-:W-:-:S07]  /*5480*/  IMAD.MOV.U32 R95, RZ, RZ, R43 ;  /* 0x000000ffff5f7224 */ /* 0x000fce00078e002b */
.L_x_63:
[----:B------:R-:W-:Y:S05]  /*5490*/  BSYNC.RECONVERGENT B5 ;  /* 0x0000000000057941 */ /* 0x000fea0003800200 */
.L_x_62:
[----:B------:R-:W-:Y:S01]  /*54a0*/  IMAD.SHL.U32 R36, R57, 0x40, RZ ;  /* 0x0000004039247824 */ /* 0x000fe200078e00ff */
[----:B------:R-:W0:Y:S04]  /*54b0*/  LDC R97, c[0x0][0x398] ;  /* 0x0000e600ff617b82 */ /* 0x000e280000000800 */
[----:B------:R-:W-:-:S04]  /*54c0*/  LOP3.LUT R36, R36, 0x40, RZ, 0xc0, !PT ;  /* 0x0000004024247812 */ /* 0x000fc800078ec0ff */
[----:B------:R-:W-:Y:S01]  /*54d0*/  IADD3 R86, P1, PT, R36, UR8, RZ ;  /* 0x0000000824567c10 */ /* 0x000fe2000ff3e0ff */
[----:B------:R-:W1:Y:S04]  /*54e0*/  LDC R55, c[0x0][0x394] ;  /* 0x0000e500ff377b82 */ /* 0x000e680000000800 */
[----:B------:R-:W-:Y:S01]  /*54f0*/  IMAD.X R87, RZ, RZ, UR9, P1 ;  /* 0x00000009ff577e24 */ /* 0x000fe200088e06ff */
[----:B------:R-:W2:Y:S03]  /*5500*/  S2R R88, SR_TID.Y ;  /* 0x0000000000587919 */ /* 0x000ea60000002200 */
[----:B------:R-:W2:Y:S01]  /*5510*/  S2UR UR4, SR_CTAID.Y ;  /* 0x00000000000479c3 */ /* 0x000ea20000002600 */
[----:B------:R-:W3:Y:S04]  /*5520*/  LDG.E.128.CONSTANT R36, desc[UR12][R86.64] ;  /* 0x0000000c56247981 */ /* 0x000ee8000c1e9d00 */
[----:B------:R-:W4:Y:S03]  /*5530*/  LDG.E.128.CONSTANT R40, desc[UR12][R86.64+0x10] ;  /* 0x0000100c56287981 */ /* 0x000f26000c1e9d00 */
[----:B------:R-:W2:Y:S01]  /*5540*/  LDC R91, c[0x0][0x364] ;  /* 0x0000d900ff5b7b82 */ /* 0x000ea20000000800 */
[----:B------:R5:W4:Y:S01]  /*5550*/  LDG.E.128.CONSTANT R44, desc[UR12][R86.64+0x20] ;  /* 0x0000200c562c7981 */ /* 0x000b22000c1e9d00 */
[----:B0-----:R-:W-:Y:S01]  /*5560*/  IABS R99, R97 ;  /* 0x0000006100637213 */ /* 0x001fe20000000000 */
[----:B------:R-:W-:Y:S01]  /*5570*/  IMAD.IADD R100, R56, 0x1, R29 ;  /* 0x0000000138647824 */ /* 0x000fe200078e021d */
[----:B------:R-:W-:Y:S02]  /*5580*/  BSSY.RECONVERGENT B0, `(.L_x_64) ;  /* 0x00000a1000007945 */ /* 0x000fe40003800200 */
[----:B------:R-:W0:Y:S01]  /*5590*/  I2F.RP R90, R99 ;  /* 0x00000063005a7306 */ /* 0x000e220000209400 */
[----:B------:R-:W-:Y:S01]  /*55a0*/  IMAD R100, R100, UR19, RZ ;  /* 0x0000001364647c24 */ /* 0x000fe2000f8e02ff */
[----:B-1----:R-:W-:Y:S01]  /*55b0*/  IABS R98, R55 ;  /* 0x0000003700627213 */ /* 0x002fe20000000000 */
[----:B------:R-:W1:Y:S01]  /*55c0*/  LDC R96, c[0x0][0x3a8] ;  /* 0x0000ea00ff607b82 */ /* 0x000e620000000800 */
[----:B-----5:R-:W-:Y:S01]  /*55d0*/  LOP3.LUT R86, R57, 0x1, RZ, 0xc0, !PT ;  /* 0x0000000139567812 */ /* 0x020fe200078ec0ff */
[----:B------:R-:W-:-:S03]  /*55e0*/  IMAD.SHL.U32 R100, R100, 0x2, RZ ;  /* 0x0000000264647824 */ /* 0x000fc600078e00ff */
[----:B------:R-:W5:Y:S01]  /*55f0*/  I2F.RP R92, R98 ;  /* 0x00000062005c7306 */ /* 0x000f620000209400 */
[----:B------:R-:W-:Y:S01]  /*5600*/  ISETP.NE.U32.AND P1, PT, R86, 0x1, PT ;  /* 0x000000015600780c */ /* 0x000fe20003f25070 */
[----:B------:R-:W-:Y:S01]  /*5610*/  IMAD.MOV.U32 R86, RZ, RZ, 0x3da8ff83 ;  /* 0x3da8ff83ff567424 */ /* 0x000fe200078e00ff */
[----:B------:R-:W-:Y:S02]  /*5620*/  IABS R104, R100 ;  /* 0x0000006400687213 */ /* 0x000fe40000000000 */
[----:B------:R-:W-:-:S03]  /*5630*/  LOP3.LUT R100, R100, R55, RZ, 0x3c, !PT ;  /* 0x0000003764647212 */ /* 0x000fc600078e3cff */
[----:B0-----:R-:W0:Y:S01]  /*5640*/  MUFU.RCP R90, R90 ;  /* 0x0000005a005a7308 */ /* 0x001e220000001000 */
[----:B--2---:R-:W-:-:S05]  /*5650*/  IMAD R91, R91, UR4, R88 ;  /* 0x000000045b5b7c24 */ /* 0x004fca000f8e0258 */
[----:B------:R-:W-:Y:S02]  /*5660*/  IADD3 R91, PT, PT, R91, R28, RZ ;  /* 0x0000001c5b5b7210 */ /* 0x000fe40007ffe0ff */
[----:B-----5:R-:W2:Y:S03]  /*5670*/  MUFU.RCP R92, R92 ;  /* 0x0000005c005c7308 */ /* 0x020ea60000001000 */
[----:B-1----:R-:W-:Y:S01]  /*5680*/  IMAD R102, R91, R96, RZ ;  /* 0x000000605b667224 */ /* 0x002fe200078e02ff */
[----:B------:R-:W-:Y:S01]  /*5690*/  FSEL R91, -R86, 0.11223486810922622681, !P1 ;  /* 0x3de5db65565b7808 */ /* 0x000fe20004800100 */
[----:B------:R-:W-:Y:S02]  /*56a0*/  IMAD.MOV.U32 R86, RZ, RZ, RZ ;  /* 0x000000ffff567224 */ /* 0x000fe400078e00ff */
[----:B------:R-:W-:Y:S02]  /*56b0*/  IMAD.SHL.U32 R102, R102, 0x4, RZ ;  /* 0x0000000466667824 */ /* 0x000fe400078e00ff */
[----:B0-----:R-:W-:-:S02]  /*56c0*/  VIADD R89, R90, 0xffffffe ;  /* 0x0ffffffe5a597836 */ /* 0x001fc40000000000 */
[----:B------:R-:W-:-:S04]  /*56d0*/  IMAD.MOV.U32 R90, RZ, RZ, 0x20fd8164 ;  /* 0x20fd8164ff5a7424 */ /* 0x000fc800078e00ff */
[----:B------:R-:W0:Y:S01]  /*56e0*/  F2I.FTZ.U32.TRUNC.NTZ R89, R89 ;  /* 0x0000005900597305 */ /* 0x000e22000021f000 */
[----:B--2---:R-:W-:Y:S01]  /*56f0*/  VIADD R87, R92, 0xffffffe ;  /* 0x0ffffffe5c577836 */ /* 0x004fe20000000000 */
[----:B------:R-:W-:Y:S01]  /*5700*/  DMUL R92, R94, R94 ;  /* 0x0000005e5e5c7228 */ /* 0x000fe20000000000 */
[----:B------:R-:W-:-:S05]  /*5710*/  FSEL R90, R90, -8.06006814911005101289e+34, !P1 ;  /* 0xf9785eba5a5a7808 */ /* 0x000fca0004800000 */
[----:B------:R-:W1:Y:S01]  /*5720*/  F2I.FTZ.U32.TRUNC.NTZ R87, R87 ;  /* 0x0000005700577305 */ /* 0x000e62000021f000 */
[----:B0-----:R-:W-:-:S04]  /*5730*/  IMAD.MOV R88, RZ, RZ, -R89 ;  /* 0x000000ffff587224 */ /* 0x001fc800078e0a59 */
[----:B------:R-:W-:Y:S02]  /*5740*/  IMAD R101, R88, R99, RZ ;  /* 0x0000006358657224 */ /* 0x000fe400078e02ff */
[----:B------:R-:W-:Y:S02]  /*5750*/  IMAD.MOV.U32 R88, RZ, RZ, RZ ;  /* 0x000000ffff587224 */ /* 0x000fe400078e00ff */
[----:B-1----:R-:W-:Y:S02]  /*5760*/  IMAD.MOV R103, RZ, RZ, -R87 ;  /* 0x000000ffff677224 */ /* 0x002fe400078e0a57 */
[----:B------:R-:W-:Y:S01]  /*5770*/  IMAD.HI.U32 R101, R89, R101, R88 ;  /* 0x0000006559657227 */ /* 0x000fe200078e0058 */
[----:B------:R-:W-:Y:S02]  /*5780*/  IABS R88, R102 ;  /* 0x0000006600587213 */ /* 0x000fe40000000000 */
[----:B------:R-:W-:Y:S01]  /*5790*/  LOP3.LUT R102, R102, R97, RZ, 0x3c, !PT ;  /* 0x0000006166667212 */ /* 0x000fe200078e3cff */
[----:B------:R-:W-:-:S04]  /*57a0*/  IMAD R89, R103, R98, RZ ;  /* 0x0000006267597224 */ /* 0x000fc800078e02ff */
[----:B------:R-:W-:-:S04]  /*57b0*/  IMAD.HI.U32 R86, R87, R89, R86 ;  /* 0x0000005957567227 */ /* 0x000fc800078e0056 */
[----:B------:R-:W-:Y:S02]  /*57c0*/  IMAD.MOV.U32 R89, RZ, RZ, R104 ;  /* 0x000000ffff597224 */ /* 0x000fe400078e0068 */
[----:B------:R-:W-:-:S04]  /*57d0*/  IMAD.HI.U32 R87, R101, R88, RZ ;  /* 0x0000005865577227 */ /* 0x000fc800078e00ff */
[----:B------:R-:W-:Y:S01]  /*57e0*/  IMAD.HI.U32 R86, R86, R89, RZ ;  /* 0x0000005956567227 */ /* 0x000fe200078e00ff */
[----:B---3--:R-:W-:-:S03]  /*57f0*/  DFMA R36, R92, R90, R36 ;  /* 0x0000005a5c24722b */ /* 0x008fc60000000024 */
[----:B------:R-:W-:-:S05]  /*5800*/  IMAD.MOV R90, RZ, RZ, -R87 ;  /* 0x000000ffff5a7224 */ /* 0x000fca00078e0a57 */
[----:B------:R-:W-:Y:S01]  /*5810*/  DFMA R36, R92, R36, R38 ;  /* 0x000000245c24722b */ /* 0x000fe20000000026 */
[----:B------:R-:W-:Y:S02]  /*5820*/  IMAD.MOV R39, RZ, RZ, -R86 ;  /* 0x000000ffff277224 */ /* 0x000fe400078e0a56 */
[----:B------:R-:W-:Y:S02]  /*5830*/  IMAD R38, R99, R90, R88 ;  /* 0x0000005a63267224 */ /* 0x000fe400078e0258 */
[----:B------:R-:W-:-:S03]  /*5840*/  IMAD R39, R98, R39, R89 ;  /* 0x0000002762277224 */ /* 0x000fc600078e0259 */
[----:B----4-:R-:W-:Y:S01]  /*5850*/  DFMA R36, R92, R36, R40 ;  /* 0x000000245c24722b */ /* 0x010fe20000000028 */
[----:B------:R-:W-:Y:S02]  /*5860*/  ISETP.GT.U32.AND P6, PT, R99, R38, PT ;  /* 0x000000266300720c */ /* 0x000fe40003fc4070 */
[----:B------:R-:W-:-:S05]  /*5870*/  ISETP.GT.U32.AND P5, PT, R98, R39, PT ;  /* 0x000000276200720c */ /* 0x000fca0003fa4070 */
[----:B------:R-:W-:-:S06]  /*5880*/  DFMA R36, R92, R36, R42 ;  /* 0x000000245c24722b */ /* 0x000fcc000000002a */
[-C--:B------:R-:W-:Y:S01]  /*5890*/  @!P6 IADD3 R38, PT, PT, R38, -R99.reuse, RZ ;  /* 0x800000632626e210 */ /* 0x080fe20007ffe0ff */
[----:B------:R-:W-:Y:S01]  /*58a0*/  @!P6 VIADD R87, R87, 0x1 ;  /* 0x000000015757e836 */ /* 0x000fe20000000000 */
[C---:B------:R-:W-:Y:S01]  /*58b0*/  DFMA R36, R92.reuse, R36, R44 ;  /* 0x000000245c24722b */ /* 0x040fe2000000002c */
[----:B------:R-:W-:Y:S01]  /*58c0*/  @!P5 IMAD.IADD R39, R39, 0x1, -R98 ;  /* 0x000000012727d824 */ /* 0x000fe200078e0a62 */
[----:B------:R-:W-:Y:S01]  /*58d0*/  ISETP.GE.U32.AND P2, PT, R38, R99, PT ;  /* 0x000000632600720c */ /* 0x000fe20003f46070 */
[----:B------:R-:W-:Y:S01]  /*58e0*/  @!P5 VIADD R86, R86, 0x1 ;  /* 0x000000015656d836 */ /* 0x000fe20000000000 */
[----:B------:R-:W-:Y:S02]  /*58f0*/  ISETP.GE.AND P5, PT, R102, RZ, PT ;  /* 0x000000ff6600720c */ /* 0x000fe40003fa6270 */
[----:B------:R-:W-:Y:S02]  /*5900*/  ISETP.GE.U32.AND P3, PT, R39, R98, PT ;  /* 0x000000622700720c */ /* 0x000fe40003f66070 */
[----:B------:R-:W-:Y:S01]  /*5910*/  ISETP.NE.AND P6, PT, R97, RZ, PT ;  /* 0x000000ff6100720c */ /* 0x000fe20003fc5270 */
[----:B------:R-:W-:-:S06]  /*5920*/  DFMA R36, R92, R36, R46 ;  /* 0x000000245c24722b */ /* 0x000fcc000000002e */
[----:B------:R-:W-:Y:S01]  /*5930*/  @P2 VIADD R87, R87, 0x1 ;  /* 0x0000000157572836 */ /* 0x000fe20000000000 */
[----:B------:R-:W-:Y:S01]  /*5940*/  ISETP.GE.AND P2, PT, R100, RZ, PT ;  /* 0x000000ff6400720c */ /* 0x000fe20003f46270 */
[----:B------:R-:W-:Y:S02]  /*5950*/  DFMA R38, R36, R94, R94 ;  /* 0x0000005e2426722b */ /* 0x000fe4000000005e */
[----:B------:R-:W-:Y:S01]  /*5960*/  @P3 VIADD R86, R86, 0x1 ;  /* 0x0000000156563836 */ /* 0x000fe20000000000 */
[----:B------:R-:W-:Y:S01]  /*5970*/  ISETP.NE.AND P3, PT, R55, RZ, PT ;  /* 0x000000ff3700720c */ /* 0x000fe20003f65270 */
[----:B------:R-:W-:Y:S01]  /*5980*/  @!P5 IMAD.MOV R87, RZ, RZ, -R87 ;  /* 0x000000ffff57d224 */ /* 0x000fe200078e0a57 */
[----:B------:R-:W-:Y:S01]  /*5990*/  @!P6 LOP3.LUT R87, RZ, R97, RZ, 0x33, !PT ;  /* 0x00000061ff57e212 */ /* 0x000fe200078e33ff */
[----:B------:R-:W-:Y:S01]  /*59a0*/  IMAD.MOV.U32 R40, RZ, RZ, R86 ;  /* 0x000000ffff287224 */ /* 0x000fe200078e0056 */
[----:B------:R-:W-:Y:S02]  /*59b0*/  DFMA R92, R92, R36, 1 ;  /* 0x3ff000005c5c742b */ /* 0x000fe40000000024 */
[----:B------:R-:W-:Y:S01]  /*59c0*/  VIMNMX R87, PT, PT, RZ, R87, !PT ;  /* 0x00000057ff577248 */ /* 0x000fe20007fe0100 */
[----:B------:R-:W-:Y:S02]  /*59d0*/  I2F.F64 R36, R96 ;  /* 0x0000006000247312 */ /* 0x000fe40000201c00 */
[----:B------:R-:W-:Y:S01]  /*59e0*/  @!P2 IMAD.MOV R40, RZ, RZ, -R40 ;  /* 0x000000ffff28a224 */ /* 0x000fe200078e0a28 */
[----:B------:R-:W-:-:S03]  /*59f0*/  VIADDMNMX R86, R96, 0xffffffff, R87, PT ;  /* 0xffffffff60567846 */ /* 0x000fc60003800157 */
[----:B------:R-:W-:Y:S02]  /*5a00*/  @!P3 LOP3.LUT R40, RZ, R55, RZ, 0x33, !PT ;  /* 0x00000037ff28b212 */ /* 0x000fe400078e33ff */
[----:B------:R-:W-:Y:S02]  /*5a10*/  FSEL R42, R92, R38, !P1 ;  /* 0x000000265c2a7208 */ /* 0x000fe40004800000 */
[----:B------:R-:W-:Y:S02]  /*5a20*/  VIMNMX R55, PT, PT, RZ, R40, !PT ;  /* 0x00000028ff377248 */ /* 0x000fe40007fe0100 */
[----:B------:R-:W0:Y:S01]  /*5a30*/  I2F.F64 R40, R86 ;  /* 0x0000005600287312 */ /* 0x000e220000201c00 */
[----:B------:R-:W-:Y:S02]  /*5a40*/  FSEL R43, R93, R39, !P1 ;  /* 0x000000275d2b7208 */ /* 0x000fe40004800000 */
[----:B------:R-:W-:Y:S02]  /*5a50*/  VIMNMX R55, PT, PT, R55, UR5, PT ;  /* 0x0000000537377c48 */ /* 0x000fe4000bfe0100 */
[----:B------:R-:W-:-:S02]  /*5a60*/  LOP3.LUT P1, RZ, R57, 0x2, RZ, 0xc0, !PT ;  /* 0x0000000239ff7812 */ /* 0x000fc4000782c0ff */
[----:B------:R-:W-:Y:S01]  /*5a70*/  DADD R44, RZ, -R42 ;  /* 0x00000000ff2c7229 */ /* 0x000fe2000000082a */
[----:B------:R-:W1:Y:S01]  /*5a80*/  I2F.F64 R38, R55 ;  /* 0x0000003700267312 */ /* 0x000e620000201c00 */
[----:B0-----:R-:W-:-:S08]  /*5a90*/  DFMA R36, R36, -0.5, R40 ;  /* 0xbfe000002424782b */ /* 0x001fd00000000028 */
[----:B------:R-:W-:Y:S02]  /*5aa0*/  FSEL R40, R42, R44, !P1 ;  /* 0x0000002c2a287208 */ /* 0x000fe40004800000 */
[----:B------:R-:W-:Y:S02]  /*5ab0*/  FSEL R41, R43, R45, !P1 ;  /* 0x0000002d2b297208 */ /* 0x000fe40004800000 */
[----:B------:R-:W-:Y:S01]  /*5ac0*/  PRMT R44, RZ, 0x7610, R44 ;  /* 0x00007610ff2c7816 */ /* 0x000fe2000000002c */
[----:B-1----:R-:W-:-:S03]  /*5ad0*/  DFMA R42, R80, -0.5, R38 ;  /* 0xbfe00000502a782b */ /* 0x002fc60000000026 */
[----:B------:R-:W-:-:S05]  /*5ae0*/  DMUL R38, R40, R36 ;  /* 0x0000002428267228 */ /* 0x000fca0000000000 */
[----:B------:R-:W-:-:S03]  /*5af0*/  DMUL R40, R40, R42 ;  /* 0x0000002a28287228 */ /* 0x000fc60000000000 */
[----:B------:R-:W-:Y:S01]  /*5b00*/  DFMA R38, R84, R42, R38 ;  /* 0x0000002a5426722b */ /* 0x000fe20000000026 */
[----:B------:R-:W-:Y:S01]  /*5b10*/  IMAD.MOV.U32 R43, RZ, RZ, 0x3fe00000 ;  /* 0x3fe00000ff2b7424 */ /* 0x000fe200078e00ff */
[----:B------:R-:W-:-:S03]  /*5b20*/  PRMT R42, RZ, 0x7610, R42 ;  /* 0x00007610ff2a7816 */ /* 0x000fc6000000002a */
[----:B------:R-:W-:-:S03]  /*5b30*/  DFMA R40, R84, R36, -R40 ;  /* 0x000000245428722b */ /* 0x000fc60000000828 */
[----:B------:R-:W-:Y:S01]  /*5b40*/  DFMA R38, R78, 0.5, R38 ;  /* 0x3fe000004e26782b */ /* 0x000fe20000000026 */
[----:B------:R-:W-:-:S04]  /*5b50*/  MOV R36, RZ ;  /* 0x000000ff00247202 */ /* 0x000fc80000000f00 */
[----:B------:R-:W-:-:S05]  /*5b60*/  DFMA R40, R76, 0.5, R40 ;  /* 0x3fe000004c28782b */ /* 0x000fca0000000028 */
[----:B------:R-:W-:-:S06]  /*5b70*/  LOP3.LUT R37, R43, 0x80000000, R39, 0xb8, !PT ;  /* 0x800000002b257812 */ /* 0x000fcc00078eb827 */
[----:B------:R-:W-:Y:S01]  /*5b80*/  DADD.RZ R36, R38, R36 ;  /* 0x0000000026247229 */ /* 0x000fe2000000c024 */
[----:B------:R-:W-:Y:S01]  /*5b90*/  LOP3.LUT R39, R43, 0x80000000, R41, 0xb8, !PT ;  /* 0x800000002b277812 */ /* 0x000fe200078eb829 */
[----:B------:R-:W-:Y:S01]  /*5ba0*/  IMAD.MOV.U32 R38, RZ, RZ, RZ ;  /* 0x000000ffff267224 */ /* 0x000fe200078e00ff */
[----:B------:R-:W-:-:S05]  /*5bb0*/  PRMT R43, RZ, 0x7610, R43 ;  /* 0x00007610ff2b7816 */ /* 0x000fca000000002b */
[----:B------:R-:W-:Y:S02]  /*5bc0*/  DADD.RZ R38, R40, R38 ;  /* 0x0000000028267229 */ /* 0x000fe4000000c026 */
[----:B------:R-:W0:Y:S08]  /*5bd0*/  F2I.F64.TRUNC R37, R36 ;  /* 0x0000002400257311 */ /* 0x000e30000030d100 */
[----:B------:R-:W1:Y:S01]  /*5be0*/  F2I.F64.TRUNC R38, R38 ;  /* 0x0000002600267311 */ /* 0x000e62000030d100 */
[----:B0-----:R-:W-:-:S04]  /*5bf0*/  ISETP.GE.AND P1, PT, R37, UR10, PT ;  /* 0x0000000a25007c0c */ /* 0x001fc8000bf26270 */
[----:B------:R-:W-:Y:S02]  /*5c00*/  ISETP.LT.OR P1, PT, R37, RZ, P1 ;  /* 0x000000ff2500720c */ /* 0x000fe40000f21670 */
[----:B-1----:R-:W-:-:S04]  /*5c10*/  ISETP.GE.AND P2, PT, R38, UR11, PT ;  /* 0x0000000b26007c0c */ /* 0x002fc8000bf46270 */
        /* <DEDUP_REMOVED lines=24> */
.L_x_68:
[----:B------:R1:W5:Y:S04]  /*5da0*/  LDG.E.U8 R44, desc[UR12][R36.64] ;  /* 0x0000000c242c7981 */ /* 0x000368000c1e1100 */
[----:B------:R1:W5:Y:S04]  /*5db0*/  LDG.E.U8 R42, desc[UR12][R36.64+0x1] ;  /* 0x0000010c242a7981 */ /* 0x000368000c1e1100 */
[----:B------:R1:W5:Y:S01]  /*5dc0*/  LDG.E.U8 R43, desc[UR12][R36.64+0x2] ;  /* 0x0000020c242b7981 */ /* 0x000362000c1e1100 */
[----:B------:R-:W-:Y:S05]  /*5dd0*/  BRA `(.L_x_65) ;  /* 0x00000000006c7947 */ /* 0x000fea0003800000 */
.L_x_67:
[----:B------:R2:W5:Y:S04]  /*5de0*/  LDG.E.U8 R43, desc[UR12][R36.64] ;  /* 0x0000000c242b7981 */ /* 0x000568000c1e1100 */
[----:B------:R2:W5:Y:S04]  /*5df0*/  LDG.E.U8 R42, desc[UR12][R36.64+0x1] ;  /* 0x0000010c242a7981 */ /* 0x000568000c1e1100 */
[----:B------:R2:W5:Y:S01]  /*5e00*/  LDG.E.U8 R44, desc[UR12][R36.64+0x2] ;  /* 0x0000020c242c7981 */ /* 0x000562000c1e1100 */
[----:B------:R-:W-:Y:S05]  /*5e10*/  BRA `(.L_x_65) ;  /* 0x00000000005c7947 */ /* 0x000fea0003800000 */
.L_x_66:
        /* <DEDUP_REMOVED lines=8> */
.L_x_69:
[----:B------:R3:W5:Y:S04]  /*5ea0*/  LDG.E.U8 R43, desc[UR12][R36.64] ;  /* 0x0000000c242b7981 */ /* 0x000768000c1e1100 */
[----:B------:R3:W5:Y:S04]  /*5eb0*/  LDG.E.U8 R42, desc[UR12][R36.64+0x1] ;  /* 0x0000010c242a7981 */ /* 0x000768000c1e1100 */
[----:B------:R3:W5:Y:S01]  /*5ec0*/  LDG.E.U8 R44, desc[UR12][R36.64+0x2] ;  /* 0x0000020c242c7981 */ /* 0x000762000c1e1100 */
[----:B------:R-:W-:Y:S05]  /*5ed0*/  BRA `(.L_x_65) ;  /* 0x00000000002c7947 */ /* 0x000fea0003800000 */
.L_x_72:
[----:B------:R4:W5:Y:S04]  /*5ee0*/  LDG.E.U8 R44, desc[UR12][R36.64] ;  /* 0x0000000c242c7981 */ /* 0x000968000c1e1100 */
[----:B------:R4:W5:Y:S04]  /*5ef0*/  LDG.E.U8 R42, desc[UR12][R36.64+0x1] ;  /* 0x0000010c242a7981 */ /* 0x000968000c1e1100 */
[----:B------:R4:W5:Y:S01]  /*5f00*/  LDG.E.U8 R43, desc[UR12][R36.64+0x2] ;  /* 0x0000020c242b7981 */ /* 0x000962000c1e1100 */
[----:B------:R-:W-:Y:S05]  /*5f10*/  BRA `(.L_x_65) ;  /* 0x00000000001c7947 */ /* 0x000fea0003800000 */
.L_x_71:
[----:B------:R0:W5:Y:S04]  /*5f20*/  LDG.E.U8 R43, desc[UR12][R36.64] ;  /* 0x0000000c242b7981 */ /* 0x000168000c1e1100 */
[----:B------:R0:W5:Y:S04]  /*5f30*/  LDG.E.U8 R42, desc[UR12][R36.64+0x1] ;  /* 0x0000010c242a7981 */ /* 0x000168000c1e1100 */
[----:B------:R0:W5:Y:S01]  /*5f40*/  LDG.E.U8 R44, desc[UR12][R36.64+0x2] ;  /* 0x0000020c242c7981 */ /* 0x000162000c1e1100 */
[----:B------:R-:W-:Y:S05]  /*5f50*/  BRA `(.L_x_65) ;  /* 0x00000000000c7947 */ /* 0x000fea0003800000 */
.L_x_70:
[----:B------:R0:W5:Y:S04]  /*5f60*/  LDG.E.U8 R44, desc[UR12][R36.64+0x1] ;  /* 0x0000010c242c7981 */ /* 0x000168000c1e1100 */
[----:B------:R0:W5:Y:S04]  /*5f70*/  LDG.E.U8 R42, desc[UR12][R36.64+0x2] ;  /* 0x0000020c242a7981 */ /* 0x000168000c1e1100 */
[----:B------:R0:W5:Y:S02]  /*5f80*/  LDG.E.U8 R43, desc[UR12][R36.64+0x3] ;  /* 0x0000030c242b7981 */ /* 0x000164000c1e1100 */
.L_x_65:
[----:B------:R-:W-:Y:S05]  /*5f90*/  BSYNC.RECONVERGENT B0 ;  /* 0x0000000000007941 */ /* 0x000fea0003800200 */
.L_x_64:
[----:B-----5:R-:W-:Y:S01]  /*5fa0*/  LOP3.LUT R45, R44, 0xff, RZ, 0xc0, !PT ;  /* 0x000000ff2c2d7812 */ /* 0x020fe200078ec0ff */
[----:B------:R-:W-:Y:S01]  /*5fb0*/  UMOV UR22, 0xe5604189 ;  /* 0xe560418900167882 */ /* 0x000fe20000000000 */
[----:B------:R-:W-:Y:S01]  /*5fc0*/  LOP3.LUT R38, R42, 0xff, RZ, 0xc0, !PT ;  /* 0x000000ff2a267812 */ /* 0x000fe200078ec0ff */
[----:B------:R-:W-:Y:S01]  /*5fd0*/  UMOV UR23, 0x3fd322d0 ;  /* 0x3fd322d000177882 */ /* 0x000fe20000000000 */
[----:B01234-:R-:W0:Y:S01]  /*5fe0*/  I2F.F64.U16 R36, R45 ;  /* 0x0000002d00247312 */ /* 0x01fe220000101800 */
[----:B------:R-:W-:Y:S01]  /*5ff0*/  LOP3.LUT R40, R43, 0xff, RZ, 0xc0, !PT ;  /* 0x000000ff2b287812 */ /* 0x000fe200078ec0ff */
[----:B------:R-:W-:Y:S01]  /*6000*/  BSSY.RECONVERGENT B5, `(.L_x_73) ;  /* 0x0000021000057945 */ /* 0x000fe20003800200 */
[----:B------:R-:W-:Y:S01]  /*6010*/  DMUL R90, RZ, R82 ;  /* 0x00000052ff5a7228 */ /* 0x000fe20000000000 */
[----:B------:R-:W-:-:S04]  /*6020*/  IMAD.MOV.U32 R57, RZ, RZ, 0x1 ;  /* 0x00000001ff397424 */ /* 0x000fc800078e00ff */
[----:B------:R-:W1:Y:S01]  /*6030*/  I2F.F64.U16 R38, R38 ;  /* 0x0000002600267312 */ /* 0x000e620000101800 */
[----:B0-----:R-:W-:-:S07]  /*6040*/  DMUL R36, R36, UR22 ;  /* 0x0000001624247c28 */ /* 0x001fce0008000000 */
[----:B------:R-:W0:Y:S01]  /*6050*/  I2F.F64.U16 R40, R40 ;  /* 0x0000002800287312 */ /* 0x000e220000101800 */
[----:B------:R-:W-:Y:S01]  /*6060*/  UMOV UR22, 0x39581062 ;  /* 0x3958106200167882 */ /* 0x000fe20000000000 */
[----:B------:R-:W-:Y:S02]  /*6070*/  UMOV UR23, 0x3fe2c8b4 ;  /* 0x3fe2c8b400177882 */ /* 0x000fe40000000000 */
[----:B-1----:R-:W-:Y:S01]  /*6080*/  DFMA R36, R38, UR22, R36 ;  /* 0x0000001626247c2b */ /* 0x002fe20008000024 */
[----:B------:R-:W-:Y:S01]  /*6090*/  UMOV UR22, 0x9fbe76c9 ;  /* 0x9fbe76c900167882 */ /* 0x000fe20000000000 */
[----:B------:R-:W-:Y:S01]  /*60a0*/  UMOV UR23, 0x3fbd2f1a ;  /* 0x3fbd2f1a00177882 */ /* 0x000fe20000000000 */
[----:B------:R-:W-:-:S05]  /*60b0*/  IMAD.IADD R39, R1, 0x1, R16 ;  /* 0x0000000101277824 */ /* 0x000fca00078e0210 */
[----:B0-----:R-:W-:Y:S01]  /*60c0*/  DFMA R36, R40, UR22, R36 ;  /* 0x0000001628247c2b */ /* 0x001fe20008000024 */
[----:B------:R0:W-:Y:S04]  /*60d0*/  STL.U8 [R39], R44 ;  /* 0x0000002c27007387 */ /* 0x0001e80000100000 */
[----:B------:R0:W-:Y:S04]  /*60e0*/  STL.U8 [R39+0x3f0], R42 ;  /* 0x0003f02a27007387 */ /* 0x0001e80000100000 */
[----:B------:R0:W-:Y:S01]  /*60f0*/  STL.U8 [R39+0x7d8], R43 ;  /* 0x0007d82b27007387 */ /* 0x0001e20000100000 */
[----:B------:R-:W1:Y:S03]  /*6100*/  F2I.U32.F64.TRUNC R36, R36 ;  /* 0x0000002400247311 */ /* 0x000e66000030d000 */
[----:B-1----:R0:W-:Y:S01]  /*6110*/  STL.U8 [R39+0xbc0], R36 ;  /* 0x000bc02427007387 */ /* 0x0021e20000100000 */
[----:B------:R-:W-:Y:S05]  /*6120*/  @!P4 BRA `(.L_x_74) ;  /* 0x000000000038c947 */ /* 0x000fea0003800000 */
[----:B------:R-:W-:Y:S01]  /*6130*/  DSETP.GE.AND P1, PT, |R82|, 2.14748364800000000000e+09, PT ;  /* 0x41e000005200742a */ /* 0x000fe20003f26200 */
[----:B------:R-:W-:Y:S01]  /*6140*/  BSSY.RECONVERGENT B6, `(.L_x_75) ;  /* 0x000000b000067945 */ /* 0x000fe20003800200 */
[----:B------:R-:W-:Y:S02]  /*6150*/  IMAD.MOV.U32 R38, RZ, RZ, R15 ;  /* 0x000000ffff267224 */ /* 0x000fe400078e000f */
[----:B------:R-:W-:Y:S02]  /*6160*/  IMAD.MOV.U32 R90, RZ, RZ, R64 ;  /* 0x000000ffff5a7224 */ /* 0x000fe400078e0040 */
[----:B------:R-:W-:-:S08]  /*6170*/  IMAD.MOV.U32 R91, RZ, RZ, R65 ;  /* 0x000000ffff5b7224 */ /* 0x000fd000078e0041 */
[----:B------:R-:W-:Y:S05]  /*6180*/  @!P1 BRA `(.L_x_76) ;  /* 0x0000000000189947 */ /* 0x000fea0003800000 */
[----:B0-----:R-:W-:Y:S01]  /*6190*/  IMAD.MOV.U32 R42, RZ, RZ, R82 ;  /* 0x000000ffff2a7224 */ /* 0x001fe200078e0052 */
[----:B------:R-:W-:Y:S01]  /*61a0*/  MOV R90, 0x61d0 ;  /* 0x000061d0005a7802 */ /* 0x000fe20000000f00 */
[----:B------:R-:W-:-:S07]  /*61b0*/  IMAD.MOV.U32 R91, RZ, RZ, R83 ;  /* 0x000000ffff5b7224 */ /* 0x000fce00078e0053 */
[----:B------:R-:W-:Y:S05]  /*61c0*/  CALL.REL.NOINC `($_Z20render_hybrid_kernelPKhjjjiiiiiid11PixelFormathhPhS2_S2_S2_$__internal_trig_reduction_slowpathd) ;  /* 0x000000a800bc7944 */ /* 0x000fea0003c00000 */
[----:B------:R-:W-:Y:S01]  /*61d0*/  IMAD.MOV.U32 R90, RZ, RZ, R42 ;  /* 0x000000ffff5a7224 */ /* 0x000fe200078e002a */
[----:B------:R-:W-:-:S07]  /*61e0*/  MOV R91, R43 ;  /* 0x0000002b005b7202 */ /* 0x000fce0000000f00 */
.L_x_76:
[----:B------:R-:W-:Y:S05]  /*61f0*/  BSYNC.RECONVERGENT B6 ;  /* 0x0000000000067941 */ /* 0x000fea0003800200 */
.L_x_75:
[----:B------:R-:W-:-:S07]  /*6200*/  VIADD R57, R38, 0x1 ;  /* 0x0000000126397836 */ /* 0x000fce0000000000 */
.L_x_74:
[----:B------:R-:W-:Y:S05]  /*6210*/  BSYNC.RECONVERGENT B5 ;  /* 0x0000000000057941 */ /* 0x000fea0003800200 */
.L_x_73:
[----:B0-----:R-:W-:-:S05]  /*6220*/  IMAD.SHL.U32 R36, R57, 0x40, RZ ;  /* 0x0000004039247824 */ /* 0x001fca00078e00ff */
        /* <DEDUP_REMOVED lines=8> */
[----:B------:R-:W-:Y:S01]  /*62b0*/  LOP3.LUT P2, RZ, R57, 0x2, RZ, 0xc0, !PT ;  /* 0x0000000239ff7812 */ /* 0x000fe2000784c0ff */
[----:B------:R-:W-:Y:S01]  /*62c0*/  IMAD.MOV.U32 R87, RZ, RZ, 0x3da8ff83 ;  /* 0x3da8ff83ff577424 */ /* 0x000fe200078e00ff */
[----:B------:R-:W-:Y:S01]  /*62d0*/  ISETP.NE.U32.AND P1, PT, R84, 0x1, PT ;  /* 0x000000015400780c */ /* 0x000fe20003f25070 */
[----:B------:R-:W-:Y:S01]  /*62e0*/  DMUL R84, R90, R90 ;  /* 0x0000005a5a547228 */ /* 0x000fe20000000000 */
[----:B------:R-:W-:Y:S01]  /*62f0*/  BSSY.RECONVERGENT B5, `(.L_x_77) ;  /* 0x000001d000057945 */ /* 0x000fe20003800200 */
        /* <DEDUP_REMOVED lines=22> */
[----:B------:R-:W-:Y:S02]  /*6460*/  MOV R91, R83 ;  /* 0x00000053005b7202 */ /* 0x000fe40000000f00 */
[----:B------:R-:W-:-:S07]  /*6470*/  MOV R90, 0x6490 ;  /* 0x00006490005a7802 */ /* 0x000fce0000000f00 */
[----:B------:R-:W-:Y:S05]  /*6480*/  CALL.REL.NOINC `($_Z20render_hybrid_kernelPKhjjjiiiiiid11PixelFormathhPhS2_S2_S2_$__internal_trig_reduction_slowpathd) ;  /* 0x000000a8000c7944 */ /* 0x000fea0003c00000 */
[----:B------:R-:W-:Y:S02]  /*6490*/  IMAD.MOV.U32 R57, RZ, RZ, R38 ;  /* 0x000000ffff397224 */ /* 0x000fe400078e0026 */
[----:B------:R-:W-:Y:S02]  /*64a0*/  IMAD.MOV.U32 R94, RZ, RZ, R42 ;  /* 0x000000ffff5e7224 */ /* 0x000fe400078e002a */
[----:B------:R-:W-:-:S07]  /*64b0*/  IMAD.MOV.U32 R95, RZ, RZ, R43 ;  /* 0x000000ffff5f7224 */ /* 0x000fce00078e002b */
.L_x_78:
[----:B------:R-:W-:Y:S05]  /*64c0*/  BSYNC.RECONVERGENT B5 ;  /* 0x0000000000057941 */ /* 0x000fea0003800200 */
.L_x_77:
[----:B------:R-:W-:Y:S01]  /*64d0*/  IMAD.SHL.U32 R36, R57, 0x40, RZ ;  /* 0x0000004039247824 */ /* 0x000fe200078e00ff */
[----:B------:R-:W0:Y:S04]  /*64e0*/  LDC R96, c[0x0][0x398] ;  /* 0x0000e600ff607b82 */ /* 0x000e280000000800 */
[----:B------:R-:W-:-:S04]  /*64f0*/  LOP3.LUT R36, R36, 0x40, RZ, 0xc0, !PT ;  /* 0x0000004024247812 */ /* 0x000fc800078ec0ff */
[----:B------:R-:W-:Y:S01]  /*6500*/  IADD3 R84, P1, PT, R36, UR8, RZ ;  /* 0x0000000824547c10 */ /* 0x000fe2000ff3e0ff */
[----:B------:R-:W1:Y:S01]  /*6510*/  S2R R90, SR_TID.Y ;  /* 0x00000000005a7919 */ /* 0x000e620000002200 */
[----:B------:R-:W1:Y:S03]  /*6520*/  S2UR UR4, SR_CTAID.Y ;  /* 0x00000000000479c3 */ /* 0x000e660000002600 */
[----:B------:R-:W-:-:S05]  /*6530*/  IMAD.X R85, RZ, RZ, UR9, P1 ;  /* 0x00000009ff557e24 */ /* 0x000fca00088e06ff */
[----:B------:R-:W2:Y:S01]  /*6540*/  LDG.E.128.CONSTANT R36, desc[UR12][R84.64] ;  /* 0x0000000c54247981 */ /* 0x000ea2000c1e9d00 */
[----:B------:R-:W1:Y:S03]  /*6550*/  LDC R91, c[0x0][0x364] ;  /* 0x0000d900ff5b7b82 */ /* 0x000e660000000800 */
[----:B------:R-:W3:Y:S04]  /*6560*/  LDG.E.128.CONSTANT R40, desc[UR12][R84.64+0x10] ;  /* 0x0000100c54287981 */ /* 0x000ee8000c1e9d00 */
[----:B------:R4:W5:Y:S01]  /*6570*/  LDG.E.128.CONSTANT R44, desc[UR12][R84.64+0x20] ;  /* 0x0000200c542c7981 */ /* 0x000962000c1e9d00 */
[----:B0-----:R-:W-:Y:S01]  /*6580*/  IABS R97, R96 ;  /* 0x0000006000617213 */ /* 0x001fe20000000000 */
[----:B------:R-:W0:Y:S01]  /*6590*/  LDC R87, c[0x0][0x3a8] ;  /* 0x0000ea00ff577b82 */ /* 0x000e220000000800 */
[----:B------:R-:W-:Y:S02]  /*65a0*/  BSSY.RECONVERGENT B0, `(.L_x_79) ;  /* 0x0000082000007945 */ /* 0x000fe40003800200 */
[----:B------:R-:W1:Y:S01]  /*65b0*/  I2F.RP R92, R97 ;  /* 0x00000061005c7306 */ /* 0x000e620000209400 */
[----:B----4-:R-:W-:-:S04]  /*65c0*/  LOP3.LUT R84, R57, 0x1, RZ, 0xc0, !PT ;  /* 0x0000000139547812 */ /* 0x010fc800078ec0ff */
[----:B------:R-:W-:Y:S02]  /*65d0*/  ISETP.NE.U32.AND P2, PT, R84, 0x1, PT ;  /* 0x000000015400780c */ /* 0x000fe40003f45070 */
[----:B------:R-:W-:Y:S01]  /*65e0*/  MOV R84, 0x3da8ff83 ;  /* 0x3da8ff8300547802 */ /* 0x000fe20000000f00 */
[----:B-1----:R-:W-:Y:S01]  /*65f0*/  IMAD R91, R91, UR4, R90 ;  /* 0x000000045b5b7c24 */ /* 0x002fe2000f8e025a */
[----:B------:R-:W1:Y:S03]  /*6600*/  MUFU.RCP R92, R92 ;  /* 0x0000005c005c7308 */ /* 0x000e660000001000 */
[----:B------:R-:W-:Y:S02]  /*6610*/  IMAD.IADD R90, R91, 0x1, R28 ;  /* 0x000000015b5a7824 */ /* 0x000fe400078e021c */
[----:B------:R-:W-:Y:S02]  /*6620*/  IMAD.MOV.U32 R91, RZ, RZ, 0x20fd8164 ;  /* 0x20fd8164ff5b7424 */ /* 0x000fe400078e00ff */
[----:B0-----:R-:W-:-:S04]  /*6630*/  IMAD R90, R90, R87, RZ ;  /* 0x000000575a5a7224 */ /* 0x001fc800078e02ff */
[----:B------:R-:W-:Y:S01]  /*6640*/  IMAD R99, R90, 0x4, R87 ;  /* 0x000000045a637824 */ /* 0x000fe200078e0257 */
[----:B------:R-:W-:Y:S02]  /*6650*/  FSEL R90, R91, -8.06006814911005101289e+34, !P2 ;  /* 0xf9785eba5b5a7808 */ /* 0x000fe40005000000 */
[----:B------:R-:W-:Y:S01]  /*6660*/  FSEL R91, -R84, 0.11223486810922622681, !P2 ;  /* 0x3de5db65545b7808 */ /* 0x000fe20005000100 */
[----:B------:R-:W-:Y:S02]  /*6670*/  IMAD.MOV.U32 R84, RZ, RZ, RZ ;  /* 0x000000ffff547224 */ /* 0x000fe400078e00ff */
[----:B-1----:R-:W-:-:S04]  /*6680*/  VIADD R93, R92, 0xffffffe ;  /* 0x0ffffffe5c5d7836 */ /* 0x002fc80000000000 */
[----:B------:R0:W1:Y:S02]  /*6690*/  F2I.FTZ.U32.TRUNC.NTZ R85, R93 ;  /* 0x0000005d00557305 */ /* 0x000064000021f000 */
[----:B0-----:R-:W-:Y:S01]  /*66a0*/  DMUL R92, R94, R94 ;  /* 0x0000005e5e5c7228 */ /* 0x001fe20000000000 */
[----:B-1----:R-:W-:-:S04]  /*66b0*/  IMAD.MOV R98, RZ, RZ, -R85 ;  /* 0x000000ffff627224 */ /* 0x002fc800078e0a55 */
[----:B------:R-:W-:Y:S01]  /*66c0*/  IMAD R101, R98, R97, RZ ;  /* 0x0000006162657224 */ /* 0x000fe200078e02ff */
[----:B------:R-:W-:Y:S02]  /*66d0*/  IABS R98, R99 ;  /* 0x0000006300627213 */ /* 0x000fe40000000000 */
[----:B------:R-:W-:Y:S01]  /*66e0*/  LOP3.LUT R99, R99, R96, RZ, 0x3c, !PT ;  /* 0x0000006063637212 */ /* 0x000fe200078e3cff */
[----:B------:R-:W-:-:S03]  /*66f0*/  IMAD.HI.U32 R101, R85, R101, R84 ;  /* 0x0000006555657227 */ /* 0x000fc600078e0054 */
[----:B------:R-:W-:-:S03]  /*6700*/  ISETP.GE.AND P4, PT, R99, RZ, PT ;  /* 0x000000ff6300720c */ /* 0x000fc60003f86270 */
[----:B------:R-:W-:-:S04]  /*6710*/  IMAD.HI.U32 R84, R101, R98, RZ ;  /* 0x0000006265547227 */ /* 0x000fc800078e00ff */
[----:B------:R-:W-:Y:S01]  /*6720*/  IMAD.MOV R85, RZ, RZ, -R84 ;  /* 0x000000ffff557224 */ /* 0x000fe200078e0a54 */
[----:B--2---:R-:W-:-:S08]  /*6730*/  DFMA R36, R92, R90, R36 ;  /* 0x0000005a5c24722b */ /* 0x004fd00000000024 */
[----:B------:R-:W-:Y:S01]  /*6740*/  DFMA R36, R92, R36, R38 ;  /* 0x000000245c24722b */ /* 0x000fe20000000026 */
[----:B------:R-:W-:-:S05]  /*6750*/  IMAD R38, R97, R85, R98 ;  /* 0x0000005561267224 */ /* 0x000fca00078e0262 */
[----:B------:R-:W-:Y:S02]  /*6760*/  ISETP.GT.U32.AND P3, PT, R97, R38, PT ;  /* 0x000000266100720c */ /* 0x000fe40003f64070 */
[----:B---3--:R-:W-:-:S08]  /*6770*/  DFMA R36, R92, R36, R40 ;  /* 0x000000245c24722b */ /* 0x008fd00000000028 */
[----:B------:R-:W-:-:S03]  /*6780*/  DFMA R36, R92, R36, R42 ;  /* 0x000000245c24722b */ /* 0x000fc6000000002a */
[----:B------:R-:W-:Y:S02]  /*6790*/  @!P3 IMAD.IADD R38, R38, 0x1, -R97 ;  /* 0x000000012626b824 */ /* 0x000fe400078e0a61 */
[----:B------:R-:W-:Y:S01]  /*67a0*/  @!P3 VIADD R84, R84, 0x1 ;  /* 0x000000015454b836 */ /* 0x000fe20000000000 */
[----:B------:R-:W-:Y:S02]  /*67b0*/  ISETP.NE.AND P3, PT, R96, RZ, PT ;  /* 0x000000ff6000720c */ /* 0x000fe40003f65270 */
[C---:B-----5:R-:W-:Y:S01]  /*67c0*/  DFMA R36, R92.reuse, R36, R44 ;  /* 0x000000245c24722b */ /* 0x060fe2000000002c */
[----:B------:R-:W-:Y:S02]  /*67d0*/  ISETP.GE.U32.AND P1, PT, R38, R97, PT ;  /* 0x000000612600720c */ /* 0x000fe40003f26070 */
[----:B------:R-:W-:Y:S05]  /*67e0*/  I2F.F64 R38, R87 ;  /* 0x0000005700267312 */ /* 0x000fea0000201c00 */
[----:B------:R-:W-:-:S06]  /*67f0*/  DFMA R36, R92, R36, R46 ;  /* 0x000000245c24722b */ /* 0x000fcc000000002e */
[----:B------:R-:W-:Y:S01]  /*6800*/  @P1 VIADD R84, R84, 0x1 ;  /* 0x0000000154541836 */ /* 0x000fe20000000000 */
[----:B------:R-:W-:Y:S01]  /*6810*/  LOP3.LUT P1, RZ, R57, 0x2, RZ, 0xc0, !PT ;  /* 0x0000000239ff7812 */ /* 0x000fe2000782c0ff */
[----:B------:R-:W-:Y:S02]  /*6820*/  DFMA R40, R36, R94, R94 ;  /* 0x0000005e2428722b */ /* 0x000fe4000000005e */
[----:B------:R-:W-:Y:S01]  /*6830*/  DFMA R92, R92, R36, 1 ;  /* 0x3ff000005c5c742b */ /* 0x000fe20000000024 */
[----:B------:R-:W-:Y:S01]  /*6840*/  @!P4 IMAD.MOV R84, RZ, RZ, -R84 ;  /* 0x000000ffff54c224 */ /* 0x000fe200078e0a54 */
[----:B------:R-:W-:Y:S01]  /*6850*/  @!P3 LOP3.LUT R84, RZ, R96, RZ, 0x33, !PT ;  /* 0x00000060ff54b212 */ /* 0x000fe200078e33ff */
[----:B------:R-:W0:Y:S03]  /*6860*/  I2F.F64 R36, R55 ;  /* 0x0000003700247312 */ /* 0x000e260000201c00 */
[----:B------:R-:W-:-:S04]  /*6870*/  VIMNMX R84, PT, PT, RZ, R84, !PT ;  /* 0x00000054ff547248 */ /* 0x000fc80007fe0100 */
[----:B------:R-:W-:Y:S02]  /*6880*/  FSEL R44, R92, R40, !P2 ;  /* 0x000000285c2c7208 */ /* 0x000fe40005000000 */
[----:B------:R-:W-:Y:S02]  /*6890*/  FSEL R45, R93, R41, !P2 ;  /* 0x000000295d2d7208 */ /* 0x000fe40005000000 */
[----:B------:R-:W-:-:S04]  /*68a0*/  VIADDMNMX R85, R87, 0xffffffff, R84, PT ;  /* 0xffffffff57557846 */ /* 0x000fc80003800154 */
[----:B------:R-:W-:Y:S01]  /*68b0*/  DADD R40, RZ, -R44 ;  /* 0x00000000ff287229 */ /* 0x000fe2000000082c */
[----:B------:R-:W1:Y:S01]  /*68c0*/  I2F.F64 R42, R85 ;  /* 0x00000055002a7312 */ /* 0x000e620000201c00 */
[----:B0-----:R-:W-:-:S08]  /*68d0*/  DFMA R36, R80, -0.5, R36 ;  /* 0xbfe000005024782b */ /* 0x001fd00000000024 */
[----:B------:R-:W-:Y:S02]  /*68e0*/  FSEL R40, R44, R40, !P1 ;  /* 0x000000282c287208 */ /* 0x000fe40004800000 */
[----:B------:R-:W-:Y:S02]  /*68f0*/  FSEL R41, R45, R41, !P1 ;  /* 0x000000292d297208 */ /* 0x000fe40004800000 */
[----:B------:R-:W-:Y:S01]  /*6900*/  PRMT R44, RZ, 0x7610, R44 ;  /* 0x00007610ff2c7816 */ /* 0x000fe2000000002c */
[----:B-1----:R-:W-:Y:S01]  /*6910*/  DFMA R38, R38, -0.5, R42 ;  /* 0xbfe000002626782b */ /* 0x002fe2000000002a */
[----:B------:R-:W-:Y:S02]  /*6920*/  PRMT R45, RZ, 0x7610, R45 ;  /* 0x00007610ff2d7816 */ /* 0x000fe4000000002d */
[----:B------:R-:W-:-:S05]  /*6930*/  DMUL R42, R40, R36 ;  /* 0x00000024282a7228 */ /* 0x000fca0000000000 */
[----:B------:R-:W-:-:S03]  /*6940*/  DMUL R40, R40, R38 ;  /* 0x0000002628287228 */ /* 0x000fc60000000000 */
[----:B------:R-:W-:Y:S01]  /*6950*/  DFMA R42, R88, R38, -R42 ;  /* 0x00000026582a722b */ /* 0x000fe2000000082a */
[----:B------:R-:W-:-:S04]  /*6960*/  IMAD.MOV.U32 R39, RZ, RZ, 0x3fe00000 ;  /* 0x3fe00000ff277424 */ /* 0x000fc800078e00ff */
[----:B------:R-:W-:-:S03]  /*6970*/  DFMA R40, R88, R36, R40 ;  /* 0x000000245828722b */ /* 0x000fc60000000028 */
[----:B------:R-:W-:Y:S01]  /*6980*/  DFMA R42, R76, 0.5, R42 ;  /* 0x3fe000004c2a782b */ /* 0x000fe2000000002a */
[----:B------:R-:W-:-:S04]  /*6990*/  IMAD.MOV.U32 R36, RZ, RZ, RZ ;  /* 0x000000ffff247224 */ /* 0x000fc800078e00ff */
[----:B------:R-:W-:-:S05]  /*69a0*/  DFMA R40, R78, 0.5, R40 ;  /* 0x3fe000004e28782b */ /* 0x000fca0000000028 */
[----:B------:R-:W-:-:S06]  /*69b0*/  LOP3.LUT R37, R39, 0x80000000, R43, 0xb8, !PT ;  /* 0x8000000027257812 */ /* 0x000fcc00078eb82b */
[----:B------:R-:W-:Y:S01]  /*69c0*/  DADD.RZ R42, R42, R36 ;  /* 0x000000002a2a7229 */ /* 0x000fe2000000c024 */
[----:B------:R-:W-:-:S06]  /*69d0*/  LOP3.LUT R37, R39, 0x80000000, R41, 0xb8, !PT ;  /* 0x8000000027257812 */ /* 0x000fcc00078eb829 */
[----:B------:R-:W-:-:S03]  /*69e0*/  DADD.RZ R36, R40, R36 ;  /* 0x0000000028247229 */ /* 0x000fc6000000c024 */
[----:B------:R0:W1:Y:S08]  /*69f0*/  F2I.F64.TRUNC R43, R42 ;  /* 0x0000002a002b7311 */ /* 0x000070000030d100 */
[----:B------:R-:W2:Y:S01]  /*6a00*/  F2I.F64.TRUNC R37, R36 ;  /* 0x0000002400257311 */ /* 0x000ea2000030d100 */
[----:B0-----:R-:W-:Y:S02]  /*6a10*/  PRMT R42, RZ, 0x7610, R42 ;  /* 0x00007610ff2a7816 */ /* 0x001fe4000000002a */
        /* <DEDUP_REMOVED lines=27> */
.L_x_83:
[----:B------:R1:W5:Y:S04]  /*6bd0*/  LDG.E.U8 R42, desc[UR12][R36.64] ;  /* 0x0000000c242a7981 */ /* 0x000368000c1e1100 */
[----:B------:R1:W5:Y:S04]  /*6be0*/  LDG.E.U8 R44, desc[UR12][R36.64+0x1] ;  /* 0x0000010c242c7981 */ /* 0x000368000c1e1100 */
[----:B------:R1:W5:Y:S01]  /*6bf0*/  LDG.E.U8 R45, desc[UR12][R36.64+0x2] ;  /* 0x0000020c242d7981 */ /* 0x000362000c1e1100 */
[----:B------:R-:W-:Y:S05]  /*6c00*/  BRA `(.L_x_80) ;  /* 0x00000000006c7947 */ /* 0x000fea0003800000 */
.L_x_82:
[----:B------:R0:W5:Y:S04]  /*6c10*/  LDG.E.U8 R45, desc[UR12][R36.64] ;  /* 0x0000000c242d7981 */ /* 0x000168000c1e1100 */
[----:B------:R0:W5:Y:S04]  /*6c20*/  LDG.E.U8 R44, desc[UR12][R36.64+0x1] ;  /* 0x0000010c242c7981 */ /* 0x000168000c1e1100 */
[----:B------:R0:W5:Y:S01]  /*6c30*/  LDG.E.U8 R42, desc[UR12][R36.64+0x2] ;  /* 0x0000020c242a7981 */ /* 0x000162000c1e1100 */
[----:B------:R-:W-:Y:S05]  /*6c40*/  BRA `(.L_x_80) ;  /* 0x00000000005c7947 */ /* 0x000fea0003800000 */
.L_x_81:
[----:B------:R-:W-:-:S04]  /*6c50*/  UIADD3 UR7, UPT, UPT, UR16, -0x6, URZ ;  /* 0xfffffffa10077890 */ /* 0x000fc8000fffe0ff */
[----:B------:R-:W-:-:S04]  /*6c60*/  ULOP3.LUT UR7, UR7, 0xffff, URZ, 0xc0, !UPT ;  /* 0x0000ffff07077892 */ /* 0x000fc8000f8ec0ff */
[----:B------:R-:W-:-:S09]  /*6c70*/  UISETP.GE.U32.AND UP0, UPT, UR7, 0x2, UPT ;  /* 0x000000020700788c */ /* 0x000fd2000bf06070 */
[----:B------:R-:W-:Y:S05]  /*6c80*/  BRA.U !UP0, `(.L_x_85) ;  /* 0x0000000108407547 */ /* 0x000fea000b800000 */
[----:B------:R-:W-:-:S09]  /*6c90*/  UISETP.NE.AND UP0, UPT, UR4, 0x8, UPT ;  /* 0x000000080400788c */ /* 0x000fd2000bf05270 */
[----:B------:R-:W-:Y:S05]  /*6ca0*/  BRA.U !UP0, `(.L_x_86) ;  /* 0x0000000108287547 */ /* 0x000fea000b800000 */
[----:B------:R-:W-:-:S09]  /*6cb0*/  UISETP.NE.AND UP0, UPT, UR4, 0x9, UPT ;  /* 0x000000090400788c */ /* 0x000fd2000bf05270 */
[----:B------:R-:W-:Y:S05]  /*6cc0*/  BRA.U UP0, `(.L_x_84) ;  /* 0x0000000100107547 */ /* 0x000fea000b800000 */
[----:B------:R0:W5:Y:S04]  /*6cd0*/  LDG.E.U8 R42, desc[UR12][R36.64] ;  /* 0x0000000c242a7981 */ /* 0x000168000c1e1100 */
[----:B------:R0:W5:Y:S04]  /*6ce0*/  LDG.E.U8 R44, desc[UR12][R36.64+0x1] ;  /* 0x0000010c242c7981 */ /* 0x000168000c1e1100 */
[----:B------:R0:W5:Y:S01]  /*6cf0*/  LDG.E.U8 R45, desc[UR12][R36.64+0x2] ;  /* 0x0000020c242d7981 */ /* 0x000162000c1e1100 */
[----:B------:R-:W-:Y:S05]  /*6d00*/  BRA `(.L_x_80) ;  /* 0x00000000002c7947 */ /* 0x000fea0003800000 */
.L_x_84:
[----:B------:R0:W5:Y:S04]  /*6d10*/  LDG.E.U8 R45, desc[UR12][R36.64] ;  /* 0x0000000c242d7981 */ /* 0x000168000c1e1100 */
[----:B------:R0:W5:Y:S04]  /*6d20*/  LDG.E.U8 R44, desc[UR12][R36.64+0x1] ;  /* 0x0000010c242c7981 */ /* 0x000168000c1e1100 */
[----:B------:R0:W5:Y:S01]  /*6d30*/  LDG.E.U8 R42, desc[UR12][R36.64+0x2] ;  /* 0x0000020c242a7981 */ /* 0x000162000c1e1100 */
[----:B------:R-:W-:Y:S05]  /*6d40*/  BRA `(.L_x_80) ;  /* 0x00000000001c7947 */ /* 0x000fea0003800000 */
.L_x_86:
[----:B------:R4:W5:Y:S04]  /*6d50*/  LDG.E.U8 R45, desc[UR12][R36.64] ;  /* 0x0000000c242d7981 */ /* 0x000968000c1e1100 */
[----:B------:R4:W5:Y:S04]  /*6d60*/  LDG.E.U8 R44, desc[UR12][R36.64+0x1] ;  /* 0x0000010c242c7981 */ /* 0x000968000c1e1100 */
[----:B------:R4:W5:Y:S01]  /*6d70*/  LDG.E.U8 R42, desc[UR12][R36.64+0x2] ;  /* 0x0000020c242a7981 */ /* 0x000962000c1e1100 */
[----:B------:R-:W-:Y:S05]  /*6d80*/  BRA `(.L_x_80) ;  /* 0x00000000000c7947 */ /* 0x000fea0003800000 */
.L_x_85:
[----:B------:R3:W5:Y:S04]  /*6d90*/  LDG.E.U8 R42, desc[UR12][R36.64+0x1] ;  /* 0x0000010c242a7981 */ /* 0x000768000c1e1100 */
[----:B------:R3:W5:Y:S04]  /*6da0*/  LDG.E.U8 R44, desc[UR12][R36.64+0x2] ;  /* 0x0000020c242c7981 */ /* 0x000768000c1e1100 */
[----:B------:R3:W5:Y:S02]  /*6db0*/  LDG.E.U8 R45, desc[UR12][R36.64+0x3] ;  /* 0x0000030c242d7981 */ /* 0x000764000c1e1100 */
.L_x_80:
[----:B------:R-:W-:Y:S05]  /*6dc0*/  BSYNC.RECONVERGENT B0 ;  /* 0x0000000000007941 */ /* 0x000fea0003800200 */
.L_x_79:
[----:B-----5:R-:W-:Y:S01]  /*6dd0*/  LOP3.LUT R43, R42, 0xff, RZ, 0xc0, !PT ;  /* 0x000000ff2a2b7812 */ /* 0x020fe200078ec0ff */
[----:B------:R-:W-:Y:S01]  /*6de0*/  UMOV UR22, 0xe5604189 ;  /* 0xe560418900167882 */ /* 0x000fe20000000000 */
[----:B------:R-:W-:Y:S01]  /*6df0*/  LOP3.LUT R46, R44, 0xff, RZ, 0xc0, !PT ;  /* 0x000000ff2c2e7812 */ /* 0x000fe200078ec0ff */
[----:B------:R-:W-:Y:S01]  /*6e00*/  UMOV UR23, 0x3fd322d0 ;  /* 0x3fd322d000177882 */ /* 0x000fe20000000000 */
[----:B------:R-:W0:Y:S01]  /*6e10*/  I2F.F64.U16 R38, R43 ;  /* 0x0000002b00267312 */ /* 0x000e220000101800 */
[----:B------:R-:W-:Y:S01]  /*6e20*/  LOP3.LUT R40, R45, 0xff, RZ, 0xc0, !PT ;  /* 0x000000ff2d287812 */ /* 0x000fe200078ec0ff */
[----:B------:R-:W-:Y:S01]  /*6e30*/  DSETP.NEU.AND P1, PT, |R82|, +INF , PT ;  /* 0x7ff000005200742a */ /* 0x000fe20003f2d200 */
[----:B------:R-:W-:Y:S01]  /*6e40*/  BSSY.RECONVERGENT B5, `(.L_x_87) ;  /* 0x0000021000057945 */ /* 0x000fe20003800200 */
[----:B------:R-:W-:Y:S01]  /*6e50*/  DMUL R92, RZ, R82 ;  /* 0x00000052ff5c7228 */ /* 0x000fe20000000000 */
[----:B------:R-:W-:-:S03]  /*6e60*/  IMAD.MOV.U32 R57, RZ, RZ, 0x1 ;  /* 0x00000001ff397424 */ /* 0x000fc600078e00ff */
[----:B01234-:R-:W0:Y:S01]  /*6e70*/  I2F.F64.U16 R36, R46 ;  /* 0x0000002e00247312 */ /* 0x01fe220000101800 */
[----:B------:R-:W-:-:S07]  /*6e80*/  DMUL R38, R38, UR22 ;  /* 0x0000001626267c28 */ /* 0x000fce0008000000 */
[----:B------:R-:W1:Y:S01]  /*6e90*/  I2F.F64.U16 R40, R40 ;  /* 0x0000002800287312 */ /* 0x000e620000101800 */
[----:B------:R-:W-:Y:S01]  /*6ea0*/  UMOV UR22, 0x39581062 ;  /* 0x3958106200167882 */ /* 0x000fe20000000000 */
[----:B------:R-:W-:Y:S02]  /*6eb0*/  UMOV UR23, 0x3fe2c8b4 ;  /* 0x3fe2c8b400177882 */ /* 0x000fe40000000000 */
[----:B0-----:R-:W-:Y:S01]  /*6ec0*/  DFMA R36, R36, UR22, R38 ;  /* 0x0000001624247c2b */ /* 0x001fe20008000026 */
[----:B------:R-:W-:Y:S01]  /*6ed0*/  UMOV UR22, 0x9fbe76c9 ;  /* 0x9fbe76c900167882 */ /* 0x000fe20000000000 */
[----:B------:R-:W-:Y:S01]  /*6ee0*/  UMOV UR23, 0x3fbd2f1a ;  /* 0x3fbd2f1a00177882 */ /* 0x000fe20000000000 */
[----:B------:R-:W-:-:S05]  /*6ef0*/  IADD3 R39, PT, PT, R1, R16, RZ ;  /* 0x0000001001277210 */ /* 0x000fca0007ffe0ff */
[----:B-1----:R-:W-:Y:S01]  /*6f00*/  DFMA R36, R40, UR22, R36 ;  /* 0x0000001628247c2b */ /* 0x002fe20008000024 */
[----:B------:R0:W-:Y:S04]  /*6f10*/  STL.U8 [R39+0x1], R42 ;  /* 0x0000012a27007387 */ /* 0x0001e80000100000 */
        /* <DEDUP_REMOVED lines=15> */
[----:B------:R-:W-:Y:S02]  /*7010*/  IMAD.MOV.U32 R92, RZ, RZ, R42 ;  /* 0x000000ffff5c7224 */ /* 0x000fe400078e002a */
[----:B------:R-:W-:-:S07]  /*7020*/  IMAD.MOV.U32 R93, RZ, RZ, R43 ;  /* 0x000000ffff5d7224 */ /* 0x000fce00078e002b */
.L_x_90:
[----:B------:R-:W-:Y:S05]  /*7030*/  BSYNC.RECONVERGENT B6 ;  /* 0x0000000000067941 */ /* 0x000fea0003800200 */
.L_x_89:
[----:B------:R-:W-:-:S07]  /*7040*/  VIADD R57, R38, 0x1 ;  /* 0x0000000126397836 */ /* 0x000fce0000000000 */
.L_x_88:
[----:B------:R-:W-:Y:S05]  /*7050*/  BSYNC.RECONVERGENT B5 ;  /* 0x0000000000057941 */ /* 0x000fea0003800200 */
.L_x_87:
[----:B0-----:R-:W-:-:S04]  /*7060*/  SHF.L.U32 R36, R57, 0x6, RZ ;  /* 0x0000000639247819 */ /* 0x001fc800000006ff */
        /* <DEDUP_REMOVED lines=12> */
[----:B------:R-:W-:Y:S01]  /*7130*/  IMAD.MOV.U32 R84, RZ, RZ, 0x3da8ff83 ;  /* 0x3da8ff83ff547424 */ /* 0x000fe200078e00ff */
[----:B------:R-:W-:Y:S01]  /*7140*/  DSETP.NEU.AND P4, PT, |R82|, +INF , PT ;  /* 0x7ff000005200742a */ /* 0x000fe20003f8d200 */
        /* <DEDUP_REMOVED lines=25> */
[----:B------:R-:W-:Y:S01]  /*72e0*/  IMAD.MOV.U32 R57, RZ, RZ, R38 ;  /* 0x000000ffff397224 */ /* 0x000fe200078e0026 */
[----:B------:R-:W-:Y:S01]  /*72f0*/  MOV R96, R42 ;  /* 0x0000002a00607202 */ /* 0x000fe20000000f00 */
[----:B------:R-:W-:-:S07]  /*7300*/  IMAD.MOV.U32 R97, RZ, RZ, R43 ;  /* 0x000000ffff617224 */ /* 0x000fce00078e002b */
.L_x_92:
[----:B------:R-:W-:Y:S05]  /*7310*/  BSYNC.RECONVERGENT B5 ;  /* 0x0000000000057941 */ /* 0x000fea0003800200 */
.L_x_91:
        /* <DEDUP_REMOVED lines=16> */
[----:B------:R-:W-:Y:S01]  /*7420*/  ISETP.NE.U32.AND P2, PT, R90, 0x1, PT ;  /* 0x000000015a00780c */ /* 0x000fe20003f45070 */
[----:B------:R-:W-:Y:S02]  /*7430*/  IMAD.MOV.U32 R90, RZ, RZ, 0x3da8ff83 ;  /* 0x3da8ff83ff5a7424 */ /* 0x000fe400078e00ff */
[----:B-1----:R-:W-:Y:S01]  /*7440*/  IMAD R93, R93, UR4, R92 ;  /* 0x000000045d5d7c24 */ /* 0x002fe2000f8e025c */
[----:B------:R-:W1:Y:S03]  /*7450*/  MUFU.RCP R94, R94 ;  /* 0x0000005e005e7308 */ /* 0x000e660000001000 */
[----:B------:R-:W-:Y:S02]  /*7460*/  IMAD.IADD R92, R93, 0x1, R28 ;  /* 0x000000015d5c7824 */ /* 0x000fe400078e021c */
[----:B------:R-:W-:Y:S02]  /*7470*/  IMAD.MOV.U32 R93, RZ, RZ, 0x20fd8164 ;  /* 0x20fd8164ff5d7424 */ /* 0x000fe400078e00ff */
[----:B0-----:R-:W-:-:S04]  /*7480*/  IMAD R92, R92, R87, RZ ;  /* 0x000000575c5c7224 */ /* 0x001fc800078e02ff */
[----:B------:R-:W-:-:S05]  /*7490*/  IMAD R92, R92, 0x4, R87 ;  /* 0x000000045c5c7824 */ /* 0x000fca00078e0257 */
[----:B------:R-:W-:Y:S01]  /*74a0*/  IADD3 R99, PT, PT, R92, R87, RZ ;  /* 0x000000575c637210 */ /* 0x000fe20007ffe0ff */
[----:B-1----:R-:W-:Y:S01]  /*74b0*/  VIADD R95, R94, 0xffffffe ;  /* 0x0ffffffe5e5f7836 */ /* 0x002fe20000000000 */
[----:B------:R-:W-:Y:S02]  /*74c0*/  FSEL R92, R93, -8.06006814911005101289e+34, !P2 ;  /* 0xf9785eba5d5c7808 */ /* 0x000fe40005000000 */
[----:B------:R-:W-:Y:S01]  /*74d0*/  FSEL R93, -R90, 0.11223486810922622681, !P2 ;  /* 0x3de5db655a5d7808 */ /* 0x000fe20005000100 */
[----:B------:R0:W1:Y:S01]  /*74e0*/  F2I.FTZ.U32.TRUNC.NTZ R91, R95 ;  /* 0x0000005f005b7305 */ /* 0x000062000021f000 */
[----:B------:R-:W-:Y:S01]  /*74f0*/  IMAD.MOV.U32 R90, RZ, RZ, RZ ;  /* 0x000000ffff5a7224 */ /* 0x000fe200078e00ff */
[----:B------:R-:W-:Y:S02]  /*7500*/  IABS R100, R99 ;  /* 0x0000006300647213 */ /* 0x000fe40000000000 */
[----:B------:R-:W-:-:S04]  /*7510*/  LOP3.LUT R99, R99, R84, RZ, 0x3c, !PT ;  /* 0x0000005463637212 */ /* 0x000fc800078e3cff */
[----:B------:R-:W-:Y:S01]  /*7520*/  ISETP.GE.AND P5, PT, R99, RZ, PT ;  /* 0x000000ff6300720c */ /* 0x000fe20003fa6270 */
[----:B0-----:R-:W-:Y:S01]  /*7530*/  DMUL R94, R96, R96 ;  /* 0x00000060605e7228 */ /* 0x001fe20000000000 */
[----:B-1----:R-:W-:-:S04]  /*7540*/  IMAD.MOV R101, RZ, RZ, -R91 ;  /* 0x000000ffff657224 */ /* 0x002fc800078e0a5b */
[----:B------:R-:W-:-:S04]  /*7550*/  IMAD R101, R101, R98, RZ ;  /* 0x0000006265657224 */ /* 0x000fc800078e02ff */
[----:B------:R-:W-:-:S04]  /*7560*/  IMAD.HI.U32 R90, R91, R101, R90 ;  /* 0x000000655b5a7227 */ /* 0x000fc800078e005a */
[----:B------:R-:W-:-:S04]  /*7570*/  IMAD.MOV.U32 R91, RZ, RZ, R100 ;  /* 0x000000ffff5b7224 */ /* 0x000fc800078e0064 */
[----:B------:R-:W-:Y:S01]  /*7580*/  IMAD.HI.U32 R90, R90, R91, RZ ;  /* 0x0000005b5a5a7227 */ /* 0x000fe200078e00ff */
[----:B--2---:R-:W-:-:S03]  /*7590*/  DFMA R36, R94, R92, R36 ;  /* 0x0000005c5e24722b */ /* 0x004fc60000000024 */
[----:B------:R-:W-:-:S05]  /*75a0*/  IMAD.MOV R92, RZ, RZ, -R90 ;  /* 0x000000ffff5c7224 */ /* 0x000fca00078e0a5a */
        /* <DEDUP_REMOVED lines=27> */
[----:B------:R-:W-:Y:S01]  /*7760*/  FSEL R41, R41, R43, !P1 ;  /* 0x0000002b29297208 */ /* 0x000fe20004800000 */
[----:B-1----:R-:W-:-:S05]  /*7770*/  DFMA R38, R38, -0.5, R44 ;  /* 0xbfe000002626782b */ /* 0x002fca000000002c */
[C---:B------:R-:W-:Y:S01]  /*7780*/  DMUL R42, R40.reuse, R36 ;  /* 0x00000024282a7228 */ /* 0x040fe20000000000 */
[----:B------:R-:W-:Y:S02]  /*7790*/  PRMT R44, RZ, 0x7610, R44 ;  /* 0x00007610ff2c7816 */ /* 0x000fe4000000002c */
[----:B------:R-:W-:Y:S01]  /*77a0*/  PRMT R45, RZ, 0x7610, R45 ;  /* 0x00007610ff2d7816 */ /* 0x000fe2000000002d */
[----:B------:R-:W-:-:S04]  /*77b0*/  DMUL R40, R40, R38 ;  /* 0x0000002628287228 */ /* 0x000fc80000000000 */
[----:B------:R-:W-:Y:S01]  /*77c0*/  DFMA R42, R88, R38, -R42 ;  /* 0x00000026582a722b */ /* 0x000fe2000000082a */
[----:B------:R-:W-:-:S03]  /*77d0*/  IMAD.MOV.U32 R38, RZ, RZ, RZ ;  /* 0x000000ffff267224 */ /* 0x000fc600078e00ff */
[----:B------:R-:W-:-:S04]  /*77e0*/  DFMA R36, R88, R36, R40 ;  /* 0x000000245824722b */ /* 0x000fc80000000028 */
[----:B------:R-:W-:Y:S01]  /*77f0*/  DFMA R42, R76, 0.5, R42 ;  /* 0x3fe000004c2a782b */ /* 0x000fe2000000002a */
[----:B------:R-:W-:-:S03]  /*7800*/  IMAD.MOV.U32 R41, RZ, RZ, 0x3fe00000 ;  /* 0x3fe00000ff297424 */ /* 0x000fc600078e00ff */
[----:B------:R-:W-:-:S06]  /*7810*/  DFMA R36, R78, 0.5, R36 ;  /* 0x3fe000004e24782b */ /* 0x000fcc0000000024 */
        /* <DEDUP_REMOVED lines=34> */
.L_x_97:
[----:B------:R1:W5:Y:S04]  /*7a40*/  LDG.E.U8 R42, desc[UR12][R36.64] ;  /* 0x0000000c242a7981 */ /* 0x000368000c1e1100 */
[----:B------:R1:W5:Y:S04]  /*7a50*/  LDG.E.U8 R44, desc[UR12][R36.64+0x1] ;  /* 0x0000010c242c7981 */ /* 0x000368000c1e1100 */
[----:B------:R1:W5:Y:S01]  /*7a60*/  LDG.E.U8 R45, desc[UR12][R36.64+0x2] ;  /* 0x0000020c242d7981 */ /* 0x000362000c1e1100 */
[----:B------:R-:W-:Y:S05]  /*7a70*/  BRA `(.L_x_94) ;  /* 0x00000000006c7947 */ /* 0x000fea0003800000 */
.L_x_96:
[----:B------:R0:W5:Y:S04]  /*7a80*/  LDG.E.U8 R45, desc[UR12][R36.64] ;  /* 0x0000000c242d7981 */ /* 0x000168000c1e1100 */
[----:B------:R0:W5:Y:S04]  /*7a90*/  LDG.E.U8 R44, desc[UR12][R36.64+0x1] ;  /* 0x0000010c242c7981 */ /* 0x000168000c1e1100 */
[----:B------:R0:W5:Y:S01]  /*7aa0*/  LDG.E.U8 R42, desc[UR12][R36.64+0x2] ;  /* 0x0000020c242a7981 */ /* 0x000162000c1e1100 */
[----:B------:R-:W-:Y:S05]  /*7ab0*/  BRA `(.L_x_94) ;  /* 0x00000000005c7947 */ /* 0x000fea0003800000 */
.L_x_95:
        /* <DEDUP_REMOVED lines=12> */
.L_x_98:
[----:B------:R4:W5:Y:S04]  /*7b80*/  LDG.E.U8 R45, desc[UR12][R36.64] ;  /* 0x0000000c242d7981 */ /* 0x000968000c1e1100 */
[----:B------:R4:W5:Y:S04]  /*7b90*/  LDG.E.U8 R44, desc[UR12][R36.64+0x1] ;  /* 0x0000010c242c7981 */ /* 0x000968000c1e1100 */
[----:B------:R4:W5:Y:S01]  /*7ba0*/  LDG.E.U8 R42, desc[UR12][R36.64+0x2] ;  /* 0x0000020c242a7981 */ /* 0x000962000c1e1100 */
[----:B------:R-:W-:Y:S05]  /*7bb0*/  BRA `(.L_x_94) ;  /* 0x00000000001c7947 */ /* 0x000fea0003800000 */
.L_x_100:
[----:B------:R0:W5:Y:S04]  /*7bc0*/  LDG.E.U8 R45, desc[UR12][R36.64] ;  /* 0x0000000c242d7981 */ /* 0x000168000c1e1100 */
[----:B------:R0:W5:Y:S04]  /*7bd0*/  LDG.E.U8 R44, desc[UR12][R36.64+0x1] ;  /* 0x0000010c242c7981 */ /* 0x000168000c1e1100 */
[----:B------:R0:W5:Y:S01]  /*7be0*/  LDG.E.U8 R42, desc[UR12][R36.64+0x2] ;  /* 0x0000020c242a7981 */ /* 0x000162000c1e1100 */
[----:B------:R-:W-:Y:S05]  /*7bf0*/  BRA `(.L_x_94) ;  /* 0x00000000000c7947 */ /* 0x000fea0003800000 */
.L_x_99:
[----:B------:R0:W5:Y:S04]  /*7c00*/  LDG.E.U8 R42, desc[UR12][R36.64+0x1] ;  /* 0x0000010c242a7981 */ /* 0x000168000c1e1100 */
[----:B------:R0:W5:Y:S04]  /*7c10*/  LDG.E.U8 R44, desc[UR12][R36.64+0x2] ;  /* 0x0000020c242c7981 */ /* 0x000168000c1e1100 */
[----:B------:R0:W5:Y:S02]  /*7c20*/  LDG.E.U8 R45, desc[UR12][R36.64+0x3] ;  /* 0x0000030c242d7981 */ /* 0x000164000c1e1100 */
.L_x_94:
[----:B------:R-:W-:Y:S05]  /*7c30*/  BSYNC.RECONVERGENT B0 ;  /* 0x0000000000007941 */ /* 0x000fea0003800200 */
.L_x_93:
[----:B------:R-:W0:Y:S02]  /*7c40*/  LDC R90, c[0x0][0x394] ;  /* 0x0000e500ff5a7b82 */ /* 0x000e240000000800 */
[----:B01234-:R-:W-:Y:S01]  /*7c50*/  IMAD.IADD R36, R56, 0x1, R29 ;  /* 0x0000000138247824 */ /* 0x01ffe200078e021d */
[----:B-----5:R-:W-:Y:S01]  /*7c60*/  LOP3.LUT R38, R42, 0xff, RZ, 0xc0, !PT ;  /* 0x000000ff2a267812 */ /* 0x020fe200078ec0ff */
[----:B------:R-:W-:Y:S01]  /*7c70*/  UMOV UR22, 0xe5604189 ;  /* 0xe560418900167882 */ /* 0x000fe20000000000 */
[----:B------:R-:W-:Y:S01]  /*7c80*/  LOP3.LUT R43, R44, 0xff, RZ, 0xc0, !PT ;  /* 0x000000ff2c2b7812 */ /* 0x000fe200078ec0ff */
[----:B------:R-:W-:Y:S01]  /*7c90*/  IMAD R36, R36, UR19, RZ ;  /* 0x0000001324247c24 */ /* 0x000fe2000f8e02ff */
[----:B------:R-:W-:Y:S01]  /*7ca0*/  LOP3.LUT R46, R45, 0xff, RZ, 0xc0, !PT ;  /* 0x000000ff2d2e7812 */ /* 0x000fe200078ec0ff */
[----:B------:R-:W-:Y:S01]  /*7cb0*/  UMOV UR23, 0x3fd322d0 ;  /* 0x3fd322d000177882 */ /* 0x000fe20000000000 */
[----:B------:R-:W0:Y:S01]  /*7cc0*/  I2F.F64.U16 R38, R38 ;  /* 0x0000002600267312 */ /* 0x000e220000101800 */
[----:B------:R-:W-:Y:S01]  /*7cd0*/  BSSY.RECONVERGENT B5, `(.L_x_101) ;  /* 0x000003a000057945 */ /* 0x000fe20003800200 */
[----:B------:R-:W-:Y:S01]  /*7ce0*/  LEA R47, R36, UR19, 0x1 ;  /* 0x00000013242f7c11 */ /* 0x000fe2000f8e08ff */
[----:B------:R-:W-:-:S03]  /*7cf0*/  IMAD.MOV.U32 R36, RZ, RZ, RZ ;  /* 0x000000ffff247224 */ /* 0x000fc600078e00ff */
[----:B------:R-:W-:Y:S02]  /*7d00*/  IABS R87, R47 ;  /* 0x0000002f00577213 */ /* 0x000fe40000000000 */
[-C--:B------:R-:W-:Y:S02]  /*7d10*/  IABS R92, R90.reuse ;  /* 0x0000005a005c7213 */ /* 0x080fe40000000000 */
[----:B------:R-:W-:Y:S02]  /*7d20*/  LOP3.LUT R47, R47, R90, RZ, 0x3c, !PT ;  /* 0x0000005a2f2f7212 */ /* 0x000fe400078e3cff */
[----:B------:R-:W1:Y:S02]  /*7d30*/  I2F.RP R40, R92 ;  /* 0x0000005c00287306 */ /* 0x000e640000209400 */
[----:B------:R-:W-:-:S06]  /*7d40*/  ISETP.GE.AND P3, PT, R47, RZ, PT ;  /* 0x000000ff2f00720c */ /* 0x000fcc0003f66270 */
[----:B-1----:R-:W1:Y:S02]  /*7d50*/  MUFU.RCP R40, R40 ;  /* 0x0000002800287308 */ /* 0x002e640000001000 */
[----:B-1----:R-:W-:-:S06]  /*7d60*/  IADD3 R37, PT, PT, R40, 0xffffffe, RZ ;  /* 0x0ffffffe28257810 */ /* 0x002fcc0007ffe0ff */
[----:B------:R-:W1:Y:S02]  /*7d70*/  F2I.FTZ.U32.TRUNC.NTZ R37, R37 ;  /* 0x0000002500257305 */ /* 0x000e64000021f000 */
[----:B-1----:R-:W-:-:S04]  /*7d80*/  IMAD.MOV R41, RZ, RZ, -R37 ;  /* 0x000000ffff297224 */ /* 0x002fc800078e0a25 */
[----:B------:R-:W-:-:S04]  /*7d90*/  IMAD R41, R41, R92, RZ ;  /* 0x0000005c29297224 */ /* 0x000fc800078e02ff */
[----:B------:R-:W-:Y:S02]  /*7da0*/  IMAD.HI.U32 R40, R37, R41, R36 ;  /* 0x0000002925287227 */ /* 0x000fe400078e0024 */
[----:B------:R-:W1:Y:S04]  /*7db0*/  I2F.F64.U16 R36, R43 ;  /* 0x0000002b00247312 */ /* 0x000e680000101800 */
[----:B------:R-:W-:Y:S01]  /*7dc0*/  IMAD.HI.U32 R57, R40, R87, RZ ;  /* 0x0000005728397227 */ /* 0x000fe200078e00ff */
[----:B0-----:R-:W-:Y:S01]  /*7dd0*/  DMUL R40, R38, UR22 ;  /* 0x0000001626287c28 */ /* 0x001fe20008000000 */
[----:B------:R-:W-:Y:S01]  /*7de0*/  UMOV UR22, 0x39581062 ;  /* 0x3958106200167882 */ /* 0x000fe20000000000 */
[----:B------:R-:W-:Y:S01]  /*7df0*/  UMOV UR23, 0x3fe2c8b4 ;  /* 0x3fe2c8b400177882 */ /* 0x000fe20000000000 */
[----:B------:R-:W0:Y:S01]  /*7e00*/  I2F.F64.U16 R38, R46 ;  /* 0x0000002e00267312 */ /* 0x000e220000101800 */
[----:B------:R-:W-:-:S04]  /*7e10*/  IMAD.MOV R88, RZ, RZ, -R57 ;  /* 0x000000ffff587224 */ /* 0x000fc800078e0a39 */
[C---:B------:R-:W-:Y:S01]  /*7e20*/  IMAD R87, R92.reuse, R88, R87 ;  /* 0x000000585c577224 */ /* 0x040fe200078e0257 */
[----:B-1----:R-:W-:Y:S01]  /*7e30*/  DFMA R36, R36, UR22, R40 ;  /* 0x0000001624247c2b */ /* 0x002fe20008000028 */
[----:B------:R-:W-:Y:S01]  /*7e40*/  UMOV UR22, 0x9fbe76c9 ;  /* 0x9fbe76c900167882 */ /* 0x000fe20000000000 */
[----:B------:R-:W-:Y:S02]  /*7e50*/  UMOV UR23, 0x3fbd2f1a ;  /* 0x3fbd2f1a00177882 */ /* 0x000fe40000000000 */
[----:B------:R-:W-:-:S04]  /*7e60*/  ISETP.GT.U32.AND P2, PT, R92, R87, PT ;  /* 0x000000575c00720c */ /* 0x000fc80003f44070 */
[----:B0-----:R-:W-:Y:S01]  /*7e70*/  DFMA R36, R38, UR22, R36 ;  /* 0x0000001626247c2b */ /* 0x001fe20008000024 */
[----:B------:R-:W-:-:S05]  /*7e80*/  IMAD.IADD R39, R1, 0x1, R16 ;  /* 0x0000000101277824 */ /* 0x000fca00078e0210 */
[----:B------:R0:W-:Y:S03]  /*7e90*/  STL.U8 [R39+0x2], R42 ;  /* 0x0000022a27007387 */ /* 0x0001e60000100000 */
[----:B------:R-:W-:Y:S01]  /*7ea0*/  @!P2 IMAD.IADD R87, R87, 0x1, -R92 ;  /* 0x000000015757a824 */ /* 0x000fe200078e0a5c */
[----:B------:R-:W1:Y:S01]  /*7eb0*/  F2I.U32.F64.TRUNC R36, R36 ;  /* 0x0000002400247311 */ /* 0x000e62000030d000 */
[----:B------:R0:W-:Y:S01]  /*7ec0*/  STL.U8 [R39+0x3f2], R44 ;  /* 0x0003f22c27007387 */ /* 0x0001e20000100000 */
[----:B------:R-:W-:Y:S02]  /*7ed0*/  @!P2 VIADD R57, R57, 0x1 ;  /* 0x000000013939a836 */ /* 0x000fe40000000000 */
[----:B------:R-:W-:Y:S01]  /*7ee0*/  ISETP.GE.U32.AND P1, PT, R87, R92, PT ;  /* 0x0000005c5700720c */ /* 0x000fe20003f26070 */
[----:B------:R-:W-:Y:S01]  /*7ef0*/  DMUL R92, RZ, R82 ;  /* 0x00000052ff5c7228 */ /* 0x000fe20000000000 */
[----:B------:R0:W-:Y:S01]  /*7f00*/  STL.U8 [R39+0x7da], R45 ;  /* 0x0007da2d27007387 */ /* 0x0001e20000100000 */
[----:B------:R-:W-:-:S02]  /*7f10*/  ISETP.NE.AND P2, PT, R90, RZ, PT ;  /* 0x000000ff5a00720c */ /* 0x000fc40003f45270 */
[----:B------:R-:W-:Y:S01]  /*7f20*/  MOV R87, 0x1 ;  /* 0x0000000100577802 */ /* 0x000fe20000000f00 */
[----:B-1----:R0:W-:Y:S07]  /*7f30*/  STL.U8 [R39+0xbc2], R36 ;  /* 0x000bc22427007387 */ /* 0x0021ee0000100000 */
[----:B------:R-:W-:-:S04]  /*7f40*/  @P1 VIADD R57, R57, 0x1 ;  /* 0x0000000139391836 */ /* 0x000fc80000000000 */
[----:B------:R-:W-:Y:S01]  /*7f50*/  @!P3 IMAD.MOV R57, RZ, RZ, -R57 ;  /* 0x000000ffff39b224 */ /* 0x000fe200078e0a39 */
[----:B------:R-:W-:-:S04]  /*7f60*/  @!P2 LOP3.LUT R57, RZ, R90, RZ, 0x33, !PT ;  /* 0x0000005aff39a212 */ /* 0x000fc800078e33ff */
[----:B------:R-:W-:Y:S01]  /*7f70*/  VIMNMX R57, PT, PT, RZ, R57, !PT ;  /* 0x00000039ff397248 */ /* 0x000fe20007fe0100 */
[----:B0-----:R-:W-:Y:S06]  /*7f80*/  @!P4 BRA `(.L_x_102) ;  /* 0x000000000038c947 */ /* 0x001fec0003800000 */
        /* <DEDUP_REMOVED lines=12> */
.L_x_104:
[----:B------:R-:W-:Y:S05]  /*8050*/  BSYNC.RECONVERGENT B6 ;  /* 0x0000000000067941 */ /* 0x000fea0003800200 */
.L_x_103:
[----:B------:R-:W-:-:S07]  /*8060*/  VIADD R87, R38, 0x1 ;  /* 0x0000000126577836 */ /* 0x000fce0000000000 */
.L_x_102:
[----:B------:R-:W-:Y:S05]  /*8070*/  BSYNC.RECONVERGENT B5 ;  /* 0x0000000000057941 */ /* 0x000fea0003800200 */
.L_x_101:
[----:B------:R-:W-:-:S05]  /*8080*/  IMAD.SHL.U32 R36, R87, 0x40, RZ ;  /* 0x0000004057247824 */ /* 0x000fca00078e00ff */
[----:B------:R-:W-:-:S04]  /*8090*/  LOP3.LUT R36, R36, 0x40, RZ, 0xc0, !PT ;  /* 0x0000004024247812 */ /* 0x000fc800078ec0ff */
[----:B------:R-:W-:-:S04]  /*80a0*/  IADD3 R94, P1, PT, R36, UR8, RZ ;  /* 0x00000008245e7c10 */ /* 0x000fc8000ff3e0ff */
[----:B------:R-:W-:-:S05]  /*80b0*/  IADD3.X R95, PT, PT, RZ, UR9, RZ, P1, !PT ;  /* 0x00000009ff5f7c10 */ /* 0x000fca0008ffe4ff */
[----:B------:R-:W2:Y:S04]  /*80c0*/  LDG.E.128.CONSTANT R36, desc[UR12][R94.64] ;  /* 0x0000000c5e247981 */ /* 0x000ea8000c1e9d00 */
[----:B------:R-:W3:Y:S04]  /*80d0*/  LDG.E.128.CONSTANT R40, desc[UR12][R94.64+0x10] ;  /* 0x0000100c5e287981 */ /* 0x000ee8000c1e9d00 */
[----:B------:R0:W4:Y:S01]  /*80e0*/  LDG.E.128.CONSTANT R44, desc[UR12][R94.64+0x20] ;  /* 0x0000200c5e2c7981 */ /* 0x000122000c1e9d00 */
        /* <DEDUP_REMOVED lines=8> */
[----:B------:R-:W-:Y:S01]  /*8170*/  FSEL R89, -R89, 0.11223486810922622681, !P1 ;  /* 0x3de5db6559597808 */ /* 0x000fe20004800100 */
[----:B0-----:R-:W-:Y:S01]  /*8180*/  IMAD.MOV.U32 R94, RZ, RZ, R62 ;  /* 0x000000ffff5e7224 */ /* 0x001fe200078e003e */
[----:B------:R-:W-:Y:S01]  /*8190*/  FSEL R88, R88, -8.06006814911005101289e+34, !P1 ;  /* 0xf9785eba58587808 */ /* 0x000fe20004800000 */
        /* <DEDUP_REMOVED lines=24> */
.L_x_106:
[----:B------:R-:W-:Y:S05]  /*8320*/  BSYNC.RECONVERGENT B5 ;  /* 0x0000000000057941 */ /* 0x000fea0003800200 */
.L_x_105:
        /* <DEDUP_REMOVED lines=9> */
[----:B------:R-:W-:Y:S01]  /*83c0*/  DMUL R92, R94, R94 ;  /* 0x0000005e5e5c7228 */ /* 0x000fe20000000000 */
[----:B------:R-:W-:Y:S01]  /*83d0*/  VIMNMX R57, PT, PT, R57, UR5, PT ;  /* 0x0000000539397c48 */ /* 0x000fe2000bfe0100 */
[----:B------:R-:W-:Y:S01]  /*83e0*/  BSSY.RECONVERGENT B0, `(.L_x_107) ;  /* 0x0000064000007945 */ /* 0x000fe20003800200 */
[----:B------:R-:W-:Y:S01]  /*83f0*/  ISETP.NE.U32.AND P1, PT, R87, 0x1, PT ;  /* 0x000000015700780c */ /* 0x000fe20003f25070 */
[----:B------:R-:W-:-:S03]  /*8400*/  IMAD.MOV.U32 R87, RZ, RZ, 0x3da8ff83 ;  /* 0x3da8ff83ff577424 */ /* 0x000fc600078e00ff */
[----:B------:R-:W-:Y:S02]  /*8410*/  FSEL R90, R90, -8.06006814911005101289e+34, !P1 ;  /* 0xf9785eba5a5a7808 */ /* 0x000fe40004800000 */
[----:B------:R-:W-:Y:S02]  /*8420*/  FSEL R91, -R87, 0.11223486810922622681, !P1 ;  /* 0x3de5db65575b7808 */ /* 0x000fe40004800100 */
[----:B------:R-:W-:Y:S04]  /*8430*/  I2F.F64 R86, R86 ;  /* 0x0000005600567312 */ /* 0x000fe80000201c00 */
[----:B--2---:R-:W-:-:S08]  /*8440*/  DFMA R36, R92, R90, R36 ;  /* 0x0000005a5c24722b */ /* 0x004fd00000000024 */
[C---:B------:R-:W-:Y:S01]  /*8450*/  DFMA R36, R92.reuse, R36, R38 ;  /* 0x000000245c24722b */ /* 0x040fe20000000026 */
[----:B------:R-:W0:Y:S07]  /*8460*/  I2F.F64 R38, UR18 ;  /* 0x0000001200267d12 */ /* 0x000e2e0008201c00 */
[C---:B---3--:R-:W-:Y:S01]  /*8470*/  DFMA R36, R92.reuse, R36, R40 ;  /* 0x000000245c24722b */ /* 0x048fe20000000028 */
[----:B------:R-:W1:Y:S07]  /*8480*/  I2F.F64 R40, R57 ;  /* 0x0000003900287312 */ /* 0x000e6e0000201c00 */
[----:B------:R-:W-:-:S02]  /*8490*/  DFMA R36, R92, R36, R42 ;  /* 0x000000245c24722b */ /* 0x000fc4000000002a */
[----:B0-----:R-:W-:-:S06]  /*84a0*/  DFMA R38, R38, -0.5, R86 ;  /* 0xbfe000002626782b */ /* 0x001fcc0000000056 */
[----:B----4-:R-:W-:Y:S02]  /*84b0*/  DFMA R36, R92, R36, R44 ;  /* 0x000000245c24722b */ /* 0x010fe4000000002c */
[----:B-1----:R-:W-:Y:S01]  /*84c0*/  DFMA R40, R80, -0.5, R40 ;  /* 0xbfe000005028782b */ /* 0x002fe20000000028 */
[----:B------:R-:W-:-:S05]  /*84d0*/  PRMT R44, RZ, 0x7610, R44 ;  /* 0x00007610ff2c7816 */ /* 0x000fca000000002c */
[----:B------:R-:W-:-:S08]  /*84e0*/  DFMA R46, R92, R36, R46 ;  /* 0x000000245c2e722b */ /* 0x000fd0000000002e */
[----:B------:R-:W-:Y:S02]  /*84f0*/  DFMA R36, R46, R94, R94 ;  /* 0x0000005e2e24722b */ /* 0x000fe4000000005e */
[----:B------:R-:W-:-:S10]  /*8500*/  DFMA R46, R92, R46, 1 ;  /* 0x3ff000005c2e742b */ /* 0x000fd4000000002e */
[----:B------:R-:W-:Y:S02]  /*8510*/  FSEL R36, R46, R36, !P1 ;  /* 0x000000242e247208 */ /* 0x000fe40004800000 */
[----:B------:R-:W-:Y:S02]  /*8520*/  FSEL R37, R47, R37, !P1 ;  /* 0x000000252f257208 */ /* 0x000fe40004800000 */
[----:B------:R-:W-:-:S04]  /*8530*/  LOP3.LUT P1, RZ, R98, 0x2, RZ, 0xc0, !PT ;  /* 0x0000000262ff7812 */ /* 0x000fc8000782c0ff */
[----:B------:R-:W-:-:S10]  /*8540*/  DADD R42, RZ, -R36 ;  /* 0x00000000ff2a7229 */ /* 0x000fd40000000824 */
[----:B------:R-:W-:Y:S02]  /*8550*/  FSEL R36, R36, R42, !P1 ;  /* 0x0000002a24247208 */ /* 0x000fe40004800000 */
[----:B------:R-:W-:-:S06]  /*8560*/  FSEL R37, R37, R43, !P1 ;  /* 0x0000002b25257208 */ /* 0x000fcc0004800000 */
[----:B------:R-:W-:Y:S02]  /*8570*/  DMUL R42, R38, R36 ;  /* 0x00000024262a7228 */ /* 0x000fe40000000000 */
[----:B------:R-:W-:-:S06]  /*8580*/  DMUL R36, R36, R40 ;  /* 0x0000002824247228 */ /* 0x000fcc0000000000 */
[----:B------:R-:W-:Y:S02]  /*8590*/  DFMA R42, R88, R40, R42 ;  /* 0x00000028582a722b */ /* 0x000fe4000000002a */
[----:B------:R-:W-:Y:S01]  /*85a0*/  DFMA R36, R38, R88, -R36 ;  /* 0x000000582624722b */ /* 0x000fe20000000824 */
[----:B------:R-:W-:Y:S02]  /*85b0*/  IMAD.MOV.U32 R41, RZ, RZ, 0x3fe00000 ;  /* 0x3fe00000ff297424 */ /* 0x000fe400078e00ff */
[----:B------:R-:W-:Y:S02]  /*85c0*/  IMAD.MOV.U32 R38, RZ, RZ, RZ ;  /* 0x000000ffff267224 */ /* 0x000fe400078e00ff */
[----:B------:R-:W-:Y:S01]  /*85d0*/  IMAD.MOV.U32 R40, RZ, RZ, RZ ;  /* 0x000000ffff287224 */ /* 0x000fe200078e00ff */
[----:B------:R-:W-:Y:S02]  /*85e0*/  DFMA R42, R78, 0.5, R42 ;  /* 0x3fe000004e2a782b */ /* 0x000fe4000000002a */
[----:B------:R-:W-:-:S08]  /*85f0*/  DFMA R36, R76, 0.5, R36 ;  /* 0x3fe000004c24782b */ /* 0x000fd00000000024 */
[C---:B------:R-:W-:Y:S02]  /*8600*/  LOP3.LUT R39, R41.reuse, 0x80000000, R43, 0xb8, !PT ;  /* 0x8000000029277812 */ /* 0x040fe400078eb82b */
[----:B------:R-:W-:-:S04]  /*8610*/  LOP3.LUT R41, R41, 0x80000000, R37, 0xb8, !PT ;  /* 0x8000000029297812 */ /* 0x000fc800078eb825 */
[----:B------:R-:W-:Y:S02]  /*8620*/  DADD.RZ R38, R42, R38 ;  /* 0x000000002a267229 */ /* 0x000fe4000000c026 */
[----:B------:R-:W-:Y:S01]  /*8630*/  DADD.RZ R36, R36, R40 ;  /* 0x0000000024247229 */ /* 0x000fe2000000c028 */
[----:B------:R-:W-:Y:S02]  /*8640*/  PRMT R42, RZ, 0x7610, R42 ;  /* 0x00007610ff2a7816 */ /* 0x000fe4000000002a */
[----:B------:R-:W-:-:S05]  /*8650*/  PRMT R43, RZ, 0x7610, R43 ;  /* 0x00007610ff2b7816 */ /* 0x000fca000000002b */
        /* <DEDUP_REMOVED lines=29> */
.L_x_111:
[----:B------:R1:W5:Y:S04]  /*8830*/  LDG.E.U8 R44, desc[UR12][R36.64] ;  /* 0x0000000c242c7981 */ /* 0x000368000c1e1100 */
[----:B------:R1:W5:Y:S04]  /*8840*/  LDG.E.U8 R42, desc[UR12][R36.64+0x1] ;  /* 0x0000010c242a7981 */ /* 0x000368000c1e1100 */
[----:B------:R1:W5:Y:S01]  /*8850*/  LDG.E.U8 R43, desc[UR12][R36.64+0x2] ;  /* 0x0000020c242b7981 */ /* 0x000362000c1e1100 */
[----:B------:R-:W-:Y:S05]  /*8860*/  BRA `(.L_x_108) ;  /* 0x00000000006c7947 */ /* 0x000fea0003800000 */
.L_x_110:
[----:B------:R2:W5:Y:S04]  /*8870*/  LDG.E.U8 R43, desc[UR12][R36.64] ;  /* 0x0000000c242b7981 */ /* 0x000568000c1e1100 */
[----:B------:R2:W5:Y:S04]  /*8880*/  LDG.E.U8 R42, desc[UR12][R36.64+0x1] ;  /* 0x0000010c242a7981 */ /* 0x000568000c1e1100 */
[----:B------:R2:W5:Y:S01]  /*8890*/  LDG.E.U8 R44, desc[UR12][R36.64+0x2] ;  /* 0x0000020c242c7981 */ /* 0x000562000c1e1100 */
[----:B------:R-:W-:Y:S05]  /*88a0*/  BRA `(.L_x_108) ;  /* 0x00000000005c7947 */ /* 0x000fea0003800000 */
.L_x_109:
        /* <DEDUP_REMOVED lines=12> */
.L_x_112:
[----:B------:R4:W5:Y:S04]  /*8970*/  LDG.E.U8 R43, desc[UR12][R36.64] ;  /* 0x0000000c242b7981 */ /* 0x000968000c1e1100 */
[----:B------:R4:W5:Y:S04]  /*8980*/  LDG.E.U8 R42, desc[UR12][R36.64+0x1] ;  /* 0x0000010c242a7981 */ /* 0x000968000c1e1100 */
[----:B------:R4:W5:Y:S01]  /*8990*/  LDG.E.U8 R44, desc[UR12][R36.64+0x2] ;  /* 0x0000020c242c7981 */ /* 0x000962000c1e1100 */
[----:B------:R-:W-:Y:S05]  /*89a0*/  BRA `(.L_x_108) ;  /* 0x00000000001c7947 */ /* 0x000fea0003800000 */
.L_x_114:
[----:B------:R3:W5:Y:S04]  /*89b0*/  LDG.E.U8 R43, desc[UR12][R36.64] ;  /* 0x0000000c242b7981 */ /* 0x000768000c1e1100 */
[----:B------:R3:W5:Y:S04]  /*89c0*/  LDG.E.U8 R42, desc[UR12][R36.64+0x1] ;  /* 0x0000010c242a7981 */ /* 0x000768000c1e1100 */
[----:B------:R3:W5:Y:S01]  /*89d0*/  LDG.E.U8 R44, desc[UR12][R36.64+0x2] ;  /* 0x0000020c242c7981 */ /* 0x000762000c1e1100 */
[----:B------:R-:W-:Y:S05]  /*89e0*/  BRA `(.L_x_108) ;  /* 0x00000000000c7947 */ /* 0x000fea0003800000 */
.L_x_113:
[----:B------:R0:W5:Y:S04]  /*89f0*/  LDG.E.U8 R44, desc[UR12][R36.64+0x1] ;  /* 0x0000010c242c7981 */ /* 0x000168000c1e1100 */
[----:B------:R0:W5:Y:S04]  /*8a00*/  LDG.E.U8 R42, desc[UR12][R36.64+0x2] ;  /* 0x0000020c242a7981 */ /* 0x000168000c1e1100 */
[----:B------:R0:W5:Y:S02]  /*8a10*/  LDG.E.U8 R43, desc[UR12][R36.64+0x3] ;  /* 0x0000030c242b7981 */ /* 0x000164000c1e1100 */
.L_x_108:
[----:B------:R-:W-:Y:S05]  /*8a20*/  BSYNC.RECONVERGENT B0 ;  /* 0x0000000000007941 */ /* 0x000fea0003800200 */
.L_x_107:
        /* <DEDUP_REMOVED lines=11> */
[----:B------:R-:W-:Y:S01]  /*8ae0*/  DMUL R40, R38, UR22 ;  /* 0x0000001626287c28 */ /* 0x000fe20008000000 */
[----:B------:R-:W-:-:S06]  /*8af0*/  UMOV UR22, 0x39581062 ;  /* 0x3958106200167882 */ /* 0x000fcc0000000000 */
[----:B------:R-:W1:Y:S01]  /*8b00*/  I2F.F64.U16 R38, R47 ;  /* 0x0000002f00267312 */ /* 0x000e620000101800 */
[----:B------:R-:W-:Y:S02]  /*8b10*/  UMOV UR23, 0x3fe2c8b4 ;  /* 0x3fe2c8b400177882 */ /* 0x000fe40000000000 */
[----:B0-----:R-:W-:Y:S01]  /*8b20*/  DFMA R36, R36, UR22, R40 ;  /* 0x0000001624247c2b */ /* 0x001fe20008000028 */
[----:B------:R-:W-:Y:S01]  /*8b30*/  UMOV UR22, 0x9fbe76c9 ;  /* 0x9fbe76c900167882 */ /* 0x000fe20000000000 */
[----:B------:R-:W-:-:S06]  /*8b40*/  UMOV UR23, 0x3fbd2f1a ;  /* 0x3fbd2f1a00177882 */ /* 0x000fcc0000000000 */
[----:B-1----:R-:W-:Y:S01]  /*8b50*/  DFMA R36, R38, UR22, R36 ;  /* 0x0000001626247c2b */ /* 0x002fe20008000024 */
[----:B------:R-:W-:-:S05]  /*8b60*/  IMAD.IADD R39, R1, 0x1, R16 ;  /* 0x0000000101277824 */ /* 0x000fca00078e0210 */
[----:B------:R0:W-:Y:S04]  /*8b70*/  STL.U8 [R39+0x3], R44 ;  /* 0x0000032c27007387 */ /* 0x0001e80000100000 */
[----:B------:R-:W1:Y:S01]  /*8b80*/  F2I.U32.F64.TRUNC R36, R36 ;  /* 0x0000002400247311 */ /* 0x000e62000030d000 */
[----:B------:R0:W-:Y:S04]  /*8b90*/  STL.U8 [R39+0x3f3], R42 ;  /* 0x0003f32a27007387 */ /* 0x0001e80000100000 */
[----:B------:R0:W-:Y:S04]  /*8ba0*/  STL.U8 [R39+0x7db], R43 ;  /* 0x0007db2b27007387 */ /* 0x0001e80000100000 */
[----:B-1----:R0:W-:Y:S01]  /*8bb0*/  STL.U8 [R39+0xbc3], R36 ;  /* 0x000bc32427007387 */ /* 0x0021e20000100000 */
[----:B------:R-:W-:Y:S05]  /*8bc0*/  @!P1 BRA `(.L_x_116) ;  /* 0x0000000000389947 */ /* 0x000fea0003800000 */
[----:B------:R-:W-:Y:S01]  /*8bd0*/  DSETP.GE.AND P1, PT, |R82|, 2.14748364800000000000e+09, PT ;  /* 0x41e000005200742a */ /* 0x000fe20003f26200 */
[----:B------:R-:W-:Y:S01]  /*8be0*/  BSSY.RECONVERGENT B6, `(.L_x_117) ;  /* 0x000000b000067945 */ /* 0x000fe20003800200 */
[----:B------:R-:W-:Y:S01]  /*8bf0*/  MOV R38, R15 ;  /* 0x0000000f00267202 */ /* 0x000fe20000000f00 */
[----:B------:R-:W-:Y:S02]  /*8c00*/  IMAD.MOV.U32 R90, RZ, RZ, R64 ;  /* 0x000000ffff5a7224 */ /* 0x000fe400078e0040 */
[----:B------:R-:W-:-:S09]  /*8c10*/  IMAD.MOV.U32 R91, RZ, RZ, R65 ;  /* 0x000000ffff5b7224 */ /* 0x000fd200078e0041 */
[----:B------:R-:W-:Y:S05]  /*8c20*/  @!P1 BRA `(.L_x_118) ;  /* 0x0000000000189947 */ /* 0x000fea0003800000 */
[----:B0-----:R-:W-:Y:S01]  /*8c30*/  IMAD.MOV.U32 R42, RZ, RZ, R82 ;  /* 0x000000ffff2a7224 */ /* 0x001fe200078e0052 */
[----:B------:R-:W-:Y:S01]  /*8c40*/  MOV R90, 0x8c70 ;  /* 0x00008c70005a7802 */ /* 0x000fe20000000f00 */
[----:B------:R-:W-:-:S07]  /*8c50*/  IMAD.MOV.U32 R91, RZ, RZ, R83 ;  /* 0x000000ffff5b7224 */ /* 0x000fce00078e0053 */
[----:B------:R-:W-:Y:S05]  /*8c60*/  CALL.REL.NOINC `($_Z20render_hybrid_kernelPKhjjjiiiiiid11PixelFormathhPhS2_S2_S2_$__internal_trig_reduction_slowpathd) ;  /* 0x0000008000147944 */ /* 0x000fea0003c00000 */
[----:B------:R-:W-:Y:S02]  /*8c70*/  IMAD.MOV.U32 R90, RZ, RZ, R42 ;  /* 0x000000ffff5a7224 */ /* 0x000fe400078e002a */
[----:B------:R-:W-:-:S07]  /*8c80*/  IMAD.MOV.U32 R91, RZ, RZ, R43 ;  /* 0x000000ffff5b7224 */ /* 0x000fce00078e002b */
.L_x_118:
[----:B------:R-:W-:Y:S05]  /*8c90*/  BSYNC.RECONVERGENT B6 ;  /* 0x0000000000067941 */ /* 0x000fea0003800200 */
.L_x_117:
[----:B------:R-:W-:-:S07]  /*8ca0*/  VIADD R94, R38, 0x1 ;  /* 0x00000001265e7836 */ /* 0x000fce0000000000 */
.L_x_116:
[----:B------:R-:W-:Y:S05]  /*8cb0*/  BSYNC.RECONVERGENT B5 ;  /* 0x0000000000057941 */ /* 0x000fea0003800200 */
.L_x_115:
[----:B0-----:R-:W-:-:S05]  /*8cc0*/  IMAD.SHL.U32 R36, R94, 0x40, RZ ;  /* 0x000000405e247824 */ /* 0x001fca00078e00ff */
[----:B------:R-:W-:-:S04]  /*8cd0*/  LOP3.LUT R36, R36, 0x40, RZ, 0xc0, !PT ;  /* 0x0000004024247812 */ /* 0x000fc800078ec0ff */
[----:B------:R-:W-:-:S05]  /*8ce0*/  IADD3 R92, P1, PT, R36, UR8, RZ ;  /* 0x00000008245c7c10 */ /* 0x000fca000ff3e0ff */
[----:B------:R-:W-:-:S05]  /*8cf0*/  IMAD.X R93, RZ, RZ, UR9, P1 ;  /* 0x00000009ff5d7e24 */ /* 0x000fca00088e06ff */
        /* <DEDUP_REMOVED lines=9> */
[----:B------:R-:W-:Y:S01]  /*8d90*/  IMAD.MOV.U32 R96, RZ, RZ, R17 ;  /* 0x000000ffff607224 */ /* 0x000fe200078e0011 */
[----:B------:R-:W-:-:S02]  /*8da0*/  MOV R86, 0x20fd8164 ;  /* 0x20fd816400567802 */ /* 0x000fc40000000f00 */
        /* <DEDUP_REMOVED lines=24> */
[----:B------:R-:W-:Y:S02]  /*8f30*/  IMAD.MOV.U32 R96, RZ, RZ, R38 ;  /* 0x000000ffff607224 */ /* 0x000fe400078e0026 */
[----:B------:R-:W-:Y:S02]  /*8f40*/  IMAD.MOV.U32 R92, RZ, RZ, R42 ;  /* 0x000000ffff5c7224 */ /* 0x000fe400078e002a */
[----:B------:R-:W-:-:S07]  /*8f50*/  IMAD.MOV.U32 R93, RZ, RZ, R43 ;  /* 0x000000ffff5d7224 */ /* 0x000fce00078e002b */
.L_x_120:
[----:B------:R-:W-:Y:S05]  /*8f60*/  BSYNC.RECONVERGENT B5 ;  /* 0x0000000000057941 */ /* 0x000fea0003800200 */
.L_x_119:
[----:B------:R-:W-:-:S04]  /*8f70*/  SHF.L.U32 R36, R96, 0x6, RZ ;  /* 0x0000000660247819 */ /* 0x000fc800000006ff */
        /* <DEDUP_REMOVED lines=9> */
[----:B------:R-:W-:Y:S01]  /*9010*/  BSSY.RECONVERGENT B0, `(.L_x_121) ;  /* 0x0000064000007945 */ /* 0x000fe20003800200 */
[----:B------:R-:W-:Y:S01]  /*9020*/  ISETP.NE.U32.AND P1, PT, R88, 0x1, PT ;  /* 0x000000015800780c */ /* 0x000fe20003f25070 */
[----:B------:R-:W-:-:S03]  /*9030*/  IMAD.MOV.U32 R88, RZ, RZ, 0x20fd8164 ;  /* 0x20fd8164ff587424 */ /* 0x000fc600078e00ff */
[----:B------:R-:W-:Y:S02]  /*9040*/  FSEL R89, -R89, 0.11223486810922622681, !P1 ;  /* 0x3de5db6559597808 */ /* 0x000fe40004800100 */
[----:B------:R-:W-:-:S06]  /*9050*/  FSEL R88, R88, -8.06006814911005101289e+34, !P1 ;  /* 0xf9785eba58587808 */ /* 0x000fcc0004800000 */
[----:B--2---:R-:W-:-:S08]  /*9060*/  DFMA R36, R90, R88, R36 ;  /* 0x000000585a24722b */ /* 0x004fd00000000024 */
[C---:B------:R-:W-:Y:S01]  /*9070*/  DFMA R36, R90.reuse, R36, R38 ;  /* 0x000000245a24722b */ /* 0x040fe20000000026 */
[----:B------:R-:W-:Y:S07]  /*9080*/  I2F.F64 R38, UR18 ;  /* 0x0000001200267d12 */ /* 0x000fee0008201c00 */
[----:B---3--:R-:W-:-:S08]  /*9090*/  DFMA R36, R90, R36, R40 ;  /* 0x000000245a24722b */ /* 0x008fd00000000028 */
[C---:B------:R-:W-:Y:S01]  /*90a0*/  DFMA R36, R90.reuse, R36, R42 ;  /* 0x000000245a24722b */ /* 0x040fe2000000002a */
[----:B------:R-:W0:Y:S07]  /*90b0*/  I2F.F64 R42, R57 ;  /* 0x00000039002a7312 */ /* 0x000e2e0000201c00 */
[----:B----4-:R-:W-:-:S08]  /*90c0*/  DFMA R36, R90, R36, R44 ;  /* 0x000000245a24722b */ /* 0x010fd0000000002c */
[----:B------:R-:W-:Y:S02]  /*90d0*/  DFMA R36, R90, R36, R46 ;  /* 0x000000245a24722b */ /* 0x000fe4000000002e */
[----:B0-----:R-:W-:-:S06]  /*90e0*/  DFMA R42, R80, -0.5, R42 ;  /* 0xbfe00000502a782b */ /* 0x001fcc000000002a */
[----:B------:R-:W-:Y:S02]  /*90f0*/  DFMA R40, R36, R92, R92 ;  /* 0x0000005c2428722b */ /* 0x000fe4000000005c */
[----:B------:R-:W-:Y:S01]  /*9100*/  DFMA R90, R90, R36, 1 ;  /* 0x3ff000005a5a742b */ /* 0x000fe20000000024 */
[----:B------:R-:W0:Y:S09]  /*9110*/  I2F.F64 R36, R85 ;  /* 0x0000005500247312 */ /* 0x000e320000201c00 */
[----:B------:R-:W-:-:S02]  /*9120*/  FSEL R40, R90, R40, !P1 ;  /* 0x000000285a287208 */ /* 0x000fc40004800000 */
[----:B------:R-:W-:Y:S02]  /*9130*/  FSEL R41, R91, R41, !P1 ;  /* 0x000000295b297208 */ /* 0x000fe40004800000 */
[----:B------:R-:W-:Y:S01]  /*9140*/  LOP3.LUT P1, RZ, R96, 0x2, RZ, 0xc0, !PT ;  /* 0x0000000260ff7812 */ /* 0x000fe2000782c0ff */
[----:B0-----:R-:W-:-:S03]  /*9150*/  DFMA R36, R38, -0.5, R36 ;  /* 0xbfe000002624782b */ /* 0x001fc60000000024 */
[----:B------:R-:W-:-:S10]  /*9160*/  DADD R44, RZ, -R40 ;  /* 0x00000000ff2c7229 */ /* 0x000fd40000000828 */
[----:B------:R-:W-:Y:S02]  /*9170*/  FSEL R38, R40, R44, !P1 ;  /* 0x0000002c28267208 */ /* 0x000fe40004800000 */
[----:B------:R-:W-:Y:S02]  /*9180*/  FSEL R39, R41, R45, !P1 ;  /* 0x0000002d29277208 */ /* 0x000fe40004800000 */
[----:B------:R-:W-:-:S04]  /*9190*/  PRMT R44, RZ, 0x7610, R44 ;  /* 0x00007610ff2c7816 */ /* 0x000fc8000000002c */
[-C--:B------:R-:W-:Y:S02]  /*91a0*/  DMUL R40, R36, R38.reuse ;  /* 0x0000002624287228 */ /* 0x080fe40000000000 */
[----:B------:R-:W-:-:S06]  /*91b0*/  DMUL R38, R42, R38 ;  /* 0x000000262a267228 */ /* 0x000fcc0000000000 */
[-C--:B------:R-:W-:Y:S02]  /*91c0*/  DFMA R40, R42, R86.reuse, R40 ;  /* 0x000000562a28722b */ /* 0x080fe40000000028 */
[----:B------:R-:W-:Y:S01]  /*91d0*/  DFMA R38, R36, R86, -R38 ;  /* 0x000000562426722b */ /* 0x000fe20000000826 */
[----:B------:R-:W-:Y:S01]  /*91e0*/  IMAD.MOV.U32 R43, RZ, RZ, 0x3fe00000 ;  /* 0x3fe00000ff2b7424 */ /* 0x000fe200078e00ff */
[----:B------:R-:W-:Y:S01]  /*91f0*/  PRMT R42, RZ, 0x7610, R42 ;  /* 0x00007610ff2a7816 */ /* 0x000fe2000000002a */
[----:B------:R-:W-:-:S03]  /*9200*/  IMAD.MOV.U32 R36, RZ, RZ, RZ ;  /* 0x000000ffff247224 */ /* 0x000fc600078e00ff */
[----:B------:R-:W-:Y:S02]  /*9210*/  DFMA R40, R78, 0.5, R40 ;  /* 0x3fe000004e28782b */ /* 0x000fe40000000028 */
[----:B------:R-:W-:-:S08]  /*9220*/  DFMA R38, R76, 0.5, R38 ;  /* 0x3fe000004c26782b */ /* 0x000fd00000000026 */
        /* <DEDUP_REMOVED lines=35> */
.L_x_125:
[----:B------:R4:W5:Y:S04]  /*9460*/  LDG.E.U8 R44, desc[UR12][R36.64] ;  /* 0x0000000c242c7981 */ /* 0x000968000c1e1100 */
[----:B------:R4:W5:Y:S04]  /*9470*/  LDG.E.U8 R42, desc[UR12][R36.64+0x1] ;  /* 0x0000010c242a7981 */ /* 0x000968000c1e1100 */
[----:B------:R4:W5:Y:S01]  /*9480*/  LDG.E.U8 R43, desc[UR12][R36.64+0x2] ;  /* 0x0000020c242b7981 */ /* 0x000962000c1e1100 */
[----:B------:R-:W-:Y:S05]  /*9490*/  BRA `(.L_x_122) ;  /* 0x00000000006c7947 */ /* 0x000fea0003800000 */
.L_x_124:
[----:B------:R3:W5:Y:S04]  /*94a0*/  LDG.E.U8 R43, desc[UR12][R36.64] ;  /* 0x0000000c242b7981 */ /* 0x000768000c1e1100 */
[----:B------:R3:W5:Y:S04]  /*94b0*/  LDG.E.U8 R42, desc[UR12][R36.64+0x1] ;  /* 0x0000010c242a7981 */ /* 0x000768000c1e1100 */
[----:B------:R3:W5:Y:S01]  /*94c0*/  LDG.E.U8 R44, desc[UR12][R36.64+0x2] ;  /* 0x0000020c242c7981 */ /* 0x000762000c1e1100 */
[----:B------:R-:W-:Y:S05]  /*94d0*/  BRA `(.L_x_122) ;  /* 0x00000000005c7947 */ /* 0x000fea0003800000 */
.L_x_123:
        /* <DEDUP_REMOVED lines=12> */
.L_x_126:
[----:B------:R0:W5:Y:S04]  /*95a0*/  LDG.E.U8 R43, desc[UR12][R36.64] ;  /* 0x0000000c242b7981 */ /* 0x000168000c1e1100 */
[----:B------:R0:W5:Y:S04]  /*95b0*/  LDG.E.U8 R42, desc[UR12][R36.64+0x1] ;  /* 0x0000010c242a7981 */ /* 0x000168000c1e1100 */
[----:B------:R0:W5:Y:S01]  /*95c0*/  LDG.E.U8 R44, desc[UR12][R36.64+0x2] ;  /* 0x0000020c242c7981 */ /* 0x000162000c1e1100 */
[----:B------:R-:W-:Y:S05]  /*95d0*/  BRA `(.L_x_122) ;  /* 0x00000000001c7947 */ /* 0x000fea0003800000 */
.L_x_128:
[----:B------:R2:W5:Y:S04]  /*95e0*/  LDG.E.U8 R43, desc[UR12][R36.64] ;  /* 0x0000000c242b7981 */ /* 0x000568000c1e1100 */
[----:B------:R2:W5:Y:S04]  /*95f0*/  LDG.E.U8 R42, desc[UR12][R36.64+0x1] ;  /* 0x0000010c242a7981 */ /* 0x000568000c1e1100 */
[----:B------:R2:W5:Y:S01]  /*9600*/  LDG.E.U8 R44, desc[UR12][R36.64+0x2] ;  /* 0x0000020c242c7981 */ /* 0x000562000c1e1100 */
[----:B------:R-:W-:Y:S05]  /*9610*/  BRA `(.L_x_122) ;  /* 0x00000000000c7947 */ /* 0x000fea0003800000 */
.L_x_127:
[----:B------:R0:W5:Y:S04]  /*9620*/  LDG.E.U8 R44, desc[UR12][R36.64+0x1] ;  /* 0x0000010c242c7981 */ /* 0x000168000c1e1100 */
[----:B------:R0:W5:Y:S04]  /*9630*/  LDG.E.U8 R42, desc[UR12][R36.64+0x2] ;  /* 0x0000020c242a7981 */ /* 0x000168000c1e1100 */
[----:B------:R0:W5:Y:S02]  /*9640*/  LDG.E.U8 R43, desc[UR12][R36.64+0x3] ;  /* 0x0000030c242b7981 */ /* 0x000164000c1e1100 */
.L_x_122:
[----:B------:R-:W-:Y:S05]  /*9650*/  BSYNC.RECONVERGENT B0 ;  /* 0x0000000000007941 */ /* 0x000fea0003800200 */
.L_x_121:
        /* <DEDUP_REMOVED lines=18> */
[----:B------:R-:W-:-:S05]  /*9780*/  IMAD.IADD R39, R1, 0x1, R16 ;  /* 0x0000000101277824 */ /* 0x000fca00078e0210 */
        /* <DEDUP_REMOVED lines=9> */
[----:B------:R-:W-:Y:S01]  /*9820*/  IMAD.MOV.U32 R38, RZ, RZ, R15 ;  /* 0x000000ffff267224 */ /* 0x000fe200078e000f */
[----:B------:R-:W-:Y:S01]  /*9830*/  MOV R90, R64 ;  /* 0x00000040005a7202 */ /* 0x000fe20000000f00 */
[----:B------:R-:W-:-:S10]  /*9840*/  IMAD.MOV.U32 R91, RZ, RZ, R65 ;  /* 0x000000ffff5b7224 */ /* 0x000fd400078e0041 */
[----:B------:R-:W-:Y:S05]  /*9850*/  @!P1 BRA `(.L_x_132) ;  /* 0x0000000000189947 */ /* 0x000fea0003800000 */
[----:B0-----:R-:W-:Y:S01]  /*9860*/  IMAD.MOV.U32 R42, RZ, RZ, R82 ;  /* 0x000000ffff2a7224 */ /* 0x001fe200078e0052 */
[----:B------:R-:W-:Y:S01]  /*9870*/  MOV R90, 0x98a0 ;  /* 0x000098a0005a7802 */ /* 0x000fe20000000f00 */
[----:B------:R-:W-:-:S07]  /*9880*/  IMAD.MOV.U32 R91, RZ, RZ, R83 ;  /* 0x000000ffff5b7224 */ /* 0x000fce00078e0053 */
[----:B------:R-:W-:Y:S05]  /*9890*/  CALL.REL.NOINC `($_Z20render_hybrid_kernelPKhjjjiiiiiid11PixelFormathhPhS2_S2_S2_$__internal_trig_reduction_slowpathd) ;  /* 0x0000007400087944 */ /* 0x000fea0003c00000 */
[----:B------:R-:W-:Y:S02]  /*98a0*/  IMAD.MOV.U32 R90, RZ, RZ, R42 ;  /* 0x000000ffff5a7224 */ /* 0x000fe400078e002a */
[----:B------:R-:W-:-:S07]  /*98b0*/  IMAD.MOV.U32 R91, RZ, RZ, R43 ;  /* 0x000000ffff5b7224 */ /* 0x000fce00078e002b */
.L_x_132:
[----:B------:R-:W-:Y:S05]  /*98c0*/  BSYNC.RECONVERGENT B6 ;  /* 0x0000000000067941 */ /* 0x000fea0003800200 */
.L_x_131:
[----:B------:R-:W-:-:S07]  /*98d0*/  VIADD R85, R38, 0x1 ;  /* 0x0000000126557836 */ /* 0x000fce0000000000 */
.L_x_130:
[----:B------:R-:W-:Y:S05]  /*98e0*/  BSYNC.RECONVERGENT B5 ;  /* 0x0000000000057941 */ /* 0x000fea0003800200 */
.L_x_129:
        /* <DEDUP_REMOVED lines=8> */
[----:B------:R-:W-:Y:S01]  /*9970*/  DMUL R88, R90, R90 ;  /* 0x0000005a5a587228 */ /* 0x000fe20000000000 */
[----:B------:R-:W-:Y:S01]  /*9980*/  MOV R87, 0x3da8ff83 ;  /* 0x3da8ff8300577802 */ /* 0x000fe20000000f00 */
[----:B------:R-:W-:Y:S01]  /*9990*/  BSSY.RECONVERGENT B5, `(.L_x_133) ;  /* 0x0000020000057945 */ /* 0x000fe20003800200 */
[----:B------:R-:W-:Y:S01]  /*99a0*/  ISETP.NE.U32.AND P1, PT, R86, 0x1, PT ;  /* 0x000000015600780c */ /* 0x000fe20003f25070 */
[----:B------:R-:W-:Y:S01]  /*99b0*/  IMAD.MOV.U32 R86, RZ, RZ, 0x20fd8164 ;  /* 0x20fd8164ff567424 */ /* 0x000fe200078e00ff */
[----:B------:R-:W-:Y:S01]  /*99c0*/  LOP3.LUT P2, RZ, R85, 0x2, RZ, 0xc0, !PT ;  /* 0x0000000255ff7812 */ /* 0x000fe2000784c0ff */
        /* <DEDUP_REMOVED lines=28> */
.L_x_134:
[----:B------:R-:W-:Y:S05]  /*9b90*/  BSYNC.RECONVERGENT B5 ;  /* 0x0000000000057941 */ /* 0x000fea0003800200 */
.L_x_133:
[----:B------:R-:W-:-:S05]  /*9ba0*/  IMAD.SHL.U32 R36, R96, 0x40, RZ ;  /* 0x0000004060247824 */ /* 0x000fca00078e00ff */
[----:B------:R-:W-:-:S04]  /*9bb0*/  LOP3.LUT R36, R36, 0x40, RZ, 0xc0, !PT ;  /* 0x0000004024247812 */ /* 0x000fc800078ec0ff */
[----:B------:R-:W-:-:S04]  /*9bc0*/  IADD3 R94, P1, PT, R36, UR8, RZ ;  /* 0x00000008245e7c10 */ /* 0x000fc8000ff3e0ff */
[----:B------:R-:W-:-:S05]  /*9bd0*/  IADD3.X R95, PT, PT, RZ, UR9, RZ, P1, !PT ;  /* 0x00000009ff5f7c10 */ /* 0x000fca0008ffe4ff */
        /* <DEDUP_REMOVED lines=15> */
[----:B---3--:R-:W-:-:S08]  /*9cd0*/  DFMA R36, R90, R36, R40 ;  /* 0x000000245a24722b */ /* 0x008fd00000000028 */
[----:B------:R-:W-:Y:S02]  /*9ce0*/  DFMA R36, R90, R36, R42 ;  /* 0x000000245a24722b */ /* 0x000fe4000000002a */
[----:B0-----:R-:W-:-:S06]  /*9cf0*/  DFMA R38, R38, -0.5, R84 ;  /* 0xbfe000002626782b */ /* 0x001fcc0000000054 */
[----:B----4-:R-:W-:Y:S01]  /*9d00*/  DFMA R36, R90, R36, R44 ;  /* 0x000000245a24722b */ /* 0x010fe2000000002c */
[----:B------:R-:W-:-:S07]  /*9d10*/  PRMT R44, RZ, 0x7610, R44 ;  /* 0x00007610ff2c7816 */ /* 0x000fce000000002c */
[----:B------:R-:W-:-:S08]  /*9d20*/  DFMA R46, R90, R36, R46 ;  /* 0x000000245a2e722b */ /* 0x000fd0000000002e */
[----:B------:R-:W-:Y:S02]  /*9d30*/  DFMA R36, R46, R92, R92 ;  /* 0x0000005c2e24722b */ /* 0x000fe4000000005c */
[----:B------:R-:W-:-:S10]  /*9d40*/  DFMA R46, R90, R46, 1 ;  /* 0x3ff000005a2e742b */ /* 0x000fd4000000002e */
[----:B------:R-:W-:Y:S02]  /*9d50*/  FSEL R42, R46, R36, !P1 ;  /* 0x000000242e2a7208 */ /* 0x000fe40004800000 */
[----:B------:R-:W-:Y:S02]  /*9d60*/  FSEL R43, R47, R37, !P1 ;  /* 0x000000252f2b7208 */ /* 0x000fe40004800000 */
[----:B------:R-:W0:Y:S01]  /*9d70*/  I2F.F64 R36, R57 ;  /* 0x0000003900247312 */ /* 0x000e220000201c00 */
[----:B------:R-:W-:-:S03]  /*9d80*/  LOP3.LUT P1, RZ, R96, 0x2, RZ, 0xc0, !PT ;  /* 0x0000000260ff7812 */ /* 0x000fc6000782c0ff */
[----:B------:R-:W-:-:S10]  /*9d90*/  DADD R40, RZ, -R42 ;  /* 0x00000000ff287229 */ /* 0x000fd4000000082a */
[----:B------:R-:W-:Y:S02]  /*9da0*/  FSEL R40, R42, R40, !P1 ;  /* 0x000000282a287208 */ /* 0x000fe40004800000 */
[----:B------:R-:W-:Y:S01]  /*9db0*/  FSEL R41, R43, R41, !P1 ;  /* 0x000000292b297208 */ /* 0x000fe20004800000 */
[----:B0-----:R-:W-:-:S05]  /*9dc0*/  DFMA R42, R80, -0.5, R36 ;  /* 0xbfe00000502a782b */ /* 0x001fca0000000024 */
[----:B------:R-:W-:-:S03]  /*9dd0*/  DMUL R36, R38, R40 ;  /* 0x0000002826247228 */ /* 0x000fc60000000000 */
[----:B------:R-:W-:-:S05]  /*9de0*/  DMUL R40, R42, R40 ;  /* 0x000000282a287228 */ /* 0x000fca0000000000 */
[-C--:B------:R-:W-:Y:S01]  /*9df0*/  DFMA R36, R42, R86.reuse, R36 ;  /* 0x000000562a24722b */ /* 0x080fe20000000024 */
[----:B------:R-:W-:Y:S02]  /*9e00*/  IMAD.MOV.U32 R43, RZ, RZ, 0x3fe00000 ;  /* 0x3fe00000ff2b7424 */ /* 0x000fe400078e00ff */
[----:B------:R-:W-:Y:S01]  /*9e10*/  DFMA R40, R38, R86, -R40 ;  /* 0x000000562628722b */ /* 0x000fe20000000828 */
[----:B------:R-:W-:Y:S01]  /*9e20*/  PRMT R42, RZ, 0x7610, R42 ;  /* 0x00007610ff2a7816 */ /* 0x000fe2000000002a */
[----:B------:R-:W-:-:S03]  /*9e30*/  IMAD.MOV.U32 R38, RZ, RZ, RZ ;  /* 0x000000ffff267224 */ /* 0x000fc600078e00ff */
[----:B------:R-:W-:-:S03]  /*9e40*/  DFMA R36, R78, 0.5, R36 ;  /* 0x3fe000004e24782b */ /* 0x000fc60000000024 */
[----:B------:R-:W-:-:S07]  /*9e50*/  DFMA R40, R76, 0.5, R40 ;  /* 0x3fe000004c28782b */ /* 0x000fce0000000028 */
[----:B------:R-:W-:-:S06]  /*9e60*/  LOP3.LUT R39, R43, 0x80000000, R37, 0xb8, !PT ;  /* 0x800000002b277812 */ /* 0x000fcc00078eb825 */
[----:B------:R-:W-:Y:S01]  /*9e70*/  DADD.RZ R36, R36, R38 ;  /* 0x0000000024247229 */ /* 0x000fe2000000c026 */
[----:B------:R-:W-:Y:S02]  /*9e80*/  LOP3.LUT R39, R43, 0x80000000, R41, 0xb8, !PT ;  /* 0x800000002b277812 */ /* 0x000fe400078eb829 */
[----:B------:R-:W-:-:S04]  /*9e90*/  PRMT R43, RZ, 0x7610, R43 ;  /* 0x00007610ff2b7816 */ /* 0x000fc8000000002b */
[----:B------:R-:W-:-:S03]  /*9ea0*/  DADD.RZ R38, R40, R38 ;  /* 0x0000000028267229 */ /* 0x000fc6000000c026 */
        /* <DEDUP_REMOVED lines=29> */
.L_x_139:
[----:B------:R2:W5:Y:S04]  /*a080*/  LDG.E.U8 R44, desc[UR12][R36.64] ;  /* 0x0000000c242c7981 */ /* 0x000568000c1e1100 */
[----:B------:R2:W5:Y:S04]  /*a090*/  LDG.E.U8 R42, desc[UR12][R36.64+0x1] ;  /* 0x0000010c242a7981 */ /* 0x000568000c1e1100 */
[----:B------:R2:W5:Y:S01]  /*a0a0*/  LDG.E.U8 R43, desc[UR12][R36.64+0x2] ;  /* 0x0000020c242b7981 */ /* 0x000562000c1e1100 */
[----:B------:R-:W-:Y:S05]  /*a0b0*/  BRA `(.L_x_136) ;  /* 0x00000000006c7947 */ /* 0x000fea0003800000 */
.L_x_138:
[----:B------:R0:W5:Y:S04]  /*a0c0*/  LDG.E.U8 R43, desc[UR12][R36.64] ;  /* 0x0000000c242b7981 */ /* 0x000168000c1e1100 */
[----:B------:R0:W5:Y:S04]  /*a0d0*/  LDG.E.U8 R42, desc[UR12][R36.64+0x1] ;  /* 0x0000010c242a7981 */ /* 0x000168000c1e1100 */
[----:B------:R0:W5:Y:S01]  /*a0e0*/  LDG.E.U8 R44, desc[UR12][R36.64+0x2] ;  /* 0x0000020c242c7981 */ /* 0x000162000c1e1100 */
[----:B------:R-:W-:Y:S05]  /*a0f0*/  BRA `(.L_x_136) ;  /* 0x00000000005c7947 */ /* 0x000fea0003800000 */
.L_x_137:
        /* <DEDUP_REMOVED lines=12> */
.L_x_140:
[----:B------:R3:W5:Y:S04]  /*a1c0*/  LDG.E.U8 R43, desc[UR12][R36.64] ;  /* 0x0000000c242b7981 */ /* 0x000768000c1e1100 */
[----:B------:R3:W5:Y:S04]  /*a1d0*/  LDG.E.U8 R42, desc[UR12][R36.64+0x1] ;  /* 0x0000010c242a7981 */ /* 0x000768000c1e1100 */
[----:B------:R3:W5:Y:S01]  /*a1e0*/  LDG.E.U8 R44, desc[UR12][R36.64+0x2] ;  /* 0x0000020c242c7981 */ /* 0x000762000c1e1100 */
[----:B------:R-:W-:Y:S05]  /*a1f0*/  BRA `(.L_x_136) ;  /* 0x00000000001c7947 */ /* 0x000fea0003800000 */
.L_x_142:
[----:B------:R0:W5:Y:S04]  /*a200*/  LDG.E.U8 R43, desc[UR12][R36.64] ;  /* 0x0000000c242b7981 */ /* 0x000168000c1e1100 */
[----:B------:R0:W5:Y:S04]  /*a210*/  LDG.E.U8 R42, desc[UR12][R36.64+0x1] ;  /* 0x0000010c242a7981 */ /* 0x000168000c1e1100 */
[----:B------:R0:W5:Y:S01]  /*a220*/  LDG.E.U8 R44, desc[UR12][R36.64+0x2] ;  /* 0x0000020c242c7981 */ /* 0x000162000c1e1100 */
[----:B------:R-:W-:Y:S05]  /*a230*/  BRA `(.L_x_136) ;  /* 0x00000000000c7947 */ /* 0x000fea0003800000 */
.L_x_141:
[----:B------:R0:W5:Y:S04]  /*a240*/  LDG.E.U8 R44, desc[UR12][R36.64+0x1] ;  /* 0x0000010c242c7981 */ /* 0x000168000c1e1100 */
[----:B------:R0:W5:Y:S04]  /*a250*/  LDG.E.U8 R42, desc[UR12][R36.64+0x2] ;  /* 0x0000020c242a7981 */ /* 0x000168000c1e1100 */
[----:B------:R0:W5:Y:S02]  /*a260*/  LDG.E.U8 R43, desc[UR12][R36.64+0x3] ;  /* 0x0000030c242b7981 */ /* 0x000164000c1e1100 */
.L_x_136:
[----:B------:R-:W-:Y:S05]  /*a270*/  BSYNC.RECONVERGENT B0 ;  /* 0x0000000000007941 */ /* 0x000fea0003800200 */
.L_x_135:
[----:B-----5:R-:W-:Y:S01]  /*a280*/  LOP3.LUT R45, R44, 0xff, RZ, 0xc0, !PT ;  /* 0x000000ff2c2d7812 */ /* 0x020fe200078ec0ff */
[----:B------:R-:W-:Y:S01]  /*a290*/  UMOV UR22, 0xe5604189 ;  /* 0xe560418900167882 */ /* 0x000fe20000000000 */
[----:B------:R-:W-:Y:S01]  /*a2a0*/  LOP3.LUT R38, R42, 0xff, RZ, 0xc0, !PT ;  /* 0x000000ff2a267812 */ /* 0x000fe200078ec0ff */
[----:B------:R-:W-:Y:S01]  /*a2b0*/  UMOV UR23, 0x3fd322d0 ;  /* 0x3fd322d000177882 */ /* 0x000fe20000000000 */
[----:B01234-:R-:W0:Y:S01]  /*a2c0*/  I2F.F64.U16 R36, R45 ;  /* 0x0000002d00247312 */ /* 0x01fe220000101800 */
[----:B------:R-:W-:Y:S01]  /*a2d0*/  LOP3.LUT R40, R43, 0xff, RZ, 0xc0, !PT ;  /* 0x000000ff2b287812 */ /* 0x000fe200078ec0ff */
[----:B------:R-:W-:Y:S01]  /*a2e0*/  DSETP.NEU.AND P1, PT, |R82|, +INF , PT ;  /* 0x7ff000005200742a */ /* 0x000fe20003f2d200 */
[----:B------:R-:W-:Y:S01]  /*a2f0*/  BSSY.RECONVERGENT B5, `(.L_x_143) ;  /* 0x0000021000057945 */ /* 0x000fe20003800200 */
[----:B------:R-:W-:Y:S01]  /*a300*/  DMUL R88, RZ, R82 ;  /* 0x00000052ff587228 */ /* 0x000fe20000000000 */
[----:B------:R-:W-:-:S03]  /*a310*/  IMAD.MOV.U32 R92, RZ, RZ, 0x1 ;  /* 0x00000001ff5c7424 */ /* 0x000fc600078e00ff */
        /* <DEDUP_REMOVED lines=22> */
[----:B0-----:R-:W-:Y:S01]  /*a480*/  MOV R42, R82 ;  /* 0x00000052002a7202 */ /* 0x001fe20000000f00 */
[----:B------:R-:W-:Y:S01]  /*a490*/  IMAD.MOV.U32 R91, RZ, RZ, R83 ;  /* 0x000000ffff5b7224 */ /* 0x000fe200078e0053 */
[----:B------:R-:W-:-:S07]  /*a4a0*/  MOV R90, 0xa4c0 ;  /* 0x0000a4c0005a7802 */ /* 0x000fce0000000f00 */
[----:B------:R-:W-:Y:S05]  /*a4b0*/  CALL.REL.NOINC `($_Z20render_hybrid_kernelPKhjjjiiiiiid11PixelFormathhPhS2_S2_S2_$__internal_trig_reduction_slowpathd) ;  /* 0x0000006800007944 */ /* 0x000fea0003c00000 */
[----:B------:R-:W-:Y:S02]  /*a4c0*/  IMAD.MOV.U32 R88, RZ, RZ, R42 ;  /* 0x000000ffff587224 */ /* 0x000fe400078e002a */
[----:B------:R-:W-:-:S07]  /*a4d0*/  IMAD.MOV.U32 R89, RZ, RZ, R43 ;  /* 0x000000ffff597224 */ /* 0x000fce00078e002b */
.L_x_146:
[----:B------:R-:W-:Y:S05]  /*a4e0*/  BSYNC.RECONVERGENT B6 ;  /* 0x0000000000067941 */ /* 0x000fea0003800200 */
.L_x_145:
[----:B------:R-:W-:-:S07]  /*a4f0*/  VIADD R92, R38, 0x1 ;  /* 0x00000001265c7836 */ /* 0x000fce0000000000 */
.L_x_144:
[----:B------:R-:W-:Y:S05]  /*a500*/  BSYNC.RECONVERGENT B5 ;  /* 0x0000000000057941 */ /* 0x000fea0003800200 */
.L_x_143:
        /* <DEDUP_REMOVED lines=17> */
[----:B------:R-:W-:-:S02]  /*a620*/  FSEL R87, -R87, 0.11223486810922622681, !P1 ;  /* 0x3de5db6557577808 */ /* 0x000fc40004800100 */
[----:B------:R-:W-:-:S04]  /*a630*/  MOV R92, R62 ;  /* 0x0000003e005c7202 */ /* 0x000fc80000000f00 */
        /* <DEDUP_REMOVED lines=23> */
.L_x_148:
[----:B------:R-:W-:Y:S05]  /*a7b0*/  BSYNC.RECONVERGENT B5 ;  /* 0x0000000000057941 */ /* 0x000fea0003800200 */
.L_x_147:
        /* <DEDUP_REMOVED lines=19> */
[----:B------:R-:W1:Y:S04]  /*a8f0*/  MUFU.RCP R90, R90 ;  /* 0x0000005a005a7308 */ /* 0x000e680000001000 */
[----:B------:R-:W-:Y:S01]  /*a900*/  IADD3 R88, PT, PT, R89, R28, RZ ;  /* 0x0000001c59587210 */ /* 0x000fe20007ffe0ff */
[----:B------:R-:W-:-:S04]  /*a910*/  IMAD.MOV.U32 R89, RZ, RZ, 0x20fd8164 ;  /* 0x20fd8164ff597424 */ /* 0x000fc800078e00ff */
[----:B0-----:R-:W-:-:S04]  /*a920*/  IMAD R88, R88, R95, RZ ;  /* 0x0000005f58587224 */ /* 0x001fc800078e02ff */
[----:B------:R-:W-:-:S04]  /*a930*/  IMAD R88, R88, 0x4, R95 ;  /* 0x0000000458587824 */ /* 0x000fc800078e025f */
[----:B------:R-:W-:Y:S01]  /*a940*/  IMAD R99, R95, 0x2, R88 ;  /* 0x000000025f637824 */ /* 0x000fe200078e0258 */
[----:B------:R-:W-:Y:S01]  /*a950*/  FSEL R88, R89, -8.06006814911005101289e+34, !P2 ;  /* 0xf9785eba59587808 */ /* 0x000fe20005000000 */
[----:B-1----:R-:W-:Y:S01]  /*a960*/  VIADD R91, R90, 0xffffffe ;  /* 0x0ffffffe5a5b7836 */ /* 0x002fe20000000000 */
[----:B------:R-:W-:Y:S01]  /*a970*/  FSEL R89, -R86, 0.11223486810922622681, !P2 ;  /* 0x3de5db6556597808 */ /* 0x000fe20005000100 */
[----:B------:R-:W-:Y:S02]  /*a980*/  IMAD.MOV.U32 R86, RZ, RZ, RZ ;  /* 0x000000ffff567224 */ /* 0x000fe400078e00ff */
        /* <DEDUP_REMOVED lines=14> */
[C---:B---3--:R-:W-:Y:S01]  /*aa70*/  DFMA R36, R90.reuse, R36, R40 ;  /* 0x000000245a24722b */ /* 0x048fe20000000028 */
[----:B------:R-:W0:Y:S07]  /*aa80*/  I2F.F64 R40, R55 ;  /* 0x0000003700287312 */ /* 0x000e2e0000201c00 */
[----:B------:R-:W-:-:S03]  /*aa90*/  DFMA R36, R90, R36, R42 ;  /* 0x000000245a24722b */ /* 0x000fc6000000002a */
[----:B------:R-:W-:Y:S02]  /*aaa0*/  @!P3 IMAD.IADD R38, R38, 0x1, -R97 ;  /* 0x000000012626b824 */ /* 0x000fe400078e0a61 */
[----:B------:R-:W-:Y:S01]  /*aab0*/  @!P3 VIADD R86, R86, 0x1 ;  /* 0x000000015656b836 */ /* 0x000fe20000000000 */
[----:B------:R-:W-:Y:S02]  /*aac0*/  ISETP.NE.AND P3, PT, R96, RZ, PT ;  /* 0x000000ff6000720c */ /* 0x000fe40003f65270 */
[----:B-----5:R-:W-:Y:S01]  /*aad0*/  DFMA R36, R90, R36, R44 ;  /* 0x000000245a24722b */ /* 0x020fe2000000002c */
[----:B------:R-:W-:Y:S01]  /*aae0*/  ISETP.GE.U32.AND P1, PT, R38, R97, PT ;  /* 0x000000612600720c */ /* 0x000fe20003f26070 */
[----:B0-----:R-:W-:-:S06]  /*aaf0*/  DFMA R40, R80, -0.5, R40 ;  /* 0xbfe000005028782b */ /* 0x001fcc0000000028 */
[----:B------:R-:W-:-:S06]  /*ab00*/  DFMA R36, R90, R36, R46 ;  /* 0x000000245a24722b */ /* 0x000fcc000000002e */
[----:B------:R-:W-:Y:S02]  /*ab10*/  @P1 IADD3 R86, PT, PT, R86, 0x1, RZ ;  /* 0x0000000156561810 */ /* 0x000fe40007ffe0ff */
[----:B------:R-:W-:Y:S01]  /*ab20*/  DFMA R38, R36, R92, R92 ;  /* 0x0000005c2426722b */ /* 0x000fe2000000005c */
[----:B------:R-:W-:Y:S01]  /*ab30*/  LOP3.LUT P1, RZ, R94, 0x2, RZ, 0xc0, !PT ;  /* 0x000000025eff7812 */ /* 0x000fe2000782c0ff */
[----:B------:R-:W-:Y:S01]  /*ab40*/  DFMA R90, R90, R36, 1 ;  /* 0x3ff000005a5a742b */ /* 0x000fe20000000024 */
[----:B------:R-:W-:Y:S01]  /*ab50*/  @!P4 IMAD.MOV R86, RZ, RZ, -R86 ;  /* 0x000000ffff56c224 */ /* 0x000fe200078e0a56 */
[----:B------:R-:W-:Y:S01]  /*ab60*/  @!P3 LOP3.LUT R86, RZ, R96, RZ, 0x33, !PT ;  /* 0x00000060ff56b212 */ /* 0x000fe200078e33ff */
[----:B------:R-:W-:Y:S03]  /*ab70*/  I2F.F64 R36, R95 ;  /* 0x0000005f00247312 */ /* 0x000fe60000201c00 */
[----:B------:R-:W-:-:S04]  /*ab80*/  VIMNMX R86, PT, PT, RZ, R86, !PT ;  /* 0x00000056ff567248 */ /* 0x000fc80007fe0100 */
[----:B------:R-:W-:Y:S02]  /*ab90*/  FSEL R38, R90, R38, !P2 ;  /* 0x000000265a267208 */ /* 0x000fe40005000000 */
[----:B------:R-:W-:Y:S02]  /*aba0*/  FSEL R39, R91, R39, !P2 ;  /* 0x000000275b277208 */ /* 0x000fe40005000000 */
[----:B------:R-:W-:-:S04]  /*abb0*/  VIADDMNMX R86, R95, 0xffffffff, R86, PT ;  /* 0xffffffff5f567846 */ /* 0x000fc80003800156 */
[----:B------:R-:W-:Y:S01]  /*abc0*/  DADD R44, RZ, -R38 ;  /* 0x00000000ff2c7229 */ /* 0x000fe20000000826 */
[----:B------:R-:W0:Y:S09]  /*abd0*/  I2F.F64 R42, R86 ;  /* 0x00000056002a7312 */ /* 0x000e320000201c00 */
[----:B------:R-:W-:-:S02]  /*abe0*/  FSEL R38, R38, R44, !P1 ;  /* 0x0000002c26267208 */ /* 0x000fc40004800000 */
[----:B------:R-:W-:Y:S02]  /*abf0*/  FSEL R39, R39, R45, !P1 ;  /* 0x0000002d27277208 */ /* 0x000fe40004800000 */
[----:B------:R-:W-:Y:S01]  /*ac00*/  PRMT R44, RZ, 0x7610, R44 ;  /* 0x00007610ff2c7816 */ /* 0x000fe2000000002c */
[----:B0-----:R-:W-:Y:S01]  /*ac10*/  DFMA R36, R36, -0.5, R42 ;  /* 0xbfe000002424782b */ /* 0x001fe2000000002a */
[----:B------:R-:W-:Y:S02]  /*ac20*/  PRMT R45, RZ, 0x7610, R45 ;  /* 0x00007610ff2d7816 */ /* 0x000fe4000000002d */
[----:B------:R-:W-:-:S05]  /*ac30*/  DMUL R42, R38, R40 ;  /* 0x00000028262a7228 */ /* 0x000fca0000000000 */
[----:B------:R-:W-:-:S03]  /*ac40*/  DMUL R38, R38, R36 ;  /* 0x0000002426267228 */ /* 0x000fc60000000000 */
[----:B------:R-:W-:Y:S01]  /*ac50*/  DFMA R42, R84, R36, -R42 ;  /* 0x00000024542a722b */ /* 0x000fe2000000082a */
[----:B------:R-:W-:-:S04]  /*ac60*/  IMAD.MOV.U32 R36, RZ, RZ, RZ ;  /* 0x000000ffff247224 */ /* 0x000fc800078e00ff */
[----:B------:R-:W-:-:S03]  /*ac70*/  DFMA R38, R84, R40, R38 ;  /* 0x000000285426722b */ /* 0x000fc60000000026 */
[----:B------:R-:W-:Y:S01]  /*ac80*/  DFMA R42, R76, 0.5, R42 ;  /* 0x3fe000004c2a782b */ /* 0x000fe2000000002a */
[----:B------:R-:W-:-:S04]  /*ac90*/  IMAD.MOV.U32 R41, RZ, RZ, 0x3fe00000 ;  /* 0x3fe00000ff297424 */ /* 0x000fc800078e00ff */
        /* <DEDUP_REMOVED lines=35> */
.L_x_153:
[----:B------:R2:W5:Y:S04]  /*aed0*/  LDG.E.U8 R42, desc[UR12][R36.64] ;  /* 0x0000000c242a7981 */ /* 0x000568000c1e1100 */
[----:B------:R2:W5:Y:S04]  /*aee0*/  LDG.E.U8 R44, desc[UR12][R36.64+0x1] ;  /* 0x0000010c242c7981 */ /* 0x000568000c1e1100 */
[----:B------:R2:W5:Y:S01]  /*aef0*/  LDG.E.U8 R45, desc[UR12][R36.64+0x2] ;  /* 0x0000020c242d7981 */ /* 0x000562000c1e1100 */
[----:B------:R-:W-:Y:S05]  /*af00*/  BRA `(.L_x_150) ;  /* 0x00000000006c7947 */ /* 0x000fea0003800000 */
.L_x_152:
[----:B------:R0:W5:Y:S04]  /*af10*/  LDG.E.U8 R45, desc[UR12][R36.64] ;  /* 0x0000000c242d7981 */ /* 0x000168000c1e1100 */
[----:B------:R0:W5:Y:S04]  /*af20*/  LDG.E.U8 R44, desc[UR12][R36.64+0x1] ;  /* 0x0000010c242c7981 */ /* 0x000168000c1e1100 */
[----:B------:R0:W5:Y:S01]  /*af30*/  LDG.E.U8 R42, desc[UR12][R36.64+0x2] ;  /* 0x0000020c242a7981 */ /* 0x000162000c1e1100 */
[----:B------:R-:W-:Y:S05]  /*af40*/  BRA `(.L_x_150) ;  /* 0x00000000005c7947 */ /* 0x000fea0003800000 */
.L_x_151:
        /* <DEDUP_REMOVED lines=12> */
.L_x_154:
[----:B------:R4:W5:Y:S04]  /*b010*/  LDG.E.U8 R45, desc[UR12][R36.64] ;  /* 0x0000000c242d7981 */ /* 0x000968000c1e1100 */
[----:B------:R4:W5:Y:S04]  /*b020*/  LDG.E.U8 R44, desc[UR12][R36.64+0x1] ;  /* 0x0000010c242c7981 */ /* 0x000968000c1e1100 */
[----:B------:R4:W5:Y:S01]  /*b030*/  LDG.E.U8 R42, desc[UR12][R36.64+0x2] ;  /* 0x0000020c242a7981 */ /* 0x000962000c1e1100 */
[----:B------:R-:W-:Y:S05]  /*b040*/  BRA `(.L_x_150) ;  /* 0x00000000001c7947 */ /* 0x000fea0003800000 */
.L_x_156:
[----:B------:R0:W5:Y:S04]  /*b050*/  LDG.E.U8 R45, desc[UR12][R36.64] ;  /* 0x0000000c242d7981 */ /* 0x000168000c1e1100 */
[----:B------:R0:W5:Y:S04]  /*b060*/  LDG.E.U8 R44, desc[UR12][R36.64+0x1] ;  /* 0x0000010c242c7981 */ /* 0x000168000c1e1100 */
[----:B------:R0:W5:Y:S01]  /*b070*/  LDG.E.U8 R42, desc[UR12][R36.64+0x2] ;  /* 0x0000020c242a7981 */ /* 0x000162000c1e1100 */
[----:B------:R-:W-:Y:S05]  /*b080*/  BRA `(.L_x_150) ;  /* 0x00000000000c7947 */ /* 0x000fea0003800000 */
.L_x_155:
[----:B------:R3:W5:Y:S04]  /*b090*/  LDG.E.U8 R42, desc[UR12][R36.64+0x1] ;  /* 0x0000010c242a7981 */ /* 0x000768000c1e1100 */
[----:B------:R3:W5:Y:S04]  /*b0a0*/  LDG.E.U8 R44, desc[UR12][R36.64+0x2] ;  /* 0x0000020c242c7981 */ /* 0x000768000c1e1100 */
[----:B------:R3:W5:Y:S02]  /*b0b0*/  LDG.E.U8 R45, desc[UR12][R36.64+0x3] ;  /* 0x0000030c242d7981 */ /* 0x000764000c1e1100 */
.L_x_150:
[----:B------:R-:W-:Y:S05]  /*b0c0*/  BSYNC.RECONVERGENT B0 ;  /* 0x0000000000007941 */ /* 0x000fea0003800200 */
.L_x_149:
        /* <DEDUP_REMOVED lines=33> */
[----:B------:R-:W-:Y:S02]  /*b2e0*/  MOV R91, R83 ;  /* 0x00000053005b7202 */ /* 0x000fe40000000f00 */
[----:B------:R-:W-:-:S07]  /*b2f0*/  MOV R90, 0xb310 ;  /* 0x0000b310005a7802 */ /* 0x000fce0000000f00 */
[----:B------:R-:W-:Y:S05]  /*b300*/  CALL.REL.NOINC `($_Z20render_hybrid_kernelPKhjjjiiiiiid11PixelFormathhPhS2_S2_S2_$__internal_trig_reduction_slowpathd) ;  /* 0x00000058006c7944 */ /* 0x000fea0003c00000 */
[----:B------:R-:W-:Y:S02]  /*b310*/  IMAD.MOV.U32 R90, RZ, RZ, R42 ;  /* 0x000000ffff5a7224 */ /* 0x000fe400078e002a */
[----:B------:R-:W-:-:S07]  /*b320*/  IMAD.MOV.U32 R91, RZ, RZ, R43 ;  /* 0x000000ffff5b7224 */ /* 0x000fce00078e002b */
.L_x_160:
[----:B------:R-:W-:Y:S05]  /*b330*/  BSYNC.RECONVERGENT B6 ;  /* 0x0000000000067941 */ /* 0x000fea0003800200 */
.L_x_159:
[----:B------:R-:W-:-:S07]  /*b340*/  VIADD R55, R38, 0x1 ;  /* 0x0000000126377836 */ /* 0x000fce0000000000 */
.L_x_158:
[----:B------:R-:W-:Y:S05]  /*b350*/  BSYNC.RECONVERGENT B5 ;  /* 0x0000000000057941 */ /* 0x000fea0003800200 */
.L_x_157:
        /* <DEDUP_REMOVED lines=16> */
[----:B0-----:R-:W-:Y:S01]  /*b460*/  IMAD.MOV.U32 R92, RZ, RZ, R62 ;  /* 0x000000ffff5c7224 */ /* 0x001fe200078e003e */
        /* <DEDUP_REMOVED lines=25> */
.L_x_162:
[----:B------:R-:W-:Y:S05]  /*b600*/  BSYNC.RECONVERGENT B5 ;  /* 0x0000000000057941 */ /* 0x000fea0003800200 */
.L_x_161:
        /* <DEDUP_REMOVED lines=17> */
[----:B------:R-:W-:-:S08]  /*b720*/  DFMA R36, R90, R36, R38 ;  /* 0x000000245a24722b */ /* 0x000fd00000000026 */
[C---:B---3--:R-:W-:Y:S01]  /*b730*/  DFMA R36, R90.reuse, R36, R40 ;  /* 0x000000245a24722b */ /* 0x048fe20000000028 */
[----:B------:R-:W0:Y:S07]  /*b740*/  I2F.F64 R40, R57 ;  /* 0x0000003900287312 */ /* 0x000e2e0000201c00 */
[C---:B------:R-:W-:Y:S01]  /*b750*/  DFMA R36, R90.reuse, R36, R42 ;  /* 0x000000245a24722b */ /* 0x040fe2000000002a */
[----:B------:R-:W1:Y:S07]  /*b760*/  I2F.F64 R42, UR18 ;  /* 0x00000012002a7d12 */ /* 0x000e6e0008201c00 */
[----:B----4-:R-:W-:-:S02]  /*b770*/  DFMA R36, R90, R36, R44 ;  /* 0x000000245a24722b */ /* 0x010fc4000000002c */
[----:B0-----:R-:W-:Y:S01]  /*b780*/  DFMA R40, R80, -0.5, R40 ;  /* 0xbfe000005028782b */ /* 0x001fe20000000028 */
[----:B------:R-:W-:-:S05]  /*b790*/  PRMT R44, RZ, 0x7610, R44 ;  /* 0x00007610ff2c7816 */ /* 0x000fca000000002c */
[----:B------:R-:W-:Y:S02]  /*b7a0*/  DFMA R36, R90, R36, R46 ;  /* 0x000000245a24722b */ /* 0x000fe4000000002e */
[----:B-1----:R-:W-:-:S06]  /*b7b0*/  DFMA R42, R42, -0.5, R86 ;  /* 0xbfe000002a2a782b */ /* 0x002fcc0000000056 */
        /* <DEDUP_REMOVED lines=8> */
[-C--:B------:R-:W-:Y:S02]  /*b840*/  DMUL R38, R42, R36.reuse ;  /* 0x000000242a267228 */ /* 0x080fe40000000000 */
[----:B------:R-:W-:-:S06]  /*b850*/  DMUL R36, R40, R36 ;  /* 0x0000002428247228 */ /* 0x000fcc0000000000 */
[-C--:B------:R-:W-:Y:S02]  /*b860*/  DFMA R38, R40, R84.reuse, R38 ;  /* 0x000000542826722b */ /* 0x080fe40000000026 */
[----:B------:R-:W-:Y:S01]  /*b870*/  DFMA R36, R42, R84, -R36 ;  /* 0x000000542a24722b */ /* 0x000fe20000000824 */
[----:B------:R-:W-:Y:S01]  /*b880*/  IMAD.MOV.U32 R40, RZ, RZ, RZ ;  /* 0x000000ffff287224 */ /* 0x000fe200078e00ff */
[----:B------:R-:W-:Y:S02]  /*b890*/  MOV R43, 0x3fe00000 ;  /* 0x3fe00000002b7802 */ /* 0x000fe40000000f00 */
[----:B------:R-:W-:Y:S02]  /*b8a0*/  PRMT R42, RZ, 0x7610, R42 ;  /* 0x00007610ff2a7816 */ /* 0x000fe4000000002a */
[----:B------:R-:W-:Y:S02]  /*b8b0*/  DFMA R38, R78, 0.5, R38 ;  /* 0x3fe000004e26782b */ /* 0x000fe40000000026 */
[----:B------:R-:W-:-:S08]  /*b8c0*/  DFMA R36, R76, 0.5, R36 ;  /* 0x3fe000004c24782b */ /* 0x000fd00000000024 */
        /* <DEDUP_REMOVED lines=34> */
.L_x_167:
[----:B------:R1:W5:Y:S04]  /*baf0*/  LDG.E.U8 R44, desc[UR12][R36.64] ;  /* 0x0000000c242c7981 */ /* 0x000368000c1e1100 */
[----:B------:R1:W5:Y:S04]  /*bb00*/  LDG.E.U8 R42, desc[UR12][R36.64+0x1] ;  /* 0x0000010c242a7981 */ /* 0x000368000c1e1100 */
[----:B------:R1:W5:Y:S01]  /*bb10*/  LDG.E.U8 R43, desc[UR12][R36.64+0x2] ;  /* 0x0000020c242b7981 */ /* 0x000362000c1e1100 */
[----:B------:R-:W-:Y:S05]  /*bb20*/  BRA `(.L_x_164) ;  /* 0x00000000006c7947 */ /* 0x000fea0003800000 */
.L_x_166:
[----:B------:R0:W5:Y:S04]  /*bb30*/  LDG.E.U8 R43, desc[UR12][R36.64] ;  /* 0x0000000c242b7981 */ /* 0x000168000c1e1100 */
[----:B------:R0:W5:Y:S04]  /*bb40*/  LDG.E.U8 R42, desc[UR12][R36.64+0x1] ;  /* 0x0000010c242a7981 */ /* 0x000168000c1e1100 */
[----:B------:R0:W5:Y:S01]  /*bb50*/  LDG.E.U8 R44, desc[UR12][R36.64+0x2] ;  /* 0x0000020c242c7981 */ /* 0x000162000c1e1100 */
[----:B------:R-:W-:Y:S05]  /*bb60*/  BRA `(.L_x_164) ;  /* 0x00000000005c7947 */ /* 0x000fea0003800000 */
.L_x_165:
        /* <DEDUP_REMOVED lines=12> */
.L_x_168:
[----:B------:R0:W5:Y:S04]  /*bc30*/  LDG.E.U8 R43, desc[UR12][R36.64] ;  /* 0x0000000c242b7981 */ /* 0x000168000c1e1100 */
[----:B------:R0:W5:Y:S04]  /*bc40*/  LDG.E.U8 R42, desc[UR12][R36.64+0x1] ;  /* 0x0000010c242a7981 */ /* 0x000168000c1e1100 */
[----:B------:R0:W5:Y:S01]  /*bc50*/  LDG.E.U8 R44, desc[UR12][R36.64+0x2] ;  /* 0x0000020c242c7981 */ /* 0x000162000c1e1100 */
[----:B------:R-:W-:Y:S05]  /*bc60*/  BRA `(.L_x_164) ;  /* 0x00000000001c7947 */ /* 0x000fea0003800000 */
.L_x_170:
[----:B------:R0:W5:Y:S04]  /*bc70*/  LDG.E.U8 R43, desc[UR12][R36.64] ;  /* 0x0000000c242b7981 */ /* 0x000168000c1e1100 */
[----:B------:R0:W5:Y:S04]  /*bc80*/  LDG.E.U8 R42, desc[UR12][R36.64+0x1] ;  /* 0x0000010c242a7981 */ /* 0x000168000c1e1100 */
[----:B------:R0:W5:Y:S01]  /*bc90*/  LDG.E.U8 R44, desc[UR12][R36.64+0x2] ;  /* 0x0000020c242c7981 */ /* 0x000162000c1e1100 */
[----:B------:R-:W-:Y:S05]  /*bca0*/  BRA `(.L_x_164) ;  /* 0x00000000000c7947 */ /* 0x000fea0003800000 */
.L_x_169:
[----:B------:R3:W5:Y:S04]  /*bcb0*/  LDG.E.U8 R44, desc[UR12][R36.64+0x1] ;  /* 0x0000010c242c7981 */ /* 0x000768000c1e1100 */
[----:B------:R3:W5:Y:S04]  /*bcc0*/  LDG.E.U8 R42, desc[UR12][R36.64+0x2] ;  /* 0x0000020c242a7981 */ /* 0x000768000c1e1100 */
[----:B------:R3:W5:Y:S02]  /*bcd0*/  LDG.E.U8 R43, desc[UR12][R36.64+0x3] ;  /* 0x0000030c242b7981 */ /* 0x000764000c1e1100 */
.L_x_164:
[----:B------:R-:W-:Y:S05]  /*bce0*/  BSYNC.RECONVERGENT B0 ;  /* 0x0000000000007941 */ /* 0x000fea0003800200 */
.L_x_163:
[----:B-----5:R-:W-:Y:S01]  /*bcf0*/  LOP3.LUT R45, R44, 0xff, RZ, 0xc0, !PT ;  /* 0x000000ff2c2d7812 */ /* 0x020fe200078ec0ff */
[----:B------:R-:W-:Y:S01]  /*bd00*/  UMOV UR22, 0xe5604189 ;  /* 0xe560418900167882 */ /* 0x000fe20000000000 */
[----:B------:R-:W-:Y:S01]  /*bd10*/  LOP3.LUT R38, R42, 0xff, RZ, 0xc0, !PT ;  /* 0x000000ff2a267812 */ /* 0x000fe200078ec0ff */
[----:B------:R-:W-:Y:S01]  /*bd20*/  UMOV UR23, 0x3fd322d0 ;  /* 0x3fd322d000177882 */ /* 0x000fe20000000000 */
[----:B01234-:R-:W0:Y:S01]  /*bd30*/  I2F.F64.U16 R36, R45 ;  /* 0x0000002d00247312 */ /* 0x01fe220000101800 */
[----:B------:R-:W-:-:S07]  /*bd40*/  LOP3.LUT R40, R43, 0xff, RZ, 0xc0, !PT ;  /* 0x000000ff2b287812 */ /* 0x000fce00078ec0ff */
        /* <DEDUP_REMOVED lines=8> */
[----:B------:R-:W-:Y:S02]  /*bdd0*/  IMAD.IADD R39, R1, 0x1, R16 ;  /* 0x0000000101277824 */ /* 0x000fe400078e0210 */
[----:B------:R-:W-:-:S03]  /*bde0*/  VIADD R16, R16, 0x8 ;  /* 0x0000000810107836 */ /* 0x000fc60000000000 */
[----:B0-----:R-:W-:Y:S01]  /*bdf0*/  DFMA R36, R40, UR22, R36 ;  /* 0x0000001628247c2b */ /* 0x001fe20008000024 */
[----:B------:R0:W-:Y:S04]  /*be00*/  STL.U8 [R39+0x7], R44 ;  /* 0x0000072c27007387 */ /* 0x0001e80000100000 */
[----:B------:R0:W-:Y:S04]  /*be10*/  STL.U8 [R39+0x3f7], R42 ;  /* 0x0003f72a27007387 */ /* 0x0001e80000100000 */
[----:B------:R0:W-:Y:S01]  /*be20*/  STL.U8 [R39+0x7df], R43 ;  /* 0x0007df2b27007387 */ /* 0x0001e20000100000 */
[----:B------:R-:W1:Y:S03]  /*be30*/  F2I.U32.F64.TRUNC R36, R36 ;  /* 0x0000002400247311 */ /* 0x000e66000030d000 */
[----:B-1----:R0:W-:Y:S02]  /*be40*/  STL.U8 [R39+0xbc7], R36 ;  /* 0x000bc72427007387 */ /* 0x0021e40000100000 */
.L_x_57:
[----:B------:R-:W-:Y:S05]  /*be50*/  BSYNC.RECONVERGENT B2 ;  /* 0x0000000000027941 */ /* 0x000fea0003800200 */
.L_x_56:
[----:B------:R-:W-:Y:S02]  /*be60*/  ISETP.GE.AND P1, PT, R16, 0x3e8, PT ;  /* 0x000003e81000780c */ /* 0x000fe40003f26270 */
[C---:B------:R-:W-:Y:S01]  /*be70*/  ISETP.LT.AND P2, PT, R29.reuse, 0x5, PT ;  /* 0x000000051d00780c */ /* 0x040fe20003f41270 */
[----:B------:R-:W-:-:S12]  /*be80*/  VIADD R29, R29, 0x1 ;  /* 0x000000011d1d7836 */ /* 0x000fd80000000000 */
[----:B------:R-:W-:Y:S05]  /*be90*/  @!P1 BRA P2, `(.L_x_171) ;  /* 0xffffff90006c9947 */ /* 0x000fea000103ffff */
[----:B------:R-:W-:Y:S05]  /*bea0*/  BSYNC.RECONVERGENT B3 ;  /* 0x0000000000037941 */ /* 0x000fea0003800200 */
.L_x_55:
[C---:B------:R-:W-:Y:S01]  /*beb0*/  ISETP.LT.AND P0, PT, R28.reuse, 0x5, PT ;  /* 0x000000051c00780c */ /* 0x040fe20003f01270 */
[----:B------:R-:W-:-:S04]  /*bec0*/  VIADD R29, R28, 0x1 ;  /* 0x000000011c1d7836 */ /* 0x000fc80000000000 */
[----:B------:R-:W-:-:S08]  /*bed0*/  IMAD.MOV.U32 R28, RZ, RZ, R29 ;  /* 0x000000ffff1c7224 */ /* 0x000fd000078e001d */
[----:B------:R-:W-:Y:S05]  /*bee0*/  @!P1 BRA P0, `(.L_x_172) ;  /* 0xffffff9000309947 */ /* 0x000fea000003ffff */
[----:B------:R-:W-:Y:S05]  /*bef0*/  BSYNC.RECONVERGENT B4 ;  /* 0x0000000000047941 */ /* 0x000fea0003800200 */
.L_x_54:
[----:B------:R-:W-:Y:S01]  /*bf00*/  ISETP.NE.AND P0, PT, R16, RZ, PT ;  /* 0x000000ff1000720c */ /* 0x000fe20003f05270 */
[----:B------:R-:W-:Y:S01]  /*bf10*/  IMAD.MOV.U32 R64, RZ, RZ, 0x80 ;  /* 0x00000080ff407424 */ /* 0x000fe200078e00ff */
[----:B------:R-:W-:Y:S01]  /*bf20*/  MOV R15, 0x40 ;  /* 0x00000040000f7802 */ /* 0x000fe20000000f00 */
[----:B------:R-:W-:Y:S01]  /*bf30*/  IMAD.MOV.U32 R65, RZ, RZ, 0x80 ;  /* 0x00000080ff417424 */ /* 0x000fe200078e00ff */
[----:B------:R-:W-:Y:S01]  /*bf40*/  BSSY.RECONVERGENT B0, `(.L_x_173) ;  /* 0x00001cd000007945 */ /* 0x000fe20003800200 */
[----:B------:R-:W-:Y:S01]  /*bf50*/  IMAD.MOV.U32 R76, RZ, RZ, 0x80 ;  /* 0x00000080ff4c7424 */ /* 0x000fe200078e00ff */
[----:B------:R-:W-:Y:S01]  /*bf60*/  PRMT R64, R64, 0x5410, R64 ;  /* 0x0000541040407816 */ /* 0x000fe20000000040 */
[----:B------:R-:W-:Y:S01]  /*bf70*/  IMAD.MOV.U32 R17, RZ, RZ, 0x40 ;  /* 0x00000040ff117424 */ /* 0x000fe200078e00ff */
[----:B------:R-:W-:Y:S01]  /*bf80*/  PRMT R65, R65, 0x5410, R65 ;  /* 0x0000541041417816 */ /* 0x000fe20000000041 */
[----:B------:R-:W-:Y:S01]  /*bf90*/  IMAD.MOV.U32 R28, RZ, RZ, 0x40 ;  /* 0x00000040ff1c7424 */ /* 0x000fe200078e00ff */
[----:B------:R-:W-:-:S02]  /*bfa0*/  PRMT R64, R15, 0x7610, R64 ;  /* 0x000076100f407816 */ /* 0x000fc40000000040 */
[----:B------:R-:W-:Y:S02]  /*bfb0*/  PRMT R65, R17, 0x7610, R65 ;  /* 0x0000761011417816 */ /* 0x000fe40000000041 */
[----:B------:R-:W-:Y:S01]  /*bfc0*/  PRMT R76, R28, 0x5410, R76 ;  /* 0x000054101c4c7816 */ /* 0x000fe2000000004c */
[----:B------:R-:W-:Y:S06]  /*bfd0*/  @!P0 BRA `(.L_x_174) ;  /* 0x0000001c000c8947 */ /* 0x000fec0003800000 */
[----:B------:R-:W-:Y:S01]  /*bfe0*/  BSSY.RECONVERGENT B1, `(.L_x_175) ;  /* 0x000000c000017945 */ /* 0x000fe20003800200 */
[----:B0-----:R-:W-:Y:S01]  /*bff0*/  SHF.R.S32.HI R36, RZ, 0x1f, R16 ;  /* 0x0000001fff247819 */ /* 0x001fe20000011410 */
[----:B------:R-:W-:Y:S02]  /*c000*/  IMAD.MOV.U32 R15, RZ, RZ, RZ ;  /* 0x000000ffff0f7224 */ /* 0x000fe400078e00ff */
[----:B------:R-:W-:-:S07]  /*c010*/  IMAD.MOV.U32 R29, RZ, RZ, RZ ;  /* 0x000000ffff1d7224 */ /* 0x000fce00078e00ff */
.L_x_176:
[----:B0-----:R-:W-:-:S05]  /*c020*/  IMAD.IADD R28, R1, 0x1, R15 ;  /* 0x00000001011c7824 */ /* 0x001fca00078e020f */
[----:B------:R-:W2:Y:S01]  /*c030*/  LDL.U8 R17, [R28+0xbc0] ;  /* 0x000bc0001c117983 */ /* 0x000ea20000100000 */
[----:B------:R-:W-:-:S05]  /*c040*/  IADD3 R15, P0, PT, R15, 0x1, RZ ;  /* 0x000000010f0f7810 */ /* 0x000fca0007f1e0ff */
[----:B------:R-:W-:Y:S01]  /*c050*/  IMAD.X R29, RZ, RZ, R29, P0 ;  /* 0x000000ffff1d7224 */ /* 0x000fe200000e061d */
[----:B------:R-:W-:-:S04]  /*c060*/  ISETP.GE.U32.AND P0, PT, R15, R16, PT ;  /* 0x000000100f00720c */ /* 0x000fc80003f06070 */
[----:B------:R-:W-:Y:S01]  /*c070*/  ISETP.GE.U32.AND.EX P0, PT, R29, R36, PT, P0 ;  /* 0x000000241d00720c */ /* 0x000fe20003f06100 */
[----:B--2---:R0:W-:-:S12]  /*c080*/  STL.U8 [R28+0xfa8], R17 ;  /* 0x000fa8111c007387 */ /* 0x0041d80000100000 */
[----:B------:R-:W-:Y:S05]  /*c090*/  @!P0 BRA `(.L_x_176) ;  /* 0xfffffffc00e08947 */ /* 0x000fea000383ffff */
[----:B------:R-:W-:Y:S05]  /*c0a0*/  BSYNC.RECONVERGENT B1 ;  /* 0x0000000000017941 */ /* 0x000fea0003800200 */
.L_x_175:
[----:B------:R-:W-:Y:S01]  /*c0b0*/  ISETP.GE.AND P0, PT, R16, 0x2, PT ;  /* 0x000000021000780c */ /* 0x000fe20003f06270 */
[----:B------:R-:W-:-:S12]  /*c0c0*/  BSSY.RECONVERGENT B1, `(.L_x_177) ;  /* 0x000004f000017945 */ /* 0x000fd80003800200 */
[----:B------:R-:W-:Y:S05]  /*c0d0*/  @!P0 BRA `(.L_x_178) ;  /* 0x0000000400348947 */ /* 0x000fea0003800000 */
[C---:B------:R-:W-:Y:S02]  /*c0e0*/  VIADD R46, R16.reuse, 0xffffffff ;  /* 0xffffffff102e7836 */ /* 0x040fe40000000000 */
[----:B------:R-:W-:Y:S02]  /*c0f0*/  HFMA2 R29, -RZ, RZ, 0, 0 ;  /* 0x00000000ff1d7431 */ /* 0x000fe400000001ff */
[----:B------:R-:W-:Y:S02]  /*c100*/  VIADD R56, R16, 0xfffffffe ;  /* 0xfffffffe10387836 */ /* 0x000fe40000000000 */
[----:B------:R-:W-:Y:S02]  /*c110*/  VIADD R43, R1, 0xfaa ;  /* 0x00000faa012b7836 */ /* 0x000fe40000000000 */
[----:B------:R-:W-:-:S07]  /*c120*/  IMAD.MOV.U32 R36, RZ, RZ, R46 ;  /* 0x000000ffff247224 */ /* 0x000fce00078e002e */
.L_x_184:
[----:B------:R-:W-:Y:S01]  /*c130*/  IMAD.IADD R15, R29, 0x1, -R16 ;  /* 0x000000011d0f7824 */ /* 0x000fe200078e0a10 */
[----:B------:R-:W-:Y:S04]  /*c140*/  BSSY.RECONVERGENT B2, `(.L_x_179) ;  /* 0x0000042000027945 */ /* 0x000fe80003800200 */
[----:B------:R-:W-:-:S13]  /*c150*/  ISETP.GT.AND P0, PT, R15, -0x2, PT ;  /* 0xfffffffe0f00780c */ /* 0x000fda0003f04270 */
[----:B01----:R-:W-:Y:S05]  /*c160*/  @P0 BRA `(.L_x_180) ;  /* 0x0000000000fc0947 */ /* 0x003fea0003800000 */
[----:B------:R-:W-:Y:S01]  /*c170*/  IMAD.IADD R15, R56, 0x1, -R29 ;  /* 0x00000001380f7824 */ /* 0x000fe200078e0a1d */
[----:B------:R-:W-:Y:S01]  /*c180*/  LOP3.LUT R45, R36, 0x3, RZ, 0xc0, !PT ;  /* 0x00000003242d7812 */ /* 0x000fe200078ec0ff */
[----:B------:R-:W-:Y:S01]  /*c190*/  BSSY.RECONVERGENT B3, `(.L_x_181) ;  /* 0x0000025000037945 */ /* 0x000fe20003800200 */
[----:B0-----:R-:W-:Y:S02]  /*c1a0*/  IMAD.MOV.U32 R28, RZ, RZ, RZ ;  /* 0x000000ffff1c7224 */ /* 0x001fe400078e00ff */
[----:B------:R-:W-:Y:S02]  /*c1b0*/  ISETP.GE.U32.AND P0, PT, R15, 0x3, PT ;  /* 0x000000030f00780c */ /* 0x000fe40003f06070 */
[----:B------:R-:W-:-:S11]  /*c1c0*/  ISETP.NE.AND P3, PT, R45, RZ, PT ;  /* 0x000000ff2d00720c */ /* 0x000fd60003f65270 */
[----:B------:R-:W-:Y:S05]  /*c1d0*/  @!P0 BRA `(.L_x_182) ;  /* 0x0000000000808947 */ /* 0x000fea0003800000 */
[----:B------:R0:W5:Y:S01]  /*c1e0*/  LDL.U8 R38, [R1+0xfa8] ;  /* 0x000fa80001267983 */ /* 0x0001620000100000 */
[----:B------:R-:W-:Y:S01]  /*c1f0*/  LOP3.LUT R28, R36, 0xfffffffc, RZ, 0xc0, !PT ;  /* 0xfffffffc241c7812 */ /* 0x000fe200078ec0ff */
[----:B------:R-:W-:-:S04]  /*c200*/  IMAD.MOV.U32 R17, RZ, RZ, R43 ;  /* 0x000000ffff117224 */ /* 0x000fc800078e002b */
[----:B------:R-:W-:-:S07]  /*c210*/  IMAD.MOV R15, RZ, RZ, -R28 ;  /* 0x000000ffff0f7224 */ /* 0x000fce00078e0a1c */
.L_x_183:
[----:B------:R-:W2:Y:S04]  /*c220*/  LDL.U8 R37, [R17+-0x1] ;  /* 0xffffff0011257983 */ /* 0x000ea80000100000 */
[----:B------:R-:W3:Y:S01]  /*c230*/  LDL.U8 R40, [R17] ;  /* 0x0000000011287983 */ /* 0x000ee20000100000 */
[----:B-----5:R-:W-:-:S04]  /*c240*/  LOP3.LUT R42, R38, 0xffff, RZ, 0xc0, !PT ;  /* 0x0000ffff262a7812 */ /* 0x020fc800078ec0ff */
[----:B--2---:R-:W-:-:S13]  /*c250*/  ISETP.GT.U32.AND P0, PT, R42, R37, PT ;  /* 0x000000252a00720c */ /* 0x004fda0003f04070 */
[C-C-:B------:R-:W-:Y:S02]  /*c260*/  @P0 PRMT R42, R38.reuse, 0x7604, R37.reuse ;  /* 0x00007604262a0816 */ /* 0x140fe40000000025 */
[----:B------:R-:W-:-:S03]  /*c270*/  @P0 PRMT R37, R38, 0x7610, R37 ;  /* 0x0000761026250816 */ /* 0x000fc60000000025 */
[----:B------:R-:W-:Y:S01]  /*c280*/  @P0 STL.U16 [R17+-0x2], R42 ;  /* 0xfffffe2a11000387 */ /* 0x000fe20000100400 */
[----:B------:R-:W-:-:S04]  /*c290*/  LOP3.LUT R39, R37, 0xffff, RZ, 0xc0, !PT ;  /* 0x0000ffff25277812 */ /* 0x000fc800078ec0ff */
[----:B---3--:R-:W-:-:S13]  /*c2a0*/  ISETP.GT.U32.AND P1, PT, R39, R40, PT ;  /* 0x000000282700720c */ /* 0x008fda0003f24070 */
[----:B------:R1:W-:Y:S04]  /*c2b0*/  @P1 STL.U8 [R17+-0x1], R40 ;  /* 0xffffff2811001387 */ /* 0x0003e80000100000 */
[----:B------:R-:W2:Y:S04]  /*c2c0*/  LDL.U8 R39, [R17+0x1] ;  /* 0x0000010011277983 */ /* 0x000ea80000100000 */
[----:B------:R-:W3:Y:S01]  /*c2d0*/  LDL.U8 R38, [R17+0x2] ;  /* 0x0000020011267983 */ /* 0x000ee20000100000 */
[----:B------:R-:W-:Y:S01]  /*c2e0*/  VIADD R15, R15, 0x4 ;  /* 0x000000040f0f7836 */ /* 0x000fe20000000000 */
[----:B-1----:R-:W-:-:S02]  /*c2f0*/  @P1 PRMT R40, R37, 0x7610, R40 ;  /* 0x0000761025281816 */ /* 0x002fc40000000028 */
[----:B------:R-:W-:Y:S02]  /*c300*/  @P1 STL.U8 [R17], R37 ;  /* 0x0000002511001387 */ /* 0x000fe40000100000 */
[----:B------:R-:W-:-:S04]  /*c310*/  LOP3.LUT R44, R40, 0xffff, RZ, 0xc0, !PT ;  /* 0x0000ffff282c7812 */ /* 0x000fc800078ec0ff */
[----:B--2---:R-:W-:-:S13]  /*c320*/  ISETP.GT.U32.AND P0, PT, R44, R39, PT ;  /* 0x000000272c00720c */ /* 0x004fda0003f04070 */
[C-C-:B------:R-:W-:Y:S02]  /*c330*/  @P0 PRMT R44, R40.reuse, 0x7604, R39.reuse ;  /* 0x00007604282c0816 */ /* 0x140fe40000000027 */
[----:B------:R-:W-:-:S03]  /*c340*/  @P0 PRMT R39, R40, 0x7610, R39 ;  /* 0x0000761028270816 */ /* 0x000fc60000000027 */
[----:B------:R-:W-:Y:S01]  /*c350*/  @P0 STL.U16 [R17], R44 ;  /* 0x0000002c11000387 */ /* 0x000fe20000100400 */
[----:B------:R-:W-:Y:S02]  /*c360*/  LOP3.LUT R41, R39, 0xffff, RZ, 0xc0, !PT ;  /* 0x0000ffff27297812 */ /* 0x000fe400078ec0ff */
[----:B------:R-:W-:Y:S02]  /*c370*/  ISETP.NE.AND P0, PT, R15, RZ, PT ;  /* 0x000000ff0f00720c */ /* 0x000fe40003f05270 */
[----:B---3--:R-:W-:-:S13]  /*c380*/  ISETP.GT.U32.AND P2, PT, R41, R38, PT ;  /* 0x000000262900720c */ /* 0x008fda0003f44070 */
[----:B------:R1:W-:Y:S04]  /*c390*/  @P2 STL.U8 [R17+0x1], R38 ;  /* 0x0000012611002387 */ /* 0x0003e80000100000 */
[----:B------:R2:W-:Y:S01]  /*c3a0*/  @P2 STL.U8 [R17+0x2], R39 ;  /* 0x0000022711002387 */ /* 0x0005e20000100000 */
[----:B-1----:R-:W-:Y:S01]  /*c3b0*/  @P2 PRMT R38, R39, 0x7610, R38 ;  /* 0x0000761027262816 */ /* 0x002fe20000000026 */
[----:B--2---:R-:W-:Y:S01]  /*c3c0*/  VIADD R17, R17, 0x4 ;  /* 0x0000000411117836 */ /* 0x004fe20000000000 */
[----:B------:R-:W-:Y:S06]  /*c3d0*/  @P0 BRA `(.L_x_183) ;  /* 0xfffffffc00900947 */ /* 0x000fec000383ffff */
.L_x_182:
[----:B------:R-:W-:Y:S05]  /*c3e0*/  BSYNC.RECONVERGENT B3 ;  /* 0x0000000000037941 */ /* 0x000fea0003800200 */
.L_x_181:
[----:B------:R-:W-:Y:S05]  /*c3f0*/  @!P3 BRA `(.L_x_180) ;  /* 0x000000000058b947 */ /* 0x000fea0003800000 */
[----:B------:R-:W-:-:S05]  /*c400*/  IMAD.IADD R38, R1, 0x1, R28 ;  /* 0x0000000101267824 */ /* 0x000fca00078e021c */
[----:B------:R-:W2:Y:S04]  /*c410*/  LDL.U8 R17, [R38+0xfa8] ;  /* 0x000fa80026117983 */ /* 0x000ea80000100000 */
[----:B------:R-:W2:Y:S01]  /*c420*/  LDL.U8 R15, [R38+0xfa9] ;  /* 0x000fa900260f7983 */ /* 0x000ea20000100000 */
[----:B------:R-:W-:Y:S02]  /*c430*/  ISETP.NE.AND P1, PT, R45, 0x1, PT ;  /* 0x000000012d00780c */ /* 0x000fe40003f25270 */
[----:B--2---:R-:W-:-:S13]  /*c440*/  ISETP.GT.U32.AND P0, PT, R17, R15, PT ;  /* 0x0000000f1100720c */ /* 0x004fda0003f04070 */
[----:B------:R-:W-:Y:S04]  /*c450*/  @P0 STL.U8 [R38+0xfa9], R17 ;  /* 0x000fa91126000387 */ /* 0x000fe80000100000 */
[----:B------:R1:W-:Y:S02]  /*c460*/  @P0 STL.U8 [R38+0xfa8], R15 ;  /* 0x000fa80f26000387 */ /* 0x0003e40000100000 */
[----:B-1----:R-:W-:Y:S01]  /*c470*/  @P0 PRMT R15, R17, 0x7610, R15 ;  /* 0x00007610110f0816 */ /* 0x002fe2000000000f */
[----:B------:R-:W-:Y:S06]  /*c480*/  @!P1 BRA `(.L_x_180) ;  /* 0x0000000000349947 */ /* 0x000fec0003800000 */
[----:B------:R-:W2:Y:S01]  /*c490*/  LDL.U8 R17, [R38+0xfaa] ;  /* 0x000faa0026117983 */ /* 0x000ea20000100000 */
[----:B------:R-:W-:Y:S02]  /*c4a0*/  LOP3.LUT R28, R15, 0xffff, RZ, 0xc0, !PT ;  /* 0x0000ffff0f1c7812 */ /* 0x000fe400078ec0ff */
[----:B------:R-:W-:Y:S02]  /*c4b0*/  ISETP.NE.AND P1, PT, R45, 0x2, PT ;  /* 0x000000022d00780c */ /* 0x000fe40003f25270 */
[----:B--2---:R-:W-:-:S13]  /*c4c0*/  ISETP.GT.U32.AND P0, PT, R28, R17, PT ;  /* 0x000000111c00720c */ /* 0x004fda0003f04070 */
[----:B------:R-:W-:Y:S04]  /*c4d0*/  @P0 STL.U8 [R38+0xfaa], R15 ;  /* 0x000faa0f26000387 */ /* 0x000fe80000100000 */
[----:B------:R1:W-:Y:S02]  /*c4e0*/  @P0 STL.U8 [R38+0xfa9], R17 ;  /* 0x000fa91126000387 */ /* 0x0003e40000100000 */
[----:B-1----:R-:W-:Y:S01]  /*c4f0*/  @P0 PRMT R17, R15, 0x7610, R17 ;  /* 0x000076100f110816 */ /* 0x002fe20000000011 */
[----:B------:R-:W-:Y:S06]  /*c500*/  @!P1 BRA `(.L_x_180) ;  /* 0x0000000000149947 */ /* 0x000fec0003800000 */
[----:B------:R-:W2:Y:S01]  /*c510*/  LDL.U8 R28, [R38+0xfab] ;  /* 0x000fab00261c7983 */ /* 0x000ea20000100000 */
[----:B------:R-:W-:-:S04]  /*c520*/  LOP3.LUT R15, R17, 0xffff, RZ, 0xc0, !PT ;  /* 0x0000ffff110f7812 */ /* 0x000fc800078ec0ff */
[----:B--2---:R-:W-:-:S13]  /*c530*/  ISETP.GT.U32.AND P0, PT, R15, R28, PT ;  /* 0x0000001c0f00720c */ /* 0x004fda0003f04070 */
[----:B------:R1:W-:Y:S04]  /*c540*/  @P0 STL.U8 [R38+0xfaa], R28 ;  /* 0x000faa1c26000387 */ /* 0x0003e80000100000 */
[----:B------:R1:W-:Y:S02]  /*c550*/  @P0 STL.U8 [R38+0xfab], R17 ;  /* 0x000fab1126000387 */ /* 0x0003e40000100000 */
.L_x_180:
[----:B------:R-:W-:Y:S05]  /*c560*/  BSYNC.RECONVERGENT B2 ;  /* 0x0000000000027941 */ /* 0x000fea0003800200 */
.L_x_179:
[----:B------:R-:W-:Y:S01]  /*c570*/  IADD3 R29, PT, PT, R29, 0x1, RZ ;  /* 0x000000011d1d7810 */ /* 0x000fe20007ffe0ff */
[----:B------:R-:W-:-:S03]  /*c580*/  VIADD R36, R36, 0xffffffff ;  /* 0xffffffff24247836 */ /* 0x000fc60000000000 */
[----:B------:R-:W-:-:S13]  /*c590*/  ISETP.NE.AND P0, PT, R29, R46, PT ;  /* 0x0000002e1d00720c */ /* 0x000fda0003f05270 */
[----:B------:R-:W-:Y:S05]  /*c5a0*/  @P0 BRA `(.L_x_184) ;  /* 0xfffffff800e00947 */ /* 0x000fea000383ffff */
.L_x_178:
[----:B------:R-:W-:Y:S05]  /*c5b0*/  BSYNC.RECONVERGENT B1 ;  /* 0x0000000000017941 */ /* 0x000fea0003800200 */
.L_x_177:
[----:B------:R-:W-:Y:S01]  /*c5c0*/  ISETP.GE.AND P0, PT, R16, 0x1, PT ;  /* 0x000000011000780c */ /* 0x000fe20003f06270 */
[----:B------:R-:W-:Y:S01]  /*c5d0*/  BSSY.RECONVERGENT B1, `(.L_x_185) ;  /* 0x0000101000017945 */ /* 0x000fe20003800200 */
[----:B------:R-:W-:Y:S02]  /*c5e0*/  CS2R R36, SRZ ;  /* 0x0000000000247805 */ /* 0x000fe4000001ff00 */
[----:B-1----:R-:W-:Y:S01]  /*c5f0*/  CS2R R38, SRZ ;  /* 0x0000000000267805 */ /* 0x002fe2000001ff00 */
[----:B------:R-:W-:Y:S02]  /*c600*/  IMAD.MOV.U32 R40, RZ, RZ, RZ ;  /* 0x000000ffff287224 */ /* 0x000fe400078e00ff */
[----:B------:R-:W-:Y:S02]  /*c610*/  IMAD.MOV.U32 R29, RZ, RZ, RZ ;  /* 0x000000ffff1d7224 */ /* 0x000fe400078e00ff */
[----:B0-----:R-:W-:Y:S02]  /*c620*/  IMAD.MOV.U32 R17, RZ, RZ, RZ ;  /* 0x000000ffff117224 */ /* 0x001fe400078e00ff */
[----:B------:R-:W-:-:S02]  /*c630*/  IMAD.MOV.U32 R15, RZ, RZ, RZ ;  /* 0x000000ffff0f7224 */ /* 0x000fc400078e00ff */
[----:B------:R-:W-:Y:S05]  /*c640*/  @!P0 BRA `(.L_x_186) ;  /* 0x0000000c00e48947 */ /* 0x000fea0003800000 */
[----:B------:R-:W-:-:S04]  /*c650*/  LEA.HI R28, R16, R16, RZ, 0x1 ;  /* 0x00000010101c7211 */ /* 0x000fc800078f08ff */
[----:B------:R-:W-:-:S06]  /*c660*/  LEA.HI.SX32 R41, R28, R1, 0x1f ;  /* 0x000000011c297211 */ /* 0x000fcc00078ffaff */
[----:B------:R-:W5:Y:S01]  /*c670*/  LDL.U8 R41, [R41+0xfa8] ;  /* 0x000fa80029297983 */ /* 0x000f620000100000 */
[C---:B------:R-:W-:Y:S01]  /*c680*/  ISETP.GE.U32.AND P1, PT, R16.reuse, 0x8, PT ;  /* 0x000000081000780c */ /* 0x040fe20003f26070 */
[----:B------:R-:W-:Y:S01]  /*c690*/  BSSY.RECONVERGENT B2, `(.L_x_187) ;  /* 0x0000085000027945 */ /* 0x000fe20003800200 */
[----:B------:R-:W-:Y:S02]  /*c6a0*/  LOP3.LUT R87, R16, 0x7, RZ, 0xc0, !PT ;  /* 0x0000000710577812 */ /* 0x000fe400078ec0ff */
[----:B------:R-:W-:Y:S02]  /*c6b0*/  CS2R R28, SRZ ;  /* 0x00000000001c7805 */ /* 0x000fe4000001ff00 */
[----:B------:R-:W-:Y:S01]  /*c6c0*/  CS2R R36, SRZ ;  /* 0x0000000000247805 */ /* 0x000fe2000001ff00 */
[----:B------:R-:W-:Y:S01]  /*c6d0*/  IMAD.MOV.U32 R15, RZ, RZ, RZ ;  /* 0x000000ffff0f7224 */ /* 0x000fe200078e00ff */
[----:B------:R-:W-:Y:S01]  /*c6e0*/  ISETP.NE.AND P0, PT, R87, RZ, PT ;  /* 0x000000ff5700720c */ /* 0x000fe20003f05270 */
[----:B------:R-:W-:Y:S01]  /*c6f0*/  IMAD.MOV.U32 R17, RZ, RZ, RZ ;  /* 0x000000ffff117224 */ /* 0x000fe200078e00ff */
[----:B------:R-:W-:Y:S01]  /*c700*/  CS2R R38, SRZ ;  /* 0x0000000000267805 */ /* 0x000fe2000001ff00 */
[----:B------:R-:W-:-:S02]  /*c710*/  IMAD.MOV.U32 R40, RZ, RZ, RZ ;  /* 0x000000ffff287224 */ /* 0x000fc400078e00ff */
[----:B------:R-:W-:Y:S08]  /*c720*/  @!P1 BRA `(.L_x_188) ;  /* 0x0000000400ec9947 */ /* 0x000ff00003800000 */
[----:B------:R-:W-:Y:S01]  /*c730*/  LOP3.LUT R28, R16, 0x7ffffff8, RZ, 0xc0, !PT ;  /* 0x7ffffff8101c7812 */ /* 0x000fe200078ec0ff */
[C---:B------:R-:W-:Y:S01]  /*c740*/  VIADD R85, R1.reuse, 0xbc3 ;  /* 0x00000bc301557836 */ /* 0x040fe20000000000 */
[C---:B------:R-:W-:Y:S01]  /*c750*/  IADD3 R83, PT, PT, R1.reuse, 0x3, RZ ;  /* 0x0000000301537810 */ /* 0x040fe20007ffe0ff */
[C---:B------:R-:W-:Y:S01]  /*c760*/  VIADD R81, R1.reuse, 0x3f3 ;  /* 0x000003f301517836 */ /* 0x040fe20000000000 */
[----:B------:R-:W-:Y:S01]  /*c770*/  CS2R R36, SRZ ;  /* 0x0000000000247805 */ /* 0x000fe2000001ff00 */
[----:B------:R-:W-:Y:S01]  /*c780*/  VIADD R79, R1, 0x7db ;  /* 0x000007db014f7836 */ /* 0x000fe20000000000 */
[----:B------:R-:W-:Y:S01]  /*c790*/  CS2R R38, SRZ ;  /* 0x0000000000267805 */ /* 0x000fe2000001ff00 */
[----:B------:R-:W-:Y:S02]  /*c7a0*/  IMAD.MOV.U32 R15, RZ, RZ, RZ ;  /* 0x000000ffff0f7224 */ /* 0x000fe400078e00ff */
[----:B------:R-:W-:Y:S02]  /*c7b0*/  IMAD.MOV.U32 R17, RZ, RZ, RZ ;  /* 0x000000ffff117224 */ /* 0x000fe400078e00ff */
[----:B------:R-:W-:-:S02]  /*c7c0*/  IMAD.MOV.U32 R29, RZ, RZ, RZ ;  /* 0x000000ffff1d7224 */ /* 0x000fc400078e00ff */
[----:B------:R-:W-:Y:S02]  /*c7d0*/  IMAD.MOV.U32 R40, RZ, RZ, RZ ;  /* 0x000000ffff287224 */ /* 0x000fe400078e00ff */
[----:B------:R-:W-:-:S07]  /*c7e0*/  IMAD.MOV R89, RZ, RZ, -R28 ;  /* 0x000000ffff597224 */ /* 0x000fce00078e0a1c */
.L_x_189:
[----:B------:R-:W2:Y:S04]  /*c7f0*/  LDL.U8 R42, [R85+-0x3] ;  /* 0xfffffd00552a7983 */ /* 0x000ea80000100000 */
[----:B------:R-:W3:Y:S04]  /*c800*/  LDL.U8 R56, [R85+-0x2] ;  /* 0xfffffe0055387983 */ /* 0x000ee80000100000 */
[----:B------:R-:W4:Y:S04]  /*c810*/  LDL.U8 R76, [R85+-0x1] ;  /* 0xffffff00554c7983 */ /* 0x000f280000100000 */
[----:B------:R-:W4:Y:S04]  /*c820*/  LDL.U8 R44, [R83+-0x3] ;  /* 0xfffffd00532c7983 */ /* 0x000f280000100000 */
[----:B------:R-:W4:Y:S04]  /*c830*/  LDL.U8 R46, [R79+-0x3] ;  /* 0xfffffd004f2e7983 */ /* 0x000f280000100000 */
[----:B------:R-:W4:Y:S04]  /*c840*/  LDL.U8 R82, [R85] ;  /* 0x0000000055527983 */ /* 0x000f280000100000 */
[----:B------:R-:W4:Y:S04]  /*c850*/  LDL.U8 R43, [R81+-0x3] ;  /* 0xfffffd00512b7983 */ /* 0x000f280000100000 */
[----:B------:R-:W4:Y:S04]  /*c860*/  LDL.U8 R62, [R83+-0x2] ;  /* 0xfffffe00533e7983 */ /* 0x000f280000100000 */
[----:B------:R-:W4:Y:S04]  /*c870*/  LDL.U8 R64, [R79+-0x2] ;  /* 0xfffffe004f407983 */ /* 0x000f280000100000 */
[----:B------:R-:W4:Y:S04]  /*c880*/  LDL.U8 R88, [R85+0x1] ;  /* 0x0000010055587983 */ /* 0x000f280000100000 */
[----:B------:R-:W4:Y:S04]  /*c890*/  LDL.U8 R45, [R81+-0x2] ;  /* 0xfffffe00512d7983 */ /* 0x000f280000100000 */
[----:B------:R-:W4:Y:S04]  /*c8a0*/  LDL.U8 R80, [R79+-0x1] ;  /* 0xffffff004f507983 */ /* 0x000f280000100000 */
[----:B------:R-:W4:Y:S04]  /*c8b0*/  LDL.U8 R78, [R83+-0x1] ;  /* 0xffffff00534e7983 */ /* 0x000f280000100000 */
[----:B------:R-:W4:Y:S04]  /*c8c0*/  LDL.U8 R47, [R81+-0x1] ;  /* 0xffffff00512f7983 */ /* 0x000f280000100000 */
[----:B------:R-:W4:Y:S04]  /*c8d0*/  LDL.U8 R94, [R85+0x2] ;  /* 0x00000200555e7983 */ /* 0x000f280000100000 */
[----:B------:R-:W4:Y:S04]  /*c8e0*/  LDL.U8 R86, [R79] ;  /* 0x000000004f567983 */ /* 0x000f280000100000 */
[----:B------:R-:W4:Y:S04]  /*c8f0*/  LDL.U8 R84, [R83] ;  /* 0x0000000053547983 */ /* 0x000f280000100000 */
[----:B------:R-:W4:Y:S04]  /*c900*/  LDL.U8 R55, [R81] ;  /* 0x0000000051377983 */ /* 0x000f280000100000 */
[----:B------:R-:W4:Y:S04]  /*c910*/  LDL.U8 R100, [R85+0x3] ;  /* 0x0000030055647983 */ /* 0x000f280000100000 */
        /* <DEDUP_REMOVED lines=10> */
[----:B------:R0:W4:Y:S04]  /*c9c0*/  LDL.U8 R108, [R83+0x4] ;  /* 0x00000400536c7983 */ /* 0x0001280000100000 */
[----:B------:R1:W4:Y:S04]  /*c9d0*/  LDL.U8 R77, [R81+0x4] ;  /* 0x00000400514d7983 */ /* 0x0003280000100000 */
[----:B------:R1:W4:Y:S01]  /*c9e0*/  LDL.U8 R110, [R79+0x4] ;  /* 0x000004004f6e7983 */ /* 0x0003220000100000 */
[----:B------:R-:W-:Y:S01]  /*c9f0*/  VIADD R89, R89, 0x8 ;  /* 0x0000000859597836 */ /* 0x000fe20000000000 */
[----:B0-----:R-:W-:Y:S01]  /*ca00*/  IADD3 R83, PT, PT, R83, 0x8, RZ ;  /* 0x0000000853537810 */ /* 0x001fe20007ffe0ff */
[----:B------:R-:W-:-:S02]  /*ca10*/  VIADD R85, R85, 0x8 ;  /* 0x0000000855557836 */ /* 0x000fc40000000000 */
[----:B-1----:R-:W-:Y:S02]  /*ca20*/  VIADD R81, R81, 0x8 ;  /* 0x0000000851517836 */ /* 0x002fe40000000000 */
[----:B------:R-:W-:Y:S01]  /*ca30*/  VIADD R79, R79, 0x8 ;  /* 0x000000084f4f7836 */ /* 0x000fe20000000000 */
[-C--:B--2--5:R-:W-:Y:S02]  /*ca40*/  ISETP.GE.U32.AND P2, PT, R42, R41.reuse, PT ;  /* 0x000000292a00720c */ /* 0x0a4fe40003f46070 */
[-C--:B---3--:R-:W-:Y:S02]  /*ca50*/  ISETP.GE.U32.AND P6, PT, R56, R41.reuse, PT ;  /* 0x000000293800720c */ /* 0x088fe40003fc6070 */
[----:B----4-:R-:W-:-:S09]  /*ca60*/  ISETP.GE.U32.AND P5, PT, R76, R41, PT ;  /* 0x000000294c00720c */ /* 0x010fd20003fa6070 */
[----:B------:R-:W-:Y:S02]  /*ca70*/  @P2 IMAD.IADD R37, R37, 0x1, R44 ;  /* 0x0000000125252824 */ /* 0x000fe400078e022c */
[----:B------:R-:W-:Y:S02]  /*ca80*/  @P2 IMAD.IADD R39, R39, 0x1, R46 ;  /* 0x0000000127272824 */ /* 0x000fe400078e022e */
[----:B------:R-:W-:Y:S01]  /*ca90*/  @!P2 IMAD.IADD R29, R29, 0x1, R44 ;  /* 0x000000011d1da824 */ /* 0x000fe200078e022c */
[----:B------:R-:W-:Y:S01]  /*caa0*/  ISETP.GE.U32.AND P4, PT, R82, R41, PT ;  /* 0x000000295200720c */ /* 0x000fe20003f86070 */
[----:B------:R-:W-:Y:S02]  /*cab0*/  @!P2 IMAD.IADD R15, R15, 0x1, R46 ;  /* 0x000000010f0fa824 */ /* 0x000fe400078e022e */
[----:B------:R-:W-:Y:S01]  /*cac0*/  @P2 VIADD R40, R40, 0x1 ;  /* 0x0000000128282836 */ /* 0x000fe20000000000 */
[----:B------:R-:W-:Y:S01]  /*cad0*/  @P2 IADD3 R38, PT, PT, R38, R43, RZ ;  /* 0x0000002b26262210 */ /* 0x000fe20007ffe0ff */
[----:B------:R-:W-:-:S02]  /*cae0*/  @!P2 IMAD.IADD R17, R17, 0x1, R43 ;  /* 0x000000011111a824 */ /* 0x000fc400078e022b */
[----:B------:R-:W-:Y:S02]  /*caf0*/  @!P2 VIADD R36, R36, 0x1 ;  /* 0x000000012424a836 */ /* 0x000fe40000000000 */
[----:B------:R-:W-:Y:S02]  /*cb00*/  @P6 IMAD.IADD R37, R37, 0x1, R62 ;  /* 0x0000000125256824 */ /* 0x000fe400078e023e */
[----:B------:R-:W-:Y:S02]  /*cb10*/  @P6 IMAD.IADD R39, R39, 0x1, R64 ;  /* 0x0000000127276824 */ /* 0x000fe400078e0240 */
[----:B------:R-:W-:Y:S01]  /*cb20*/  @!P6 IMAD.IADD R29, R29, 0x1, R62 ;  /* 0x000000011d1de824 */ /* 0x000fe200078e023e */
[----:B------:R-:W-:Y:S01]  /*cb30*/  ISETP.GE.U32.AND P3, PT, R88, R41, PT ;  /* 0x000000295800720c */ /* 0x000fe20003f66070 */
[----:B------:R-:W-:Y:S02]  /*cb40*/  @!P6 IMAD.IADD R15, R15, 0x1, R64 ;  /* 0x000000010f0fe824 */ /* 0x000fe400078e0240 */
[----:B------:R-:W-:-:S02]  /*cb50*/  @P6 VIADD R40, R40, 0x1 ;  /* 0x0000000128286836 */ /* 0x000fc40000000000 */
[--C-:B------:R-:W-:Y:S02]  /*cb60*/  @P6 IMAD.IADD R38, R38, 0x1, R45.reuse ;  /* 0x0000000126266824 */ /* 0x100fe400078e022d */
[----:B------:R-:W-:Y:S02]  /*cb70*/  @!P6 IMAD.IADD R17, R17, 0x1, R45 ;  /* 0x000000011111e824 */ /* 0x000fe400078e022d */
[----:B------:R-:W-:Y:S02]  /*cb80*/  @!P6 VIADD R36, R36, 0x1 ;  /* 0x000000012424e836 */ /* 0x000fe40000000000 */
[----:B------:R-:W-:Y:S01]  /*cb90*/  @P5 IMAD.IADD R39, R39, 0x1, R80 ;  /* 0x0000000127275824 */ /* 0x000fe200078e0250 */
[----:B------:R-:W-:Y:S01]  /*cba0*/  @P5 IADD3 R37, PT, PT, R37, R78, RZ ;  /* 0x0000004e25255210 */ /* 0x000fe20007ffe0ff */
[----:B------:R-:W-:Y:S02]  /*cbb0*/  @!P5 IMAD.IADD R29, R29, 0x1, R78 ;  /* 0x000000011d1dd824 */ /* 0x000fe400078e024e */
[----:B------:R-:W-:-:S02]  /*cbc0*/  @!P5 IMAD.IADD R15, R15, 0x1, R80 ;  /* 0x000000010f0fd824 */ /* 0x000fc400078e0250 */
[--C-:B------:R-:W-:Y:S02]  /*cbd0*/  @P5 IMAD.IADD R38, R38, 0x1, R47.reuse ;  /* 0x0000000126265824 */ /* 0x100fe400078e022f */
[----:B------:R-:W-:Y:S02]  /*cbe0*/  @!P5 IMAD.IADD R17, R17, 0x1, R47 ;  /* 0x000000011111d824 */ /* 0x000fe400078e022f */
[----:B------:R-:W-:Y:S02]  /*cbf0*/  @P5 VIADD R40, R40, 0x1 ;  /* 0x0000000128285836 */ /* 0x000fe40000000000 */
[----:B------:R-:W-:Y:S01]  /*cc00*/  @!P5 VIADD R36, R36, 0x1 ;  /* 0x000000012424d836 */ /* 0x000fe20000000000 */
[----:B------:R-:W-:Y:S01]  /*cc10*/  ISETP.GE.U32.AND P1, PT, R94, R41, PT ;  /* 0x000000295e00720c */ /* 0x000fe20003f26070 */
[----:B------:R-:W-:Y:S01]  /*cc20*/  @!P4 IMAD.IADD R15, R15, 0x1, R86 ;  /* 0x000000010f0fc824 */ /* 0x000fe200078e0256 */
[----:B------:R-:W-:Y:S01]  /*cc30*/  @P4 IADD3 R39, PT, PT, R39, R86, RZ ;  /* 0x0000005627274210 */ /* 0x000fe20007ffe0ff */
[----:B------:R-:W-:-:S02]  /*cc40*/  @P4 VIADD R40, R40, 0x1 ;  /* 0x0000000128284836 */ /* 0x000fc40000000000 */
[--C-:B------:R-:W-:Y:S02]  /*cc50*/  @P4 IMAD.IADD R37, R37, 0x1, R84.reuse ;  /* 0x0000000125254824 */ /* 0x100fe400078e0254 */
[----:B------:R-:W-:Y:S02]  /*cc60*/  @!P4 IMAD.IADD R29, R29, 0x1, R84 ;  /* 0x000000011d1dc824 */ /* 0x000fe400078e0254 */
[--C-:B------:R-:W-:Y:S02]  /*cc70*/  @P4 IMAD.IADD R38, R38, 0x1, R55.reuse ;  /* 0x0000000126264824 */ /* 0x100fe400078e0237 */
[----:B------:R-:W-:Y:S02]  /*cc80*/  @!P4 IMAD.IADD R17, R17, 0x1, R55 ;  /* 0x000000011111c824 */ /* 0x000fe400078e0237 */
[----:B------:R-:W-:Y:S01]  /*cc90*/  @!P4 VIADD R36, R36, 0x1 ;  /* 0x000000012424c836 */ /* 0x000fe20000000000 */
[----:B------:R-:W-:Y:S01]  /*cca0*/  ISETP.GE.U32.AND P2, PT, R100, R41, PT ;  /* 0x000000296400720c */ /* 0x000fe20003f46070 */
[----:B------:R-:W-:-:S02]  /*ccb0*/  @P3 VIADD R40, R40, 0x1 ;  /* 0x0000000128283836 */ /* 0x000fc40000000000 */
[--C-:B------:R-:W-:Y:S02]  /*ccc0*/  @P3 IMAD.IADD R37, R37, 0x1, R90.reuse ;  /* 0x0000000125253824 */ /* 0x100fe400078e025a */
[----:B------:R-:W-:Y:S02]  /*ccd0*/  @!P3 IMAD.IADD R29, R29, 0x1, R90 ;  /* 0x000000011d1db824 */ /* 0x000fe400078e025a */
[--C-:B------:R-:W-:Y:S02]  /*cce0*/  @P3 IMAD.IADD R38, R38, 0x1, R57.reuse ;  /* 0x0000000126263824 */ /* 0x100fe400078e0239 */
[----:B------:R-:W-:Y:S02]  /*ccf0*/  @!P3 IMAD.IADD R17, R17, 0x1, R57 ;  /* 0x000000011111b824 */ /* 0x000fe400078e0239 */
[--C-:B------:R-:W-:Y:S02]  /*cd00*/  @P3 IMAD.IADD R39, R39, 0x1, R92.reuse ;  /* 0x0000000127273824 */ /* 0x100fe400078e025c */
[----:B------:R-:W-:-:S02]  /*cd10*/  @!P3 IMAD.IADD R15, R15, 0x1, R92 ;  /* 0x000000010f0fb824 */ /* 0x000fc400078e025c */
[----:B------:R-:W-:Y:S01]  /*cd20*/  @!P3 VIADD R36, R36, 0x1 ;  /* 0x000000012424b836 */ /* 0x000fe20000000000 */
[----:B------:R-:W-:Y:S02]  /*cd30*/  ISETP.NE.AND P3, PT, R89, RZ, PT ;  /* 0x000000ff5900720c */ /* 0x000fe40003f65270 */
[----:B------:R-:W-:Y:S01]  /*cd40*/  ISETP.GE.U32.AND P6, PT, R106, R41, PT ;  /* 0x000000296a00720c */ /* 0x000fe20003fc6070 */
[----:B------:R-:W-:Y:S01]  /*cd50*/  @!P1 IMAD.IADD R29, R29, 0x1, R96 ;  /* 0x000000011d1d9824 */ /* 0x000fe200078e0260 */
[----:B------:R-:W-:Y:S01]  /*cd60*/  @P1 IADD3 R37, PT, PT, R37, R96, RZ ;  /* 0x0000006025251210 */ /* 0x000fe20007ffe0ff */
[----:B------:R-:W-:Y:S02]  /*cd70*/  @P1 VIADD R40, R40, 0x1 ;  /* 0x0000000128281836 */ /* 0x000fe40000000000 */
[--C-:B------:R-:W-:Y:S02]  /*cd80*/  @P1 IMAD.IADD R38, R38, 0x1, R63.reuse ;  /* 0x0000000126261824 */ /* 0x100fe400078e023f */
[----:B------:R-:W-:-:S02]  /*cd90*/  @!P1 IMAD.IADD R17, R17, 0x1, R63 ;  /* 0x0000000111119824 */ /* 0x000fc400078e023f */
[--C-:B------:R-:W-:Y:S02]  /*cda0*/  @P1 IMAD.IADD R39, R39, 0x1, R98.reuse ;  /* 0x0000000127271824 */ /* 0x100fe400078e0262 */
[----:B------:R-:W-:Y:S02]  /*cdb0*/  @!P1 IMAD.IADD R15, R15, 0x1, R98 ;  /* 0x000000010f0f9824 */ /* 0x000fe400078e0262 */
[----:B------:R-:W-:Y:S02]  /*cdc0*/  @!P1 VIADD R36, R36, 0x1 ;  /* 0x0000000124249836 */ /* 0x000fe40000000000 */
[--C-:B------:R-:W-:Y:S01]  /*cdd0*/  @P2 IMAD.IADD R37, R37, 0x1, R102.reuse ;  /* 0x0000000125252824 */ /* 0x100fe200078e0266 */
[----:B------:R-:W-:Y:S01]  /*cde0*/  @P2 IADD3 R38, PT, PT, R38, R65, RZ ;  /* 0x0000004126262210 */ /* 0x000fe20007ffe0ff */
[----:B------:R-:W-:Y:S02]  /*cdf0*/  @!P2 IMAD.IADD R29, R29, 0x1, R102 ;  /* 0x000000011d1da824 */ /* 0x000fe400078e0266 */
[----:B------:R-:W-:-:S02]  /*ce00*/  @!P2 IMAD.IADD R17, R17, 0x1, R65 ;  /* 0x000000011111a824 */ /* 0x000fc400078e0241 */
[--C-:B------:R-:W-:Y:S02]  /*ce10*/  @P2 IMAD.IADD R39, R39, 0x1, R104.reuse ;  /* 0x0000000127272824 */ /* 0x100fe400078e0268 */
[----:B------:R-:W-:Y:S02]  /*ce20*/  @!P2 IMAD.IADD R15, R15, 0x1, R104 ;  /* 0x000000010f0fa824 */ /* 0x000fe400078e0268 */
[----:B------:R-:W-:Y:S02]  /*ce30*/  @P2 VIADD R40, R40, 0x1 ;  /* 0x0000000128282836 */ /* 0x000fe40000000000 */
[----:B------:R-:W-:Y:S01]  /*ce40*/  @!P2 VIADD R36, R36, 0x1 ;  /* 0x000000012424a836 */ /* 0x000fe20000000000 */
[----:B------:R-:W-:Y:S01]  /*ce50*/  @P6 IADD3 R38, PT, PT, R38, R77, RZ ;  /* 0x0000004d26266210 */ /* 0x000fe20007ffe0ff */
[--C-:B------:R-:W-:Y:S02]  /*ce60*/  @P6 IMAD.IADD R37, R37, 0x1, R108.reuse ;  /* 0x0000000125256824 */ /* 0x100fe400078e026c */
[----:B------:R-:W-:-:S02]  /*ce70*/  @!P6 IMAD.IADD R29, R29, 0x1, R108 ;  /* 0x000000011d1de824 */ /* 0x000fc400078e026c */
[----:B------:R-:W-:Y:S02]  /*ce80*/  @!P6 IMAD.IADD R17, R17, 0x1, R77 ;  /* 0x000000011111e824 */ /* 0x000fe400078e024d */
[--C-:B------:R-:W-:Y:S02]  /*ce90*/  @P6 IMAD.IADD R39, R39, 0x1, R110.reuse ;  /* 0x0000000127276824 */ /* 0x100fe400078e026e */
[----:B------:R-:W-:Y:S02]  /*cea0*/  @!P6 IMAD.IADD R15, R15, 0x1, R110 ;  /* 0x000000010f0fe824 */ /* 0x000fe400078e026e */
[----:B------:R-:W-:Y:S02]  /*ceb0*/  @P6 VIADD R40, R40, 0x1 ;  /* 0x0000000128286836 */ /* 0x000fe40000000000 */
[----:B------:R-:W-:Y:S01]  /*cec0*/  @!P6 VIADD R36, R36, 0x1 ;  /* 0x000000012424e836 */ /* 0x000fe20000000000 */
[----:B------:R-:W-:Y:S06]  /*ced0*/  @P3 BRA `(.L_x_189) ;  /* 0xfffffff800443947 */ /* 0x000fec000383ffff */
.L_x_188:
[----:B------:R-:W-:Y:S05]  /*cee0*/  BSYNC.RECONVERGENT B2 ;  /* 0x0000000000027941 */ /* 0x000fea0003800200 */
.L_x_187:
[----:B------:R-:W-:Y:S05]  /*cef0*/  @!P0 BRA `(.L_x_186) ;  /* 0x0000000400b88947 */ /* 0x000fea0003800000 */
[----:B------:R-:W-:Y:S01]  /*cf00*/  ISETP.GE.U32.AND P0, PT, R87, 0x4, PT ;  /* 0x000000045700780c */ /* 0x000fe20003f06070 */
[----:B------:R-:W-:Y:S01]  /*cf10*/  BSSY.RECONVERGENT B2, `(.L_x_190) ;  /* 0x000003a000027945 */ /* 0x000fe20003800200 */
[----:B------:R-:W-:-:S04]  /*cf20*/  LOP3.LUT R63, R16, 0x3, RZ, 0xc0, !PT ;  /* 0x00000003103f7812 */ /* 0x000fc800078ec0ff */
[----:B------:R-:W-:-:S07]  /*cf30*/  ISETP.NE.AND P4, PT, R63, RZ, PT ;  /* 0x000000ff3f00720c */ /* 0x000fce0003f85270 */
[----:B------:R-:W-:Y:S06]  /*cf40*/  @!P0 BRA `(.L_x_191) ;  /* 0x0000000000d88947 */ /* 0x000fec0003800000 */
[----:B------:R-:W-:-:S05]  /*cf50*/  IMAD.IADD R57, R1, 0x1, R28 ;  /* 0x0000000101397824 */ /* 0x000fca00078e021c */
[----:B------:R-:W2:Y:S04]  /*cf60*/  LDL.U8 R42, [R57+0xbc0] ;  /* 0x000bc000392a7983 */ /* 0x000ea80000100000 */
[----:B------:R-:W3:Y:S04]  /*cf70*/  LDL.U8 R56, [R57+0xbc1] ;  /* 0x000bc10039387983 */ /* 0x000ee80000100000 */
[----:B------:R-:W4:Y:S04]  /*cf80*/  LDL.U8 R76, [R57+0xbc2] ;  /* 0x000bc200394c7983 */ /* 0x000f280000100000 */
        /* <DEDUP_REMOVED lines=12> */
[----:B------:R-:W4:Y:S01]  /*d050*/  LDL.U8 R86, [R57+0x7db] ;  /* 0x0007db0039567983 */ /* 0x000f220000100000 */
[----:B------:R-:W-:Y:S01]  /*d060*/  VIADD R28, R28, 0x4 ;  /* 0x000000041c1c7836 */ /* 0x000fe20000000000 */
[----:B--2--5:R-:W-:-:S02]  /*d070*/  ISETP.GE.U32.AND P0, PT, R42, R41, PT ;  /* 0x000000292a00720c */ /* 0x024fc40003f06070 */
[-C--:B---3--:R-:W-:Y:S02]  /*d080*/  ISETP.GE.U32.AND P1, PT, R56, R41.reuse, PT ;  /* 0x000000293800720c */ /* 0x088fe40003f26070 */
[----:B----4-:R-:W-:-:S09]  /*d090*/  ISETP.GE.U32.AND P2, PT, R76, R41, PT ;  /* 0x000000294c00720c */ /* 0x010fd20003f46070 */
[--C-:B------:R-:W-:Y:S02]  /*d0a0*/  @P0 IMAD.IADD R37, R37, 0x1, R44.reuse ;  /* 0x0000000125250824 */ /* 0x100fe400078e022c */
[----:B------:R-:W-:Y:S01]  /*d0b0*/  @P0 VIADD R40, R40, 0x1 ;  /* 0x0000000128280836 */ /* 0x000fe20000000000 */
[----:B------:R-:W-:Y:S01]  /*d0c0*/  @P0 IADD3 R38, PT, PT, R38, R43, RZ ;  /* 0x0000002b26260210 */ /* 0x000fe20007ffe0ff */
[----:B------:R-:W-:Y:S02]  /*d0d0*/  @!P0 VIADD R36, R36, 0x1 ;  /* 0x0000000124248836 */ /* 0x000fe40000000000 */
[----:B------:R-:W-:Y:S01]  /*d0e0*/  @!P0 IMAD.IADD R29, R29, 0x1, R44 ;  /* 0x000000011d1d8824 */ /* 0x000fe200078e022c */
[----:B------:R-:W-:Y:S01]  /*d0f0*/  ISETP.GE.U32.AND P3, PT, R82, R41, PT ;  /* 0x000000295200720c */ /* 0x000fe20003f66070 */
[----:B------:R-:W-:Y:S02]  /*d100*/  @!P0 IMAD.IADD R17, R17, 0x1, R43 ;  /* 0x0000000111118824 */ /* 0x000fe400078e022b */
[----:B------:R-:W-:-:S02]  /*d110*/  @P0 IMAD.IADD R39, R39, 0x1, R46 ;  /* 0x0000000127270824 */ /* 0x000fc400078e022e */
[----:B------:R-:W-:Y:S01]  /*d120*/  @!P0 IMAD.IADD R15, R15, 0x1, R46 ;  /* 0x000000010f0f8824 */ /* 0x000fe200078e022e */
[----:B------:R-:W-:Y:S01]  /*d130*/  @P1 IADD3 R40, PT, PT, R40, 0x1, RZ ;  /* 0x0000000128281810 */ /* 0x000fe20007ffe0ff */
[--C-:B------:R-:W-:Y:S02]  /*d140*/  @P1 IMAD.IADD R37, R37, 0x1, R62.reuse ;  /* 0x0000000125251824 */ /* 0x100fe400078e023e */
[----:B------:R-:W-:Y:S02]  /*d150*/  @!P1 VIADD R36, R36, 0x1 ;  /* 0x0000000124249836 */ /* 0x000fe40000000000 */
[----:B------:R-:W-:Y:S02]  /*d160*/  @!P1 IMAD.IADD R29, R29, 0x1, R62 ;  /* 0x000000011d1d9824 */ /* 0x000fe400078e023e */
[--C-:B------:R-:W-:Y:S02]  /*d170*/  @P1 IMAD.IADD R38, R38, 0x1, R45.reuse ;  /* 0x0000000126261824 */ /* 0x100fe400078e022d */
[----:B------:R-:W-:-:S02]  /*d180*/  @!P1 IMAD.IADD R17, R17, 0x1, R45 ;  /* 0x0000000111119824 */ /* 0x000fc400078e022d */
[--C-:B------:R-:W-:Y:S02]  /*d190*/  @P1 IMAD.IADD R39, R39, 0x1, R64.reuse ;  /* 0x0000000127271824 */ /* 0x100fe400078e0240 */
[----:B------:R-:W-:Y:S01]  /*d1a0*/  @!P1 IMAD.IADD R15, R15, 0x1, R64 ;  /* 0x000000010f0f9824 */ /* 0x000fe200078e0240 */
[----:B------:R-:W-:Y:S01]  /*d1b0*/  @P2 IADD3 R37, PT, PT, R37, R78, RZ ;  /* 0x0000004e25252210 */ /* 0x000fe20007ffe0ff */
[----:B------:R-:W-:Y:S02]  /*d1c0*/  @!P2 VIADD R36, R36, 0x1 ;  /* 0x000000012424a836 */ /* 0x000fe40000000000 */
[----:B------:R-:W-:Y:S02]  /*d1d0*/  @!P2 IMAD.IADD R29, R29, 0x1, R78 ;  /* 0x000000011d1da824 */ /* 0x000fe400078e024e */
[--C-:B------:R-:W-:Y:S02]  /*d1e0*/  @P2 IMAD.IADD R38, R38, 0x1, R47.reuse ;  /* 0x0000000126262824 */ /* 0x100fe400078e022f */
[----:B------:R-:W-:-:S02]  /*d1f0*/  @!P2 IMAD.IADD R17, R17, 0x1, R47 ;  /* 0x000000011111a824 */ /* 0x000fc400078e022f */
[--C-:B------:R-:W-:Y:S02]  /*d200*/  @P2 IMAD.IADD R39, R39, 0x1, R80.reuse ;  /* 0x0000000127272824 */ /* 0x100fe400078e0250 */
[----:B------:R-:W-:Y:S02]  /*d210*/  @!P2 IMAD.IADD R15, R15, 0x1, R80 ;  /* 0x000000010f0fa824 */ /* 0x000fe400078e0250 */
[----:B------:R-:W-:Y:S01]  /*d220*/  @P2 VIADD R40, R40, 0x1 ;  /* 0x0000000128282836 */ /* 0x000fe20000000000 */
[----:B------:R-:W-:Y:S01]  /*d230*/  @!P3 IADD3 R36, PT, PT, R36, 0x1, RZ ;  /* 0x000000012424b810 */ /* 0x000fe20007ffe0ff */
[--C-:B------:R-:W-:Y:S02]  /*d240*/  @P3 IMAD.IADD R37, R37, 0x1, R84.reuse ;  /* 0x0000000125253824 */ /* 0x100fe400078e0254 */
[----:B------:R-:W-:Y:S02]  /*d250*/  @!P3 IMAD.IADD R29, R29, 0x1, R84 ;  /* 0x000000011d1db824 */ /* 0x000fe400078e0254 */
[----:B------:R-:W-:-:S02]  /*d260*/  @P3 IMAD.IADD R38, R38, 0x1, R55 ;  /* 0x0000000126263824 */ /* 0x000fc400078e0237 */
[----:B------:R-:W-:Y:S02]  /*d270*/  @!P3 IMAD.IADD R17, R17, 0x1, R55 ;  /* 0x000000011111b824 */ /* 0x000fe400078e0237 */
[--C-:B------:R-:W-:Y:S02]  /*d280*/  @P3 IMAD.IADD R39, R39, 0x1, R86.reuse ;  /* 0x0000000127273824 */ /* 0x100fe400078e0256 */
[----:B------:R-:W-:Y:S02]  /*d290*/  @!P3 IMAD.IADD R15, R15, 0x1, R86 ;  /* 0x000000010f0fb824 */ /* 0x000fe400078e0256 */
[----:B------:R-:W-:-:S07]  /*d2a0*/  @P3 VIADD R40, R40, 0x1 ;  /* 0x0000000128283836 */ /* 0x000fce0000000000 */
.L_x_191:
[----:B------:R-:W-:Y:S05]  /*d2b0*/  BSYNC.RECONVERGENT B2 ;  /* 0x0000000000027941 */ /* 0x000fea0003800200 */
.L_x_190:
[----:B------:R-:W-:Y:S05]  /*d2c0*/  @!P4 BRA `(.L_x_186) ;  /* 0x0000000000c4c947 */ /* 0x000fea0003800000 */
[----:B------:R-:W-:Y:S01]  /*d2d0*/  ISETP.NE.AND P0, PT, R63, 0x1, PT ;  /* 0x000000013f00780c */ /* 0x000fe20003f05270 */
[----:B------:R-:W-:Y:S01]  /*d2e0*/  BSSY.RECONVERGENT B2, `(.L_x_192) ;  /* 0x0000020000027945 */ /* 0x000fe20003800200 */
[----:B------:R-:W-:-:S04]  /*d2f0*/  LOP3.LUT R16, R16, 0x1, RZ, 0xc0, !PT ;  /* 0x0000000110107812 */ /* 0x000fc800078ec0ff */
[----:B------:R-:W-:-:S07]  /*d300*/  ISETP.NE.U32.AND P2, PT, R16, 0x1, PT ;  /* 0x000000011000780c */ /* 0x000fce0003f45070 */
        /* <DEDUP_REMOVED lines=9> */
[----:B------:R-:W4:Y:S01]  /*d3a0*/  LDL.U8 R62, [R47+0x7d9] ;  /* 0x0007d9002f3e7983 */ /* 0x000f220000100000 */
[----:B------:R-:W-:Y:S01]  /*d3b0*/  VIADD R28, R28, 0x2 ;  /* 0x000000021c1c7836 */ /* 0x000fe20000000000 */
[----:B--2--5:R-:W-:-:S02]  /*d3c0*/  ISETP.GE.U32.AND P0, PT, R16, R41, PT ;  /* 0x000000291000720c */ /* 0x024fc40003f06070 */
[----:B---3--:R-:W-:-:S11]  /*d3d0*/  ISETP.GE.U32.AND P1, PT, R46, R41, PT ;  /* 0x000000292e00720c */ /* 0x008fd60003f26070 */
[--C-:B----4-:R-:W-:Y:S02]  /*d3e0*/  @P0 IMAD.IADD R38, R38, 0x1, R43.reuse ;  /* 0x0000000126260824 */ /* 0x110fe400078e022b */
[--C-:B------:R-:W-:Y:S02]  /*d3f0*/  @P0 IMAD.IADD R37, R37, 0x1, R42.reuse ;  /* 0x0000000125250824 */ /* 0x100fe400078e022a */
[----:B------:R-:W-:Y:S02]  /*d400*/  @!P0 IMAD.IADD R29, R29, 0x1, R42 ;  /* 0x000000011d1d8824 */ /* 0x000fe400078e022a */
[----:B------:R-:W-:Y:S02]  /*d410*/  @!P0 IMAD.IADD R17, R17, 0x1, R43 ;  /* 0x0000000111118824 */ /* 0x000fe400078e022b */
[--C-:B------:R-:W-:Y:S02]  /*d420*/  @P0 IMAD.IADD R39, R39, 0x1, R44.reuse ;  /* 0x0000000127270824 */ /* 0x100fe400078e022c */
[----:B------:R-:W-:-:S02]  /*d430*/  @!P0 IMAD.IADD R15, R15, 0x1, R44 ;  /* 0x000000010f0f8824 */ /* 0x000fc400078e022c */
[----:B------:R-:W-:Y:S02]  /*d440*/  @P0 VIADD R40, R40, 0x1 ;  /* 0x0000000128280836 */ /* 0x000fe40000000000 */
[----:B------:R-:W-:Y:S01]  /*d450*/  @!P0 VIADD R36, R36, 0x1 ;  /* 0x0000000124248836 */ /* 0x000fe20000000000 */
[----:B------:R-:W-:Y:S01]  /*d460*/  @P1 IADD3 R38, PT, PT, R38, R45, RZ ;  /* 0x0000002d26261210 */ /* 0x000fe20007ffe0ff */
[--C-:B------:R-:W-:Y:S02]  /*d470*/  @P1 IMAD.IADD R37, R37, 0x1, R56.reuse ;  /* 0x0000000125251824 */ /* 0x100fe400078e0238 */
[----:B------:R-:W-:Y:S02]  /*d480*/  @!P1 IMAD.IADD R29, R29, 0x1, R56 ;  /* 0x000000011d1d9824 */ /* 0x000fe400078e0238 */
[----:B------:R-:W-:Y:S02]  /*d490*/  @!P1 IMAD.IADD R17, R17, 0x1, R45 ;  /* 0x0000000111119824 */ /* 0x000fe400078e022d */
[----:B------:R-:W-:-:S02]  /*d4a0*/  @P1 IMAD.IADD R39, R39, 0x1, R62 ;  /* 0x0000000127271824 */ /* 0x000fc400078e023e */
[----:B------:R-:W-:Y:S02]  /*d4b0*/  @!P1 IMAD.IADD R15, R15, 0x1, R62 ;  /* 0x000000010f0f9824 */ /* 0x000fe400078e023e */
[----:B------:R-:W-:Y:S02]  /*d4c0*/  @P1 VIADD R40, R40, 0x1 ;  /* 0x0000000128281836 */ /* 0x000fe40000000000 */
[----:B------:R-:W-:-:S07]  /*d4d0*/  @!P1 VIADD R36, R36, 0x1 ;  /* 0x0000000124249836 */ /* 0x000fce0000000000 */
.L_x_193:
[----:B------:R-:W-:Y:S05]  /*d4e0*/  BSYNC.RECONVERGENT B2 ;  /* 0x0000000000027941 */ /* 0x000fea0003800200 */
.L_x_192:
[----:B------:R-:W-:Y:S05]  /*d4f0*/  @P2 BRA `(.L_x_186) ;  /* 0x0000000000382947 */ /* 0x000fea0003800000 */
[----:B------:R-:W-:-:S05]  /*d500*/  IMAD.IADD R43, R1, 0x1, R28 ;  /* 0x00000001012b7824 */ /* 0x000fca00078e021c */
[----:B------:R-:W2:Y:S04]  /*d510*/  LDL.U8 R16, [R43+0xbc0] ;  /* 0x000bc0002b107983 */ /* 0x000ea80000100000 */
[----:B------:R-:W3:Y:S04]  /*d520*/  LDL.U8 R28, [R43] ;  /* 0x000000002b1c7983 */ /* 0x000ee80000100000 */
[----:B------:R-:W4:Y:S04]  /*d530*/  LDL.U8 R42, [R43+0x3f0] ;  /* 0x0003f0002b2a7983 */ /* 0x000f280000100000 */
[----:B------:R-:W4:Y:S01]  /*d540*/  LDL.U8 R44, [R43+0x7d8] ;  /* 0x0007d8002b2c7983 */ /* 0x000f220000100000 */
[----:B--2--5:R-:W-:-:S13]  /*d550*/  ISETP.GE.U32.AND P0, PT, R16, R41, PT ;  /* 0x000000291000720c */ /* 0x024fda0003f06070 */
[----:B---3--:R-:W-:Y:S01]  /*d560*/  @P0 IADD3 R37, PT, PT, R37, R28, RZ ;  /* 0x0000001c25250210 */ /* 0x008fe20007ffe0ff */
[----:B------:R-:W-:Y:S02]  /*d570*/  @!P0 IMAD.IADD R29, R29, 0x1, R28 ;  /* 0x000000011d1d8824 */ /* 0x000fe400078e021c */
[--C-:B----4-:R-:W-:Y:S02]  /*d580*/  @P0 IMAD.IADD R38, R38, 0x1, R42.reuse ;  /* 0x0000000126260824 */ /* 0x110fe400078e022a */
[----:B------:R-:W-:Y:S02]  /*d590*/  @!P0 IMAD.IADD R17, R17, 0x1, R42 ;  /* 0x0000000111118824 */ /* 0x000fe400078e022a */
[--C-:B------:R-:W-:Y:S02]  /*d5a0*/  @P0 IMAD.IADD R39, R39, 0x1, R44.reuse ;  /* 0x0000000127270824 */ /* 0x100fe400078e022c */
[----:B------:R-:W-:Y:S02]  /*d5b0*/  @!P0 IMAD.IADD R15, R15, 0x1, R44 ;  /* 0x000000010f0f8824 */ /* 0x000fe400078e022c */
[----:B------:R-:W-:-:S02]  /*d5c0*/  @P0 VIADD R40, R40, 0x1 ;  /* 0x0000000128280836 */ /* 0x000fc40000000000 */
[----:B------:R-:W-:-:S07]  /*d5d0*/  @!P0 VIADD R36, R36, 0x1 ;  /* 0x0000000124248836 */ /* 0x000fce0000000000 */
.L_x_186:
[----:B------:R-:W-:Y:S05]  /*d5e0*/  BSYNC.RECONVERGENT B1 ;  /* 0x0000000000017941 */ /* 0x000fea0003800200 */
.L_x_185:
[----:B------:R-:W-:Y:S01]  /*d5f0*/  ISETP.NE.AND P1, PT, R40, RZ, PT ;  /* 0x000000ff2800720c */ /* 0x000fe20003f25270 */
[----:B------:R-:W-:Y:S01]  /*d600*/  IMAD.MOV.U32 R64, RZ, RZ, 0xc8 ;  /* 0x000000c8ff407424 */ /* 0x000fe200078e00ff */
[----:B------:R-:W-:Y:S01]  /*d610*/  MOV R76, 0xc8 ;  /* 0x000000c8004c7802 */ /* 0x000fe20000000f00 */
[----:B------:R-:W-:Y:S01]  /*d620*/  IMAD.MOV.U32 R65, RZ, RZ, 0xc8 ;  /* 0x000000c8ff417424 */ /* 0x000fe200078e00ff */
[----:B------:R-:W-:Y:S01]  /*d630*/  BSSY.RECONVERGENT B1, `(.L_x_194) ;  /* 0x0000031000017945 */ /* 0x000fe20003800200 */
[----:B------:R-:W-:Y:S01]  /*d640*/  ISETP.NE.AND P0, PT, R36, RZ, PT ;  /* 0x000000ff2400720c */ /* 0x000fe20003f05270 */
[----:B------:R-:W-:Y:S01]  /*d650*/  IMAD.MOV.U32 R44, RZ, RZ, 0x37 ;  /* 0x00000037ff2c7424 */ /* 0x000fe200078e00ff */
[----:B------:R-:W-:Y:S01]  /*d660*/  PRMT R64, R64, 0x5410, R64 ;  /* 0x0000541040407816 */ /* 0x000fe20000000040 */
[----:B------:R-:W-:Y:S01]  /*d670*/  IMAD.MOV.U32 R46, RZ, RZ, 0x37 ;  /* 0x00000037ff2e7424 */ /* 0x000fe200078e00ff */
[----:B------:R-:W-:Y:S01]  /*d680*/  PRMT R65, R65, 0x5410, R65 ;  /* 0x0000541041417816 */ /* 0x000fe20000000041 */
[----:B------:R-:W-:Y:S01]  /*d690*/  IMAD.MOV.U32 R55, RZ, RZ, 0x37 ;  /* 0x00000037ff377424 */ /* 0x000fe200078e00ff */
[----:B------:R-:W-:-:S02]  /*d6a0*/  PRMT R76, R76, 0x5410, R76 ;  /* 0x000054104c4c7816 */ /* 0x000fc4000000004c */
[----:B------:R-:W-:Y:S05]  /*d6b0*/  @!P1 BRA `(.L_x_195) ;  /* 0x0000000000a09947 */ /* 0x000fea0003800000 */
[----:B------:R-:W0:Y:S08]  /*d6c0*/  I2F.U32.RP R16, R40 ;  /* 0x0000002800107306 */ /* 0x000e300000209000 */
[----:B0-----:R-:W0:Y:S02]  /*d6d0*/  MUFU.RCP R16, R16 ;  /* 0x0000001000107308 */ /* 0x001e240000001000 */
[----:B0-----:R-:W-:-:S06]  /*d6e0*/  VIADD R42, R16, 0xffffffe ;  /* 0x0ffffffe102a7836 */ /* 0x001fcc0000000000 */
[----:B------:R0:W1:Y:S02]  /*d6f0*/  F2I.FTZ.U32.TRUNC.NTZ R43, R42 ;  /* 0x0000002a002b7305 */ /* 0x000064000021f000 */
[----:B0-----:R-:W-:Y:S02]  /*d700*/  IMAD.MOV.U32 R42, RZ, RZ, RZ ;  /* 0x000000ffff2a7224 */ /* 0x001fe400078e00ff */
[----:B-1---5:R-:W-:-:S04]  /*d710*/  IMAD.MOV R41, RZ, RZ, -R43 ;  /* 0x000000ffff297224 */ /* 0x022fc800078e0a2b */
[----:B------:R-:W-:-:S04]  /*d720*/  IMAD R41, R41, R40, RZ ;  /* 0x0000002829297224 */ /* 0x000fc800078e02ff */
[----:B------:R-:W-:-:S06]  /*d730*/  IMAD.HI.U32 R28, R43, R41, R42 ;  /* 0x000000292b1c7227 */ /* 0x000fcc00078e002a */
[----:B------:R-:W-:-:S04]  /*d740*/  IMAD.HI.U32 R43, R28, R38, RZ ;  /* 0x000000261c2b7227 */ /* 0x000fc800078e00ff */
[----:B------:R-:W-:-:S04]  /*d750*/  IMAD.HI.U32 R41, R28, R37, RZ ;  /* 0x000000251c297227 */ /* 0x000fc800078e00ff */
[----:B------:R-:W-:-:S04]  /*d760*/  IMAD.HI.U32 R47, R28, R39, RZ ;  /* 0x000000271c2f7227 */ /* 0x000fc800078e00ff */
[----:B------:R-:W-:Y:S02]  /*d770*/  IMAD.MOV R45, RZ, RZ, -R43 ;  /* 0x000000ffff2d7224 */ /* 0x000fe400078e0a2b */
[----:B------:R-:W-:Y:S02]  /*d780*/  IMAD.MOV R16, RZ, RZ, -R41 ;  /* 0x000000ffff107224 */ /* 0x000fe400078e0a29 */
[----:B------:R-:W-:Y:S02]  /*d790*/  IMAD.MOV R28, RZ, RZ, -R47 ;  /* 0x000000ffff1c7224 */ /* 0x000fe400078e0a2f */
[C---:B------:R-:W-:Y:S02]  /*d7a0*/  IMAD R45, R40.reuse, R45, R38 ;  /* 0x0000002d282d7224 */ /* 0x040fe400078e0226 */
[C---:B------:R-:W-:Y:S02]  /*d7b0*/  IMAD R37, R40.reuse, R16, R37 ;  /* 0x0000001028257224 */ /* 0x040fe400078e0225 */
[----:B------:R-:W-:Y:S01]  /*d7c0*/  IMAD R39, R40, R28, R39 ;  /* 0x0000001c28277224 */ /* 0x000fe200078e0227 */
[----:B------:R-:W-:-:S02]  /*d7d0*/  ISETP.GE.U32.AND P5, PT, R45, R40, PT ;  /* 0x000000282d00720c */ /* 0x000fc40003fa6070 */
[-C--:B------:R-:W-:Y:S02]  /*d7e0*/  ISETP.GE.U32.AND P6, PT, R37, R40.reuse, PT ;  /* 0x000000282500720c */ /* 0x080fe40003fc6070 */
[----:B------:R-:W-:-:S09]  /*d7f0*/  ISETP.GE.U32.AND P4, PT, R39, R40, PT ;  /* 0x000000282700720c */ /* 0x000fd20003f86070 */
[--C-:B------:R-:W-:Y:S02]  /*d800*/  @P5 IMAD.IADD R45, R45, 0x1, -R40.reuse ;  /* 0x000000012d2d5824 */ /* 0x100fe400078e0a28 */
[-C--:B------:R-:W-:Y:S01]  /*d810*/  @P6 IADD3 R37, PT, PT, R37, -R40.reuse, RZ ;  /* 0x8000002825256210 */ /* 0x080fe20007ffe0ff */
[----:B------:R-:W-:Y:S01]  /*d820*/  @P6 VIADD R41, R41, 0x1 ;  /* 0x0000000129296836 */ /* 0x000fe20000000000 */
[----:B------:R-:W-:Y:S01]  /*d830*/  ISETP.NE.U32.AND P6, PT, R40, RZ, PT ;  /* 0x000000ff2800720c */ /* 0x000fe20003fc5070 */
[----:B------:R-:W-:Y:S01]  /*d840*/  @P4 IMAD.IADD R39, R39, 0x1, -R40 ;  /* 0x0000000127274824 */ /* 0x000fe200078e0a28 */
[-C--:B------:R-:W-:Y:S01]  /*d850*/  ISETP.GE.U32.AND P3, PT, R37, R40.reuse, PT ;  /* 0x000000282500720c */ /* 0x080fe20003f66070 */
[----:B------:R-:W-:Y:S01]  /*d860*/  @P5 VIADD R43, R43, 0x1 ;  /* 0x000000012b2b5836 */ /* 0x000fe20000000000 */
[-C--:B------:R-:W-:Y:S01]  /*d870*/  ISETP.GE.U32.AND P2, PT, R45, R40.reuse, PT ;  /* 0x000000282d00720c */ /* 0x080fe20003f46070 */
[----:B------:R-:W-:Y:S01]  /*d880*/  @P4 VIADD R47, R47, 0x1 ;  /* 0x000000012f2f4836 */ /* 0x000fe20000000000 */
[----:B------:R-:W-:-:S02]  /*d890*/  ISETP.GE.U32.AND P1, PT, R39, R40, PT ;  /* 0x000000282700720c */ /* 0x000fc40003f26070 */
[----:B------:R-:W-:-:S07]  /*d8a0*/  LOP3.LUT R40, RZ, R40, RZ, 0x33, !PT ;  /* 0x00000028ff287212 */ /* 0x000fce00078e33ff */
[----:B------:R-:W-:Y:S02]  /*d8b0*/  @P3 VIADD R41, R41, 0x1 ;  /* 0x0000000129293836 */ /* 0x000fe40000000000 */
[----:B------:R-:W-:Y:S02]  /*d8c0*/  @P2 VIADD R43, R43, 0x1 ;  /* 0x000000012b2b2836 */ /* 0x000fe40000000000 */
[----:B------:R-:W-:Y:S01]  /*d8d0*/  @P1 VIADD R47, R47, 0x1 ;  /* 0x000000012f2f1836 */ /* 0x000fe20000000000 */
[C---:B------:R-:W-:Y:S02]  /*d8e0*/  SEL R41, R40.reuse, R41, !P6 ;  /* 0x0000002928297207 */ /* 0x040fe40007000000 */
[C---:B------:R-:W-:Y:S02]  /*d8f0*/  SEL R43, R40.reuse, R43, !P6 ;  /* 0x0000002b282b7207 */ /* 0x040fe40007000000 */
[----:B------:R-:W-:Y:S02]  /*d900*/  SEL R40, R40, R47, !P6 ;  /* 0x0000002f28287207 */ /* 0x000fe40007000000 */
[----:B------:R-:W-:-:S02]  /*d910*/  PRMT R64, R64, 0x5410, R41 ;  /* 0x0000541040407816 */ /* 0x000fc40000000029 */
[----:B------:R-:W-:Y:S02]  /*d920*/  PRMT R65, R65, 0x5410, R43 ;  /* 0x0000541041417816 */ /* 0x000fe4000000002b */
[----:B------:R-:W-:-:S07]  /*d930*/  PRMT R76, R76, 0x5410, R40 ;  /* 0x000054104c4c7816 */ /* 0x000fce0000000028 */
.L_x_195:
[----:B------:R-:W-:Y:S05]  /*d940*/  BSYNC.RECONVERGENT B1 ;  /* 0x0000000000017941 */ /* 0x000fea0003800200 */
.L_x_194:
[----:B------:R-:W-:Y:S02]  /*d950*/  PRMT R64, R44, 0x7610, R64 ;  /* 0x000076102c407816 */ /* 0x000fe40000000040 */
[----:B------:R-:W-:Y:S02]  /*d960*/  PRMT R65, R46, 0x7610, R65 ;  /* 0x000076102e417816 */ /* 0x000fe40000000041 */
[----:B------:R-:W-:Y:S01]  /*d970*/  PRMT R76, R55, 0x7610, R76 ;  /* 0x00007610374c7816 */ /* 0x000fe2000000004c */
[----:B------:R-:W-:Y:S06]  /*d980*/  @!P0 BRA `(.L_x_174) ;  /* 0x0000000000a08947 */ /* 0x000fec0003800000 */
[----:B------:R-:W0:Y:S01]  /*d990*/  I2F.U32.RP R16, R36 ;  /* 0x0000002400107306 */ /* 0x000e220000209000 */
[----:B------:R-:W-:-:S07]  /*d9a0*/  ISETP.NE.U32.AND P2, PT, R36, RZ, PT ;  /* 0x000000ff2400720c */ /* 0x000fce0003f45070 */
[----:B0-----:R-:W0:Y:S02]  /*d9b0*/  MUFU.RCP R16, R16 ;  /* 0x0000001000107308 */ /* 0x001e240000001000 */
[----:B0-----:R-:W-:-:S06]  /*d9c0*/  VIADD R38, R16, 0xffffffe ;  /* 0x0ffffffe10267836 */ /* 0x001fcc0000000000 */
[----:B------:R0:W1:Y:S02]  /*d9d0*/  F2I.FTZ.U32.TRUNC.NTZ R39, R38 ;  /* 0x0000002600277305 */ /* 0x000064000021f000 */
[----:B0-----:R-:W-:Y:S01]  /*d9e0*/  IMAD.MOV.U32 R38, RZ, RZ, RZ ;  /* 0x000000ffff267224 */ /* 0x001fe200078e00ff */
[----:B-1----:R-:W-:-:S05]  /*d9f0*/  IADD3 R37, PT, PT, RZ, -R39, RZ ;  /* 0x80000027ff257210 */ /* 0x002fca0007ffe0ff */
[----:B------:R-:W-:-:S04]  /*da00*/  IMAD R37, R37, R36, RZ ;  /* 0x0000002425257224 */ /* 0x000fc800078e02ff */
[----:B------:R-:W-:-:S06]  /*da10*/  IMAD.HI.U32 R28, R39, R37, R38 ;  /* 0x00000025271c7227 */ /* 0x000fcc00078e0026 */
[----:B------:R-:W-:-:S04]  /*da20*/  IMAD.HI.U32 R37, R28, R29, RZ ;  /* 0x0000001d1c257227 */ /* 0x000fc800078e00ff */
[----:B------:R-:W-:-:S04]  /*da30*/  IMAD.HI.U32 R39, R28, R17, RZ ;  /* 0x000000111c277227 */ /* 0x000fc800078e00ff */
[----:B-----5:R-:W-:-:S04]  /*da40*/  IMAD.HI.U32 R41, R28, R15, RZ ;  /* 0x0000000f1c297227 */ /* 0x020fc800078e00ff */
        /* <DEDUP_REMOVED lines=10> */
[--C-:B------:R-:W-:Y:S02]  /*daf0*/  @P3 IMAD.IADD R17, R17, 0x1, -R36.reuse ;  /* 0x0000000111113824 */ /* 0x100fe400078e0a24 */
[----:B------:R-:W-:Y:S01]  /*db00*/  @P5 IMAD.IADD R15, R15, 0x1, -R36 ;  /* 0x000000010f0f5824 */ /* 0x000fe200078e0a24 */
[-C--:B------:R-:W-:Y:S01]  /*db10*/  ISETP.GE.U32.AND P1, PT, R29, R36.reuse, PT ;  /* 0x000000241d00720c */ /* 0x080fe20003f26070 */
[----:B------:R-:W-:Y:S01]  /*db20*/  @P0 VIADD R37, R37, 0x1 ;  /* 0x0000000125250836 */ /* 0x000fe20000000000 */
[-C--:B------:R-:W-:Y:S01]  /*db30*/  ISETP.GE.U32.AND P4, PT, R17, R36.reuse, PT ;  /* 0x000000241100720c */ /* 0x080fe20003f86070 */
[----:B------:R-:W-:Y:S01]  /*db40*/  @P3 VIADD R39, R39, 0x1 ;  /* 0x0000000127273836 */ /* 0x000fe20000000000 */
[----:B------:R-:W-:Y:S02]  /*db50*/  ISETP.GE.U32.AND P6, PT, R15, R36, PT ;  /* 0x000000240f00720c */ /* 0x000fe40003fc6070 */
[----:B------:R-:W-:-:S02]  /*db60*/  @P5 IADD3 R41, PT, PT, R41, 0x1, RZ ;  /* 0x0000000129295810 */ /* 0x000fc40007ffe0ff */
[----:B------:R-:W-:-:S05]  /*db70*/  LOP3.LUT R36, RZ, R36, RZ, 0x33, !PT ;  /* 0x00000024ff247212 */ /* 0x000fca00078e33ff */
        /* <DEDUP_REMOVED lines=9> */
.L_x_174:
[----:B------:R-:W-:Y:S05]  /*dc10*/  BSYNC.RECONVERGENT B0 ;  /* 0x0000000000007941 */ /* 0x000fea0003800200 */
.L_x_173:
[----:B------:R-:W1:Y:S01]  /*dc20*/  LDC.U8 R16, c[0x0][0x3b9] ;  /* 0x0000ee40ff107b82 */ /* 0x000e620000000000 */
[----:B------:R-:W-:Y:S01]  /*dc30*/  LOP3.LUT P0, RZ, R14, 0xff, RZ, 0xc0, !PT ;  /* 0x000000ff0eff7812 */ /* 0x000fe2000780c0ff */
[----:B------:R-:W2:Y:S01]  /*dc40*/  LDCU.64 UR4, c[0x0][0x3c0] ;  /* 0x00007800ff0477ac */ /* 0x000ea20008000a00 */
[----:B------:R-:W-:-:S11]  /*dc50*/  SHF.R.S32.HI R77, RZ, 0x1f, R54 ;  /* 0x0000001fff4d7819 */ /* 0x000fd60000011436 */
[----:B------:R-:W-:Y:S01]  /*dc60*/  DSETP.GT.OR P0, PT, R60, R58, P0 ;  /* 0x0000003a3c00722a */ /* 0x000fe20000704400 */
[----:B--2---:R-:W-:-:S05]  /*dc70*/  IADD3 R14, P1, PT, R54, UR4, RZ ;  /* 0x00000004360e7c10 */ /* 0x004fca000ff3e0ff */
[----:B-1----:R-:W-:Y:S02]  /*dc80*/  ISETP.GT.U32.AND P0, PT, R16, 0x3b, P0 ;  /* 0x0000003b1000780c */ /* 0x002fe40000704070 */
[----:B------:R-:W-:Y:S02]  /*dc90*/  IADD3.X R15, PT, PT, R77, UR5, RZ, P1, !PT ;  /* 0x000000054d0f7c10 */ /* 0x000fe40008ffe4ff */
[----:B------:R-:W-:-:S05]  /*dca0*/  SEL R17, RZ, 0x1, !P0 ;  /* 0x00000001ff117807 */ /* 0x000fca0004000000 */
[----:B------:R1:W-:Y:S04]  /*dcb0*/  STG.E.U8 desc[UR12][R14.64], R17 ;  /* 0x000000110e007986 */ /* 0x0003e8000c10110c */
[----:B------:R-:W-:Y:S05]  /*dcc0*/  @!P0 BRA `(.L_x_196) ;  /* 0x0000002000dc8947 */ /* 0x000fea0003800000 */
[----:B------:R-:W-:Y:S01]  /*dcd0*/  ISETP.GE.U32.AND P0, PT, R16, 0x46, PT ;  /* 0x000000461000780c */ /* 0x000fe20003f06070 */
[----:B------:R-:W2:-:S12]  /*dce0*/  LDCU.U8 UR6, c[0x0][0x3ba] ;  /* 0x00007740ff0677ac */ /* 0x000e980008000000 */
[----:B------:R-:W-:Y:S05]  /*dcf0*/  @!P0 BRA `(.L_x_197) ;  /* 0x0000001400548947 */ /* 0x000fea0003800000 */
[----:B--2---:R-:W-:Y:S01]  /*dd00*/  UPRMT UR4, UR6, 0x9910, URZ ;  /* 0x0000991006047896 */ /* 0x004fe200080000ff */
[----:B-1----:R-:W-:Y:S01]  /*dd10*/  IMAD.MOV.U32 R15, RZ, RZ, 0x10 ;  /* 0x00000010ff0f7424 */ /* 0x002fe200078e00ff */
[----:B------:R-:W-:Y:S02]  /*dd20*/  MOV R28, 0xde20 ;  /* 0x0000de20001c7802 */ /* 0x000fe40000000f00 */
[----:B------:R-:W-:-:S04]  /*dd30*/  UIMAD UR4, UR4, 0x25, URZ ;  /* 0x00000025040478a4 */ /* 0x000fc8000f8e02ff */
[----:B------:R-:W-:-:S04]  /*dd40*/  ULOP3.LUT UR4, UR4, 0xffff, URZ, 0xc0, !UPT ;  /* 0x0000ffff04047892 */ /* 0x000fc8000f8ec0ff */
[----:B------:R-:W-:-:S04]  /*dd50*/  USHF.R.U32.HI UR4, URZ, 0x8, UR4 ;  /* 0x00000008ff047899 */ /* 0x000fc80008011604 */
[----:B------:R-:W-:-:S04]  /*dd60*/  UIADD3 UR5, UPT, UPT, URZ, -UR4, URZ ;  /* 0x80000004ff057290 */ /* 0x000fc8000fffe0ff */
[----:B------:R-:W-:-:S04]  /*dd70*/  UPRMT UR5, UR5, 0x7710, URZ ;  /* 0x0000771005057896 */ /* 0x000fc800080000ff */
[----:B------:R-:W-:-:S04]  /*dd80*/  UIADD3 UR5, UPT, UPT, UR6, UR5, URZ ;  /* 0x0000000506057290 */ /* 0x000fc8000fffe0ff */
[----:B------:R-:W-:-:S04]  /*dd90*/  ULOP3.LUT UR5, UR5, 0xfe, URZ, 0xc0, !UPT ;  /* 0x000000fe05057892 */ /* 0x000fc8000f8ec0ff */
[----:B------:R-:W-:-:S04]  /*dda0*/  ULEA.HI UR5, UR5, UR4, URZ, 0x1f ;  /* 0x0000000405057291 */ /* 0x000fc8000f8ff8ff */
[----:B------:R-:W-:-:S04]  /*ddb0*/  ULOP3.LUT UR4, UR5, 0xffff, URZ, 0xc0, !UPT ;  /* 0x0000ffff05047892 */ /* 0x000fc8000f8ec0ff */
[----:B------:R-:W-:-:S04]  /*ddc0*/  USHF.R.U32.HI UR4, URZ, 0x2, UR4 ;  /* 0x00000002ff047899 */ /* 0x000fc80008011604 */
[----:B------:R-:W-:-:S06]  /*ddd0*/  ULOP3.LUT UR4, UR4, 0xffff, URZ, 0xc0, !UPT ;  /* 0x0000ffff04047892 */ /* 0x000fcc000f8ec0ff */
[----:B------:R-:W-:-:S05]  /*dde0*/  IMAD R0, RZ, RZ, -UR4 ;  /* 0x80000004ff007e24 */ /* 0x000fca000f8e02ff */
[----:B------:R-:W-:-:S04]  /*ddf0*/  VIADDMNMX R0, R0, R15, 0x1, !PT ;  /* 0x0000000100007446 */ /* 0x000fc8000780010f */
[----:B------:R-:W-:-:S07]  /*de00*/  LOP3.LUT R2, R0, 0xff, RZ, 0xc0, !PT ;  /* 0x000000ff00027812 */ /* 0x000fce00078ec0ff */
[----:B0----5:R-:W-:Y:S05]  /*de10*/  CALL.REL.NOINC `($__internal_1_$__cuda_sm20_div_u16) ;  /* 0x0000002800ac7944 */ /* 0x021fea0003c00000 */
[----:B------:R-:W-:Y:S01]  /*de20*/  LOP3.LUT R2, R2, 0xffff, RZ, 0xc0, !PT ;  /* 0x0000ffff02027812 */ /* 0x000fe200078ec0ff */
[----:B------:R-:W-:Y:S01]  /*de30*/  DADD R56, RZ, R4 ;  /* 0x00000000ff387229 */ /* 0x000fe20000000004 */
[----:B------:R-:W-:Y:S01]  /*de40*/  BSSY.RECONVERGENT B1, `(.L_x_198) ;  /* 0x00000d6000017945 */ /* 0x000fe20003800200 */
[----:B------:R-:W-:Y:S01]  /*de50*/  IMAD.MOV.U32 R79, RZ, RZ, RZ ;  /* 0x000000ffff4f7224 */ /* 0x000fe200078e00ff */
[----:B------:R-:W-:Y:S01]  /*de60*/  CS2R R16, SRZ ;  /* 0x0000000000107805 */ /* 0x000fe2000001ff00 */
[----:B------:R-:W-:Y:S02]  /*de70*/  VIADD R14, R2, 0x1 ;  /* 0x00000001020e7836 */ /* 0x000fe40000000000 */
[----:B------:R-:W-:-:S03]  /*de80*/  IMAD.MOV.U32 R81, RZ, RZ, R0 ;  /* 0x000000ffff517224 */ /* 0x000fc600078e0000 */
[----:B------:R-:W-:-:S05]  /*de90*/  LOP3.LUT R14, R14, 0x1fe, RZ, 0xc0, !PT ;  /* 0x000001fe0e0e7812 */ /* 0x000fca00078ec0ff */
[----:B------:R-:W-:-:S07]  /*dea0*/  IMAD.MOV R78, RZ, RZ, -R14 ;  /* 0x000000ffff4e7224 */ /* 0x000fce00078e0a0e */
.L_x_211:
[----:B------:R-:W0:Y:S01]  /*deb0*/  I2F.F64.U32 R60, R79 ;  /* 0x0000004f003c7312 */ /* 0x000e220000201800 */
[----:B------:R-:W-:Y:S01]  /*dec0*/  MOV R14, 0x1 ;  /* 0x00000001000e7802 */ /* 0x000fe20000000f00 */
[----:B------:R-:W-:Y:S01]  /*ded0*/  VIADD R78, R78, 0x2 ;  /* 0x000000024e4e7836 */ /* 0x000fe20000000000 */
[----:B------:R-:W-:Y:S01]  /*dee0*/  BSSY.RECONVERGENT B2, `(.L_x_199) ;  /* 0x0000063000027945 */ /* 0x000fe20003800200 */
[--C-:B0-----:R-:W-:Y:S02]  /*def0*/  DSETP.GEU.AND P6, PT, R6, R60.reuse, PT ;  /* 0x0000003c0600722a */ /* 0x101fe40003fce000 */
[--C-:B------:R-:W-:Y:S02]  /*df00*/  DSETP.GEU.AND P1, PT, R4, R60.reuse, PT ;  /* 0x0000003c0400722a */ /* 0x100fe40003f2e000 */
[--C-:B------:R-:W-:Y:S02]  /*df10*/  DSETP.GEU.AND P0, PT, R74, R60.reuse, PT ;  /* 0x0000003c4a00722a */ /* 0x100fe40003f0e000 */
[----:B------:R-:W-:-:S02]  /*df20*/  DSETP.GEU.AND P2, PT, R72, R60, PT ;  /* 0x0000003c4800722a */ /* 0x000fc40003f4e000 */
[C---:B------:R-:W-:Y:S01]  /*df30*/  FSEL R62, R56.reuse, RZ, P1 ;  /* 0x000000ff383e7208 */ /* 0x040fe20000800000 */
[--C-:B------:R-:W-:Y:S01]  /*df40*/  DSETP.GEU.AND P3, PT, R70, R60.reuse, PT ;  /* 0x0000003c4600722a */ /* 0x100fe20003f6e000 */
[C---:B------:R-:W-:Y:S01]  /*df50*/  FSEL R63, R57.reuse, RZ, P1 ;  /* 0x000000ff393f7208 */ /* 0x040fe20000800000 */
[--C-:B------:R-:W-:Y:S01]  /*df60*/  DSETP.GEU.AND P4, PT, R68, R60.reuse, PT ;  /* 0x0000003c4400722a */ /* 0x100fe20003f8e000 */
[----:B------:R-:W-:Y:S01]  /*df70*/  FSEL R36, R56, RZ, !P1 ;  /* 0x000000ff38247208 */ /* 0x000fe20004800000 */
[----:B------:R-:W-:Y:S01]  /*df80*/  DSETP.GEU.AND P5, PT, R32, R60, PT ;  /* 0x0000003c2000722a */ /* 0x000fe20003fae000 */
[----:B------:R-:W-:Y:S02]  /*df90*/  FSEL R37, R57, RZ, !P1 ;  /* 0x000000ff39257208 */ /* 0x000fe40004800000 */
[--C-:B------:R-:W-:Y:S01]  /*dfa0*/  @P6 DADD R62, R62, R6.reuse ;  /* 0x000000003e3e6229 */ /* 0x100fe20000000006 */
[----:B------:R-:W-:Y:S02]  /*dfb0*/  @P6 SEL R80, R14, 0x2, !P1 ;  /* 0x000000020e506807 */ /* 0x000fe40004800000 */
[----:B------:R-:W-:Y:S01]  /*dfc0*/  @!P6 SEL R80, RZ, 0x1, !P1 ;  /* 0x00000001ff50e807 */ /* 0x000fe20004800000 */
[----:B------:R-:W-:Y:S01]  /*dfd0*/  @!P6 DADD R36, R36, R6 ;  /* 0x000000002424e229 */ /* 0x000fe20000000006 */
[----:B------:R-:W-:-:S02]  /*dfe0*/  @P6 SEL R83, RZ, 0x1, P1 ;  /* 0x00000001ff536807 */ /* 0x000fc40000800000 */
[----:B------:R-:W-:Y:S01]  /*dff0*/  @!P6 SEL R83, R14, 0x2, P1 ;  /* 0x000000020e53e807 */ /* 0x000fe20000800000 */
[----:B------:R-:W-:Y:S01]  /*e000*/  @P0 VIADD R80, R80, 0x1 ;  /* 0x0000000150500836 */ /* 0x000fe20000000000 */
[----:B------:R-:W-:Y:S02]  /*e010*/  @P0 DADD R62, R74, R62 ;  /* 0x000000004a3e0229 */ /* 0x000fe4000000003e */
[----:B------:R-:W-:Y:S01]  /*e020*/  DSETP.GEU.AND P1, PT, R34, R60, PT ;  /* 0x0000003c2200722a */ /* 0x000fe20003f2e000 */
[----:B------:R-:W-:Y:S01]  /*e030*/  @!P0 VIADD R83, R83, 0x1 ;  /* 0x0000000153538836 */ /* 0x000fe20000000000 */
[----:B------:R-:W-:Y:S01]  /*e040*/  @!P0 DADD R36, R74, R36 ;  /* 0x000000004a248229 */ /* 0x000fe20000000024 */
[----:B------:R-:W-:Y:S02]  /*e050*/  @P2 VIADD R80, R80, 0x1 ;  /* 0x0000000150502836 */ /* 0x000fe40000000000 */
[----:B------:R-:W-:Y:S01]  /*e060*/  @!P2 VIADD R83, R83, 0x1 ;  /* 0x000000015353a836 */ /* 0x000fe20000000000 */
[----:B------:R-:W-:Y:S01]  /*e070*/  @P2 DADD R62, R72, R62 ;  /* 0x00000000483e2229 */ /* 0x000fe2000000003e */
[----:B------:R-:W-:-:S02]  /*e080*/  @P3 VIADD R80, R80, 0x1 ;  /* 0x0000000150503836 */ /* 0x000fc40000000000 */
[----:B------:R-:W-:Y:S01]  /*e090*/  @!P3 VIADD R83, R83, 0x1 ;  /* 0x000000015353b836 */ /* 0x000fe20000000000 */
[----:B------:R-:W-:Y:S01]  /*e0a0*/  @!P2 DADD R36, R72, R36 ;  /* 0x000000004824a229 */ /* 0x000fe20000000024 */
[----:B------:R-:W-:Y:S01]  /*e0b0*/  @P4 VIADD R80, R80, 0x1 ;  /* 0x0000000150504836 */ /* 0x000fe20000000000 */
[----:B------:R-:W-:Y:S01]  /*e0c0*/  ISETP.NE.AND P2, PT, R78, RZ, PT ;  /* 0x000000ff4e00720c */ /* 0x000fe20003f45270 */
[----:B------:R-:W-:Y:S01]  /*e0d0*/  @!P4 VIADD R83, R83, 0x1 ;  /* 0x000000015353c836 */ /* 0x000fe20000000000 */
[----:B------:R-:W-:Y:S01]  /*e0e0*/  @P3 DADD R62, R70, R62 ;  /* 0x00000000463e3229 */ /* 0x000fe2000000003e */
[----:B------:R-:W-:-:S03]  /*e0f0*/  @P5 VIADD R80, R80, 0x1 ;  /* 0x0000000150505836 */ /* 0x000fc60000000000 */
[----:B------:R-:W-:Y:S01]  /*e100*/  @!P3 DADD R36, R70, R36 ;  /* 0x000000004624b229 */ /* 0x000fe20000000024 */
[----:B------:R-:W-:Y:S01]  /*e110*/  @!P5 IADD3 R83, PT, PT, R83, 0x1, RZ ;  /* 0x000000015353d810 */ /* 0x000fe20007ffe0ff */
[----:B------:R-:W-:Y:S02]  /*e120*/  @P1 VIADD R80, R80, 0x1 ;  /* 0x0000000150501836 */ /* 0x000fe40000000000 */
[C---:B------:R-:W-:Y:S02]  /*e130*/  @P4 DADD R62, R68.reuse, R62 ;  /* 0x00000000443e4229 */ /* 0x040fe4000000003e */
[----:B------:R-:W-:Y:S01]  /*e140*/  @!P1 VIADD R83, R83, 0x1 ;  /* 0x0000000153539836 */ /* 0x000fe20000000000 */
[----:B------:R-:W-:Y:S01]  /*e150*/  ISETP.NE.AND P0, PT, R80, RZ, PT ;  /* 0x000000ff5000720c */ /* 0x000fe20003f05270 */
[----:B------:R-:W-:-:S03]  /*e160*/  @!P4 DADD R36, R68, R36 ;  /* 0x000000004424c229 */ /* 0x000fc60000000024 */
[----:B------:R-:W-:Y:S01]  /*e170*/  ISETP.EQ.OR P0, PT, R83, RZ, !P0 ;  /* 0x000000ff5300720c */ /* 0x000fe20004702670 */
[----:B------:R-:W-:-:S04]  /*e180*/  @P5 DADD R62, R32, R62 ;  /* 0x00000000203e5229 */ /* 0x000fc8000000003e */
[----:B------:R-:W-:-:S04]  /*e190*/  @!P5 DADD R36, R32, R36 ;  /* 0x000000002024d229 */ /* 0x000fc80000000024 */
[----:B------:R-:W-:-:S04]  /*e1a0*/  @P1 DADD R62, R62, R34 ;  /* 0x000000003e3e1229 */ /* 0x000fc80000000022 */
[----:B------:R-:W-:Y:S01]  /*e1b0*/  @!P1 DADD R36, R36, R34 ;  /* 0x0000000024249229 */ /* 0x000fe20000000022 */
[----:B------:R-:W-:Y:S10]  /*e1c0*/  @P0 BRA `(.L_x_200) ;  /* 0x0000000000d00947 */ /* 0x000ff40003800000 */
[----:B------:R-:W0:Y:S01]  /*e1d0*/  I2F.F64.U32 R28, R83 ;  /* 0x00000053001c7312 */ /* 0x000e220000201800 */
[----:B------:R-:W-:Y:S01]  /*e1e0*/  IMAD.MOV.U32 R14, RZ, RZ, 0x1 ;  /* 0x00000001ff0e7424 */ /* 0x000fe200078e00ff */
[----:B------:R-:W-:Y:S01]  /*e1f0*/  FSETP.GEU.AND P1, PT, |R37|, 6.5827683646048100446e-37, PT ;  /* 0x036000002500780b */ /* 0x000fe20003f2e200 */
[----:B------:R-:W-:Y:S05]  /*e200*/  BSSY.RECONVERGENT B3, `(.L_x_201) ;  /* 0x0000011000037945 */ /* 0x000fea0003800200 */
[----:B0-----:R-:W0:Y:S02]  /*e210*/  MUFU.RCP64H R15, R29 ;  /* 0x0000001d000f7308 */ /* 0x001e240000001800 */
[----:B0-----:R-:W-:-:S08]  /*e220*/  DFMA R38, -R28, R14, 1 ;  /* 0x3ff000001c26742b */ /* 0x001fd0000000010e */
        /* <DEDUP_REMOVED lines=10> */
[----:B------:R-:W-:-:S07]  /*e2d0*/  MOV R58, 0xe2f0 ;  /* 0x0000e2f0003a7802 */ /* 0x000fce0000000f00 */
[----:B------:R-:W-:Y:S05]  /*e2e0*/  CALL.REL.NOINC `($__internal_0_$__cuda_sm20_div_rn_f64_full) ;  /* 0x0000002000107944 */ /* 0x000fea0003c00000 */
[----:B------:R-:W-:Y:S02]  /*e2f0*/  IMAD.MOV.U32 R14, RZ, RZ, R40 ;  /* 0x000000ffff0e7224 */ /* 0x000fe400078e0028 */
[----:B------:R-:W-:-:S07]  /*e300*/  IMAD.MOV.U32 R15, RZ, RZ, R41 ;  /* 0x000000ffff0f7224 */ /* 0x000fce00078e0029 */
.L_x_202:
[----:B------:R-:W-:Y:S05]  /*e310*/  BSYNC.RECONVERGENT B3 ;  /* 0x0000000000037941 */ /* 0x000fea0003800200 */
.L_x_201:
        /* <DEDUP_REMOVED lines=20> */
.L_x_204:
[----:B------:R-:W-:Y:S05]  /*e460*/  BSYNC.RECONVERGENT B3 ;  /* 0x0000000000037941 */ /* 0x000fea0003800200 */
.L_x_203:
[----:B------:R-:W-:Y:S01]  /*e470*/  IMAD R80, R80, R83, RZ ;  /* 0x0000005350507224 */ /* 0x000fe200078e02ff */
[----:B------:R-:W-:-:S03]  /*e480*/  DADD R14, R40, -R14 ;  /* 0x00000000280e7229 */ /* 0x000fc6000000080e */
[----:B------:R-:W0:Y:S05]  /*e490*/  I2F.F64.U32 R28, R80 ;  /* 0x00000050001c7312 */ /* 0x000e2a0000201800 */
[----:B0-----:R-:W-:-:S08]  /*e4a0*/  DMUL R28, R14, R28 ;  /* 0x0000001c0e1c7228 */ /* 0x001fd00000000000 */
[----:B------:R-:W-:-:S08]  /*e4b0*/  DMUL R28, R14, R28 ;  /* 0x0000001c0e1c7228 */ /* 0x000fd00000000000 */
[----:B------:R-:W-:-:S06]  /*e4c0*/  DSETP.GT.AND P0, PT, R28, R16, PT ;  /* 0x000000101c00722a */ /* 0x000fcc0003f04000 */
[----:B------:R-:W-:Y:S02]  /*e4d0*/  FSEL R16, R28, R16, P0 ;  /* 0x000000101c107208 */ /* 0x000fe40000000000 */
[----:B------:R-:W-:Y:S02]  /*e4e0*/  FSEL R17, R29, R17, P0 ;  /* 0x000000111d117208 */ /* 0x000fe40000000000 */
[----:B------:R-:W-:Y:S02]  /*e4f0*/  FSEL R66, R60, R66, P0 ;  /* 0x000000423c427208 */ /* 0x000fe40000000000 */
[----:B------:R-:W-:-:S07]  /*e500*/  FSEL R67, R61, R67, P0 ;  /* 0x000000433d437208 */ /* 0x000fce0000000000 */
.L_x_200:
[----:B------:R-:W-:Y:S05]  /*e510*/  BSYNC.RECONVERGENT B2 ;  /* 0x0000000000027941 */ /* 0x000fea0003800200 */
.L_x_199:
[----:B------:R-:W0:Y:S01]  /*e520*/  I2F.F64.U32 R62, R81 ;  /* 0x00000051003e7312 */ /* 0x000e220000201800 */
[----:B------:R-:W-:Y:S01]  /*e530*/  MOV R14, 0x1 ;  /* 0x00000001000e7802 */ /* 0x000fe20000000f00 */
[----:B------:R-:W-:Y:S01]  /*e540*/  BSSY.RECONVERGENT B2, `(.L_x_205) ;  /* 0x0000062000027945 */ /* 0x000fe20003800200 */
[--C-:B0-----:R-:W-:Y:S02]  /*e550*/  DSETP.GEU.AND P6, PT, R6, R62.reuse, PT ;  /* 0x0000003e0600722a */ /* 0x101fe40003fce000 */
[--C-:B------:R-:W-:Y:S02]  /*e560*/  DSETP.GEU.AND P1, PT, R4, R62.reuse, PT ;  /* 0x0000003e0400722a */ /* 0x100fe40003f2e000 */
[--C-:B------:R-:W-:Y:S02]  /*e570*/  DSETP.GEU.AND P0, PT, R74, R62.reuse, PT ;  /* 0x0000003e4a00722a */ /* 0x100fe40003f0e000 */
[--C-:B------:R-:W-:Y:S02]  /*e580*/  DSETP.GEU.AND P3, PT, R72, R62.reuse, PT ;  /* 0x0000003e4800722a */ /* 0x100fe40003f6e000 */
[C---:B------:R-:W-:Y:S01]  /*e590*/  FSEL R60, R56.reuse, RZ, P1 ;  /* 0x000000ff383c7208 */ /* 0x040fe20000800000 */
[--C-:B------:R-:W-:Y:S01]  /*e5a0*/  DSETP.GEU.AND P4, PT, R70, R62.reuse, PT ;  /* 0x0000003e4600722a */ /* 0x100fe20003f8e000 */
[----:B------:R-:W-:Y:S01]  /*e5b0*/  FSEL R61, R57, RZ, P1 ;  /* 0x000000ff393d7208 */ /* 0x000fe20000800000 */
[----:B------:R-:W-:Y:S01]  /*e5c0*/  DSETP.GEU.AND P5, PT, R68, R62, PT ;  /* 0x0000003e4400722a */ /* 0x000fe20003fae000 */
[----:B------:R-:W-:-:S02]  /*e5d0*/  FSEL R36, R56, RZ, !P1 ;  /* 0x000000ff38247208 */ /* 0x000fc40004800000 */
[----:B------:R-:W-:Y:S02]  /*e5e0*/  FSEL R37, R57, RZ, !P1 ;  /* 0x000000ff39257208 */ /* 0x000fe40004800000 */
[--C-:B------:R-:W-:Y:S01]  /*e5f0*/  @P6 DADD R60, R60, R6.reuse ;  /* 0x000000003c3c6229 */ /* 0x100fe20000000006 */
[C---:B------:R-:W-:Y:S02]  /*e600*/  @P6 SEL R80, R14.reuse, 0x2, !P1 ;  /* 0x000000020e506807 */ /* 0x040fe40004800000 */
[----:B------:R-:W-:Y:S01]  /*e610*/  @!P6 SEL R80, RZ, 0x1, !P1 ;  /* 0x00000001ff50e807 */ /* 0x000fe20004800000 */
[----:B------:R-:W-:Y:S01]  /*e620*/  @!P6 DADD R36, R36, R6 ;  /* 0x000000002424e229 */ /* 0x000fe20000000006 */
[----:B------:R-:W-:Y:S02]  /*e630*/  @P6 SEL R83, RZ, 0x1, P1 ;  /* 0x00000001ff536807 */ /* 0x000fe40000800000 */
[----:B------:R-:W-:Y:S01]  /*e640*/  @!P6 SEL R83, R14, 0x2, P1 ;  /* 0x000000020e53e807 */ /* 0x000fe20000800000 */
[----:B------:R-:W-:Y:S01]  /*e650*/  @P0 VIADD R80, R80, 0x1 ;  /* 0x0000000150500836 */ /* 0x000fe20000000000 */
[----:B------:R-:W-:-:S02]  /*e660*/  @P0 DADD R60, R74, R60 ;  /* 0x000000004a3c0229 */ /* 0x000fc4000000003c */
[----:B------:R-:W-:Y:S01]  /*e670*/  DSETP.GEU.AND P6, PT, R32, R62, PT ;  /* 0x0000003e2000722a */ /* 0x000fe20003fce000 */
[----:B------:R-:W-:Y:S01]  /*e680*/  @!P0 VIADD R83, R83, 0x1 ;  /* 0x0000000153538836 */ /* 0x000fe20000000000 */
[----:B------:R-:W-:Y:S01]  /*e690*/  @!P0 DADD R36, R74, R36 ;  /* 0x000000004a248229 */ /* 0x000fe20000000024 */
[----:B------:R-:W-:Y:S01]  /*e6a0*/  @P3 VIADD R80, R80, 0x1 ;  /* 0x0000000150503836 */ /* 0x000fe20000000000 */
[----:B------:R-:W-:Y:S01]  /*e6b0*/  DSETP.GEU.AND P1, PT, R34, R62, PT ;  /* 0x0000003e2200722a */ /* 0x000fe20003f2e000 */
[----:B------:R-:W-:Y:S01]  /*e6c0*/  @!P3 VIADD R83, R83, 0x1 ;  /* 0x000000015353b836 */ /* 0x000fe20000000000 */
[C---:B------:R-:W-:Y:S01]  /*e6d0*/  @P3 DADD R60, R72.reuse, R60 ;  /* 0x00000000483c3229 */ /* 0x040fe2000000003c */
[----:B------:R-:W-:Y:S02]  /*e6e0*/  @P4 VIADD R80, R80, 0x1 ;  /* 0x0000000150504836 */ /* 0x000fe40000000000 */
[----:B------:R-:W-:Y:S01]  /*e6f0*/  @!P4 VIADD R83, R83, 0x1 ;  /* 0x000000015353c836 */ /* 0x000fe20000000000 */
[----:B------:R-:W-:Y:S01]  /*e700*/  @!P3 DADD R36, R72, R36 ;  /* 0x000000004824b229 */ /* 0x000fe20000000024 */
[----:B------:R-:W-:-:S02]  /*e710*/  @P5 VIADD R80, R80, 0x1 ;  /* 0x0000000150505836 */ /* 0x000fc40000000000 */
        /* <DEDUP_REMOVED lines=36> */
.L_x_208:
[----:B------:R-:W-:Y:S05]  /*e960*/  BSYNC.RECONVERGENT B3 ;  /* 0x0000000000037941 */ /* 0x000fea0003800200 */
.L_x_207:
        /* <DEDUP_REMOVED lines=20> */
.L_x_210:
[----:B------:R-:W-:Y:S05]  /*eab0*/  BSYNC.RECONVERGENT B3 ;  /* 0x0000000000037941 */ /* 0x000fea0003800200 */
.L_x_209:
        /* <DEDUP_REMOVED lines=10> */
.L_x_206:
[----:B------:R-:W-:Y:S05]  /*eb60*/  BSYNC.RECONVERGENT B2 ;  /* 0x0000000000027941 */ /* 0x000fea0003800200 */
.L_x_205:
[C---:B------:R-:W-:Y:S01]  /*eb70*/  IADD3 R79, PT, PT, R0.reuse, R79, R0 ;  /* 0x0000004f004f7210 */ /* 0x040fe20007ffe000 */
[----:B------:R-:W-:Y:S01]  /*eb80*/  IMAD R81, R0, 0x2, R81 ;  /* 0x0000000200517824 */ /* 0x000fe200078e0251 */
[----:B------:R-:W-:Y:S06]  /*eb90*/  @P2 BRA `(.L_x_211) ;  /* 0xfffffff000c42947 */ /* 0x000fec000383ffff */
[----:B------:R-:W-:Y:S05]  /*eba0*/  BSYNC.RECONVERGENT B1 ;  /* 0x0000000000017941 */ /* 0x000fea0003800200 */
.L_x_198:
[----:B------:R-:W-:Y:S01]  /*ebb0*/  LOP3.LUT R2, R2, 0x1, RZ, 0xc0, !PT ;  /* 0x0000000102027812 */ /* 0x000fe200078ec0ff */
[----:B------:R-:W-:Y:S03]  /*ebc0*/  BSSY.RECONVERGENT B1, `(.L_x_197) ;  /* 0x0000068000017945 */ /* 0x000fe60003800200 */
[----:B------:R-:W-:-:S13]  /*ebd0*/  ISETP.NE.U32.AND P0, PT, R2, 0x1, PT ;  /* 0x000000010200780c */ /* 0x000fda0003f05070 */
[----:B------:R-:W-:Y:S05]  /*ebe0*/  @!P0 BRA `(.L_x_212) ;  /* 0x0000000400948947 */ /* 0x000fea0003800000 */
[----:B------:R-:W0:Y:S01]  /*ebf0*/  I2F.F64.U32 R14, R79 ;  /* 0x0000004f000e7312 */ /* 0x000e220000201800 */
[----:B------:R-:W-:Y:S01]  /*ec00*/  MOV R2, 0x1 ;  /* 0x0000000100027802 */ /* 0x000fe20000000f00 */
[--C-:B0-----:R-:W-:Y:S02]  /*ec10*/  DSETP.GEU.AND P6, PT, R6, R14.reuse, PT ;  /* 0x0000000e0600722a */ /* 0x101fe40003fce000 */
[--C-:B------:R-:W-:Y:S02]  /*ec20*/  DSETP.GEU.AND P1, PT, R4, R14.reuse, PT ;  /* 0x0000000e0400722a */ /* 0x100fe40003f2e000 */
[--C-:B------:R-:W-:Y:S02]  /*ec30*/  DSETP.GEU.AND P0, PT, R74, R14.reuse, PT ;  /* 0x0000000e4a00722a */ /* 0x100fe40003f0e000 */
[--C-:B------:R-:W-:Y:S02]  /*ec40*/  DSETP.GEU.AND P2, PT, R72, R14.reuse, PT ;  /* 0x0000000e4800722a */ /* 0x100fe40003f4e000 */
[C---:B------:R-:W-:Y:S01]  /*ec50*/  FSEL R60, R56.reuse, RZ, P1 ;  /* 0x000000ff383c7208 */ /* 0x040fe20000800000 */
[--C-:B------:R-:W-:Y:S01]  /*ec60*/  DSETP.GEU.AND P3, PT, R70, R14.reuse, PT ;  /* 0x0000000e4600722a */ /* 0x100fe20003f6e000 */
[C---:B------:R-:W-:Y:S01]  /*ec70*/  FSEL R61, R57.reuse, RZ, P1 ;  /* 0x000000ff393d7208 */ /* 0x040fe20000800000 */
[--C-:B------:R-:W-:Y:S01]  /*ec80*/  DSETP.GEU.AND P4, PT, R68, R14.reuse, PT ;  /* 0x0000000e4400722a */ /* 0x100fe20003f8e000 */
[----:B------:R-:W-:Y:S01]  /*ec90*/  FSEL R36, R56, RZ, !P1 ;  /* 0x000000ff38247208 */ /* 0x000fe20004800000 */
[----:B------:R-:W-:Y:S01]  /*eca0*/  DSETP.GEU.AND P5, PT, R32, R14, PT ;  /* 0x0000000e2000722a */ /* 0x000fe20003fae000 */
[----:B------:R-:W-:-:S02]  /*ecb0*/  FSEL R37, R57, RZ, !P1 ;  /* 0x000000ff39257208 */ /* 0x000fc40004800000 */
[--C-:B------:R-:W-:Y:S01]  /*ecc0*/  @P6 DADD R60, R60, R6.reuse ;  /* 0x000000003c3c6229 */ /* 0x100fe20000000006 */
[C---:B------:R-:W-:Y:S02]  /*ecd0*/  @P6 SEL R0, R2.reuse, 0x2, !P1 ;  /* 0x0000000202006807 */ /* 0x040fe40004800000 */
[----:B------:R-:W-:Y:S01]  /*ece0*/  @!P6 SEL R0, RZ, 0x1, !P1 ;  /* 0x00000001ff00e807 */ /* 0x000fe20004800000 */
[----:B------:R-:W-:Y:S01]  /*ecf0*/  @!P6 DADD R36, R36, R6 ;  /* 0x000000002424e229 */ /* 0x000fe20000000006 */
[----:B------:R-:W-:Y:S02]  /*ed00*/  @P6 SEL R63, RZ, 0x1, P1 ;  /* 0x00000001ff3f6807 */ /* 0x000fe40000800000 */
[----:B------:R-:W-:Y:S01]  /*ed10*/  @!P6 SEL R63, R2, 0x2, P1 ;  /* 0x00000002023fe807 */ /* 0x000fe20000800000 */
[----:B------:R-:W-:Y:S01]  /*ed20*/  @P0 VIADD R0, R0, 0x1 ;  /* 0x0000000100000836 */ /* 0x000fe20000000000 */
[----:B------:R-:W-:Y:S02]  /*ed30*/  @P0 DADD R60, R74, R60 ;  /* 0x000000004a3c0229 */ /* 0x000fe4000000003c */
[----:B------:R-:W-:Y:S01]  /*ed40*/  DSETP.GEU.AND P1, PT, R34, R14, PT ;  /* 0x0000000e2200722a */ /* 0x000fe20003f2e000 */
[----:B------:R-:W-:Y:S01]  /*ed50*/  @!P0 VIADD R63, R63, 0x1 ;  /* 0x000000013f3f8836 */ /* 0x000fe20000000000 */
[----:B------:R-:W-:Y:S01]  /*ed60*/  @!P0 DADD R36, R74, R36 ;  /* 0x000000004a248229 */ /* 0x000fe20000000024 */
[----:B------:R-:W-:-:S02]  /*ed70*/  @P2 VIADD R0, R0, 0x1 ;  /* 0x0000000100002836 */ /* 0x000fc40000000000 */
[----:B------:R-:W-:Y:S01]  /*ed80*/  @!P2 VIADD R63, R63, 0x1 ;  /* 0x000000013f3fa836 */ /* 0x000fe20000000000 */
[C---:B------:R-:W-:Y:S01]  /*ed90*/  @P2 DADD R60, R72.reuse, R60 ;  /* 0x00000000483c2229 */ /* 0x040fe2000000003c */
[----:B------:R-:W-:Y:S02]  /*eda0*/  @P3 VIADD R0, R0, 0x1 ;  /* 0x0000000100003836 */ /* 0x000fe40000000000 */
[----:B------:R-:W-:Y:S01]  /*edb0*/  @!P3 VIADD R63, R63, 0x1 ;  /* 0x000000013f3fb836 */ /* 0x000fe20000000000 */
[----:B------:R-:W-:Y:S01]  /*edc0*/  @!P2 DADD R36, R72, R36 ;  /* 0x000000004824a229 */ /* 0x000fe20000000024 */
[----:B------:R-:W-:Y:S02]  /*edd0*/  @P4 VIADD R0, R0, 0x1 ;  /* 0x0000000100004836 */ /* 0x000fe40000000000 */
        /* <DEDUP_REMOVED lines=36> */
[----:B------:R-:W-:Y:S02]  /*f020*/  IMAD.MOV.U32 R56, RZ, RZ, R40 ;  /* 0x000000ffff387224 */ /* 0x000fe400078e0028 */
[----:B------:R-:W-:-:S07]  /*f030*/  IMAD.MOV.U32 R57, RZ, RZ, R41 ;  /* 0x000000ffff397224 */ /* 0x000fce00078e0029 */
.L_x_214:
[----:B------:R-:W-:Y:S05]  /*f040*/  BSYNC.RECONVERGENT B2 ;  /* 0x0000000000027941 */ /* 0x000fea0003800200 */
.L_x_213:
        /* <DEDUP_REMOVED lines=17> */
[----:B------:R-:W-:Y:S01]  /*f160*/  MOV R37, R61 ;  /* 0x0000003d00257202 */ /* 0x000fe20000000f00 */
[----:B------:R-:W-:Y:S01]  /*f170*/  IMAD.MOV.U32 R28, RZ, RZ, R38 ;  /* 0x000000ffff1c7224 */ /* 0x000fe200078e0026 */
[----:B------:R-:W-:Y:S01]  /*f180*/  MOV R58, 0xf1b0 ;  /* 0x0000f1b0003a7802 */ /* 0x000fe20000000f00 */
[----:B------:R-:W-:-:S07]  /*f190*/  IMAD.MOV.U32 R29, RZ, RZ, R39 ;  /* 0x000000ffff1d7224 */ /* 0x000fce00078e0027 */
[----:B------:R-:W-:Y:S05]  /*f1a0*/  CALL.REL.NOINC `($__internal_0_$__cuda_sm20_div_rn_f64_full) ;  /* 0x0000001000607944 */ /* 0x000fea0003c00000 */
.L_x_216:
[----:B------:R-:W-:Y:S05]  /*f1b0*/  BSYNC.RECONVERGENT B2 ;  /* 0x0000000000027941 */ /* 0x000fea0003800200 */
.L_x_215:
[----:B------:R-:W-:Y:S01]  /*f1c0*/  IMAD R0, R0, R63, RZ ;  /* 0x0000003f00007224 */ /* 0x000fe200078e02ff */
[----:B------:R-:W-:-:S03]  /*f1d0*/  DADD R40, R40, -R56 ;  /* 0x0000000028287229 */ /* 0x000fc60000000838 */
[----:B------:R-:W0:Y:S05]  /*f1e0*/  I2F.F64.U32 R28, R0 ;  /* 0x00000000001c7312 */ /* 0x000e2a0000201800 */
[----:B0-----:R-:W-:-:S08]  /*f1f0*/  DMUL R28, R40, R28 ;  /* 0x0000001c281c7228 */ /* 0x001fd00000000000 */
[----:B------:R-:W-:-:S08]  /*f200*/  DMUL R28, R40, R28 ;  /* 0x0000001c281c7228 */ /* 0x000fd00000000000 */
[----:B------:R-:W-:-:S06]  /*f210*/  DSETP.GT.AND P0, PT, R28, R16, PT ;  /* 0x000000101c00722a */ /* 0x000fcc0003f04000 */
[----:B------:R-:W-:Y:S02]  /*f220*/  FSEL R66, R14, R66, P0 ;  /* 0x000000420e427208 */ /* 0x000fe40000000000 */
[----:B------:R-:W-:-:S07]  /*f230*/  FSEL R67, R15, R67, P0 ;  /* 0x000000430f437208 */ /* 0x000fce0000000000 */
.L_x_212:
[----:B------:R-:W-:Y:S05]  /*f240*/  BSYNC.RECONVERGENT B1 ;  /* 0x0000000000017941 */ /* 0x000fea0003800200 */
.L_x_197:
[----:B------:R-:W-:Y:S01]  /*f250*/  DSETP.MAX.AND P0, P1, RZ, R66, PT ;  /* 0x00000042ff00722a */ /* 0x000fe2000390f000 */
[----:B-1----:R-:W-:Y:S01]  /*f260*/  IMAD.MOV.U32 R15, RZ, RZ, R67 ;  /* 0x000000ffff0f7224 */ /* 0x002fe200078e0043 */
[----:B------:R-:W-:Y:S01]  /*f270*/  BSSY.RECONVERGENT B0, `(.L_x_217) ;  /* 0x00000ca000007945 */ /* 0x000fe20003800200 */
[----:B------:R-:W-:Y:S02]  /*f280*/  IMAD.MOV.U32 R0, RZ, RZ, RZ ;  /* 0x000000ffff007224 */ /* 0x000fe400078e00ff */
[----:B------:R-:W-:Y:S02]  /*f290*/  IMAD.MOV.U32 R14, RZ, RZ, RZ ;  /* 0x000000ffff0e7224 */ /* 0x000fe400078e00ff */
[----:B------:R-:W-:Y:S01]  /*f2a0*/  IMAD.MOV.U32 R2, RZ, RZ, 0x80000 ;  /* 0x00080000ff027424 */ /* 0x000fe200078e00ff */
[----:B------:R-:W-:Y:S02]  /*f2b0*/  FSEL R17, R0, R15, P0 ;  /* 0x0000000f00117208 */ /* 0x000fe40000000000 */
[----:B------:R-:W-:-:S04]  /*f2c0*/  SEL R14, R14, R66, P0 ;  /* 0x000000420e0e7207 */ /* 0x000fc80000000000 */
[----:B------:R-:W-:-:S05]  /*f2d0*/  @P1 LOP3.LUT R17, R15, 0x80000, RZ, 0xfc, !PT ;  /* 0x000800000f111812 */ /* 0x000fca00078efcff */
[----:B------:R-:W-:-:S04]  /*f2e0*/  IMAD.MOV.U32 R15, RZ, RZ, R17 ;  /* 0x000000ffff0f7224 */ /* 0x000fc800078e0011 */
[----:B------:R-:W-:Y:S02]  /*f2f0*/  IMAD.MOV.U32 R0, RZ, RZ, R15 ;  /* 0x000000ffff007224 */ /* 0x000fe400078e000f */
[----:B------:R-:W-:-:S06]  /*f300*/  DSETP.MIN.AND P0, P1, R14, 255, PT ;  /* 0x406fe0000e00742a */ /* 0x000fcc0003900000 */
[----:B------:R-:W-:Y:S02]  /*f310*/  FSEL R17, R0, 3.748046875, P0 ;  /* 0x406fe00000117808 */ /* 0x000fe40000000000 */
[----:B------:R-:W-:-:S06]  /*f320*/  SEL R14, R14, RZ, P0 ;  /* 0x000000ff0e0e7207 */ /* 0x000fcc0000000000 */
[----:B------:R-:W-:-:S05]  /*f330*/  @P1 LOP3.LUT R17, R2, 0x406fe000, RZ, 0xfc, !PT ;  /* 0x406fe00002111812 */ /* 0x000fca00078efcff */
[----:B------:R-:W-:-:S06]  /*f340*/  IMAD.MOV.U32 R15, RZ, RZ, R17 ;  /* 0x000000ffff0f7224 */ /* 0x000fcc00078e0011 */
[--C-:B------:R-:W-:Y:S02]  /*f350*/  DSETP.GT.AND P0, PT, R4, R14.reuse, PT ;  /* 0x0000000e0400722a */ /* 0x100fe40003f04000 */
[--C-:B------:R-:W-:Y:S02]  /*f360*/  DSETP.GT.AND P1, PT, R6, R14.reuse, PT ;  /* 0x0000000e0600722a */ /* 0x100fe40003f24000 */
[--C-:B------:R-:W-:Y:S02]  /*f370*/  DSETP.GT.AND P2, PT, R74, R14.reuse, PT ;  /* 0x0000000e4a00722a */ /* 0x100fe40003f44000 */
[--C-:B------:R-:W-:Y:S01]  /*f380*/  DSETP.GT.AND P3, PT, R72, R14.reuse, PT ;  /* 0x0000000e4800722a */ /* 0x100fe20003f64000 */
[----:B------:R-:W-:Y:S01]  /*f390*/  SEL R0, RZ, 0x1, !P0 ;  /* 0x00000001ff007807 */ /* 0x000fe20004000000 */
[--C-:B------:R-:W-:Y:S01]  /*f3a0*/  DSETP.GT.AND P4, PT, R70, R14.reuse, PT ;  /* 0x0000000e4600722a */ /* 0x100fe20003f84000 */
[----:B------:R-:W-:Y:S01]  /*f3b0*/  SEL R5, RZ, 0x2, !P1 ;  /* 0x00000002ff057807 */ /* 0x000fe20004800000 */
[--C-:B------:R-:W-:Y:S01]  /*f3c0*/  DSETP.GT.AND P0, PT, R68, R14.reuse, PT ;  /* 0x0000000e4400722a */ /* 0x100fe20003f04000 */
[----:B------:R-:W-:Y:S01]  /*f3d0*/  SEL R2, RZ, 0x4, !P2 ;  /* 0x00000004ff027807 */ /* 0x000fe20005000000 */
[----:B------:R-:W-:-:S02]  /*f3e0*/  DSETP.GT.AND P1, PT, R32, R14, PT ;  /* 0x0000000e2000722a */ /* 0x000fc40003f24000 */
[----:B------:R-:W-:Y:S01]  /*f3f0*/  DSETP.GT.AND P2, PT, R34, R14, PT ;  /* 0x0000000e2200722a */ /* 0x000fe20003f44000 */
[----:B------:R-:W-:Y:S02]  /*f400*/  IADD3 R0, PT, PT, R2, R5, R0 ;  /* 0x0000000502007210 */ /* 0x000fe40007ffe000 */
[----:B------:R-:W-:Y:S02]  /*f410*/  SEL R5, RZ, 0x8, !P3 ;  /* 0x00000008ff057807 */ /* 0x000fe40005800000 */
[----:B------:R-:W-:Y:S02]  /*f420*/  SEL R2, RZ, 0x10, !P4 ;  /* 0x00000010ff027807 */ /* 0x000fe40006000000 */
[----:B------:R-:W-:Y:S02]  /*f430*/  SEL R7, RZ, 0xff80, !P2 ;  /* 0x0000ff80ff077807 */ /* 0x000fe40005000000 */
[----:B------:R-:W-:Y:S02]  /*f440*/  IADD3 R0, PT, PT, R2, R5, R0 ;  /* 0x0000000502007210 */ /* 0x000fe40007ffe000 */
[----:B------:R-:W-:-:S02]  /*f450*/  SEL R5, RZ, 0x20, !P0 ;  /* 0x00000020ff057807 */ /* 0x000fc40004000000 */
[----:B------:R-:W-:-:S04]  /*f460*/  SEL R2, RZ, 0x40, !P1 ;  /* 0x00000040ff027807 */ /* 0x000fc80004800000 */
[----:B------:R-:W-:-:S04]  /*f470*/  IADD3 R0, PT, PT, R2, R5, R0 ;  /* 0x0000000502007210 */ /* 0x000fc80007ffe000 */
[----:B------:R-:W-:-:S04]  /*f480*/  IADD3 R7, PT, PT, R0, R7, RZ ;  /* 0x0000000700077210 */ /* 0x000fc80007ffe0ff */
[----:B------:R-:W-:-:S06]  /*f490*/  LOP3.LUT R0, R7, 0xff, RZ, 0xc0, !PT ;  /* 0x000000ff07007812 */ /* 0x000fcc00078ec0ff */
[----:B------:R-:W1:Y:S02]  /*f4a0*/  POPC R0, R0 ;  /* 0x0000000000007309 */ /* 0x000e640000000000 */
[----:B-1----:R-:W-:-:S04]  /*f4b0*/  LOP3.LUT R2, R0, 0xffff, RZ, 0xc0, !PT ;  /* 0x0000ffff00027812 */ /* 0x002fc800078ec0ff */
[----:B------:R-:W-:-:S13]  /*f4c0*/  ISETP.GT.U32.AND P0, PT, R2, 0x4, PT ;  /* 0x000000040200780c */ /* 0x000fda0003f04070 */
[----:B------:R-:W-:-:S04]  /*f4d0*/  @P0 LOP3.LUT R7, RZ, R7, RZ, 0x33, !PT ;  /* 0x00000007ff070212 */ /* 0x000fc800078e33ff */
[----:B------:R-:W-:-:S04]  /*f4e0*/  LOP3.LUT R2, R7, 0xffff, RZ, 0xc0, !PT ;  /* 0x0000ffff07027812 */ /* 0x000fc800078ec0ff */
[C---:B------:R-:W-:Y:S02]  /*f4f0*/  LOP3.LUT P0, RZ, R2.reuse, 0x2, RZ, 0xc0, !PT ;  /* 0x0000000202ff7812 */ /* 0x040fe4000780c0ff */
[C---:B------:R-:W-:Y:S02]  /*f500*/  LOP3.LUT R4, R2.reuse, 0xff, RZ, 0xc0, !PT ;  /* 0x000000ff02047812 */ /* 0x040fe400078ec0ff */
[----:B------:R-:W-:-:S04]  /*f510*/  LOP3.LUT P1, R6, R2, 0x1, RZ, 0xc0, !PT ;  /* 0x0000000102067812 */ /* 0x000fc8000782c0ff */
[----:B------:R-:W-:Y:S01]  /*f520*/  R2P PR, R4, 0x7c ;  /* 0x0000007c04007804 */ /* 0x000fe20000000000 */
[----:B------:R-:W-:Y:S01]  /*f530*/  IMAD.MOV R2, RZ, RZ, -R6 ;  /* 0x000000ffff027224 */ /* 0x000fe200078e0a06 */
[----:B------:R-:W-:Y:S02]  /*f540*/  SEL R14, R52, RZ, !P1 ;  /* 0x000000ff340e7207 */ /* 0x000fe40004800000 */
[----:B------:R-:W-:Y:S02]  /*f550*/  SEL R15, R53, RZ, !P1 ;  /* 0x000000ff350f7207 */ /* 0x000fe40004800000 */
[C---:B------:R-:W-:Y:S01]  /*f560*/  @P0 LOP3.LUT R0, R6.reuse, 0x1, RZ, 0x3c, !PT ;  /* 0x0000000106000812 */ /* 0x040fe200078e3cff */
[----:B------:R-:W-:Y:S01]  /*f570*/  @!P0 IMAD.IADD R14, R49, 0x1, R14 ;  /* 0x00000001310e8824 */ /* 0x000fe200078e020e */
[----:B------:R-:W-:Y:S01]  /*f580*/  @P0 IADD3 R6, PT, PT, R6, 0x1, RZ ;  /* 0x0000000106060810 */ /* 0x000fe20007ffe0ff */
[----:B------:R-:W-:Y:S01]  /*f590*/  @!P0 IMAD.IADD R15, R50, 0x1, R15 ;  /* 0x00000001320f8824 */ /* 0x000fe200078e020f */
[----:B------:R-:W-:-:S02]  /*f5a0*/  SEL R17, R51, RZ, !P1 ;  /* 0x000000ff33117207 */ /* 0x000fc40004800000 */
[C---:B------:R-:W-:Y:S01]  /*f5b0*/  @!P0 IADD3 R0, PT, PT, -R6.reuse, 0x2, RZ ;  /* 0x0000000206008810 */ /* 0x040fe20007ffe1ff */
[----:B------:R-:W-:Y:S01]  /*f5c0*/  @P2 VIADD R6, R6, 0x1 ;  /* 0x0000000106062836 */ /* 0x000fe20000000000 */
[----:B------:R-:W-:Y:S01]  /*f5d0*/  LOP3.LUT P1, RZ, R4, 0x80, RZ, 0xc0, !PT ;  /* 0x0000008004ff7812 */ /* 0x000fe2000782c0ff */
[----:B------:R-:W-:Y:S01]  /*f5e0*/  @!P0 IMAD.IADD R17, R48, 0x1, R17 ;  /* 0x0000000130118824 */ /* 0x000fe200078e0211 */
[----:B------:R-:W-:Y:S01]  /*f5f0*/  LOP3.LUT R52, R2, R52, RZ, 0xc0, !PT ;  /* 0x0000003402347212 */ /* 0x000fe200078ec0ff */
[----:B------:R-:W-:Y:S01]  /*f600*/  @!P2 VIADD R0, R0, 0x1 ;  /* 0x000000010000a836 */ /* 0x000fe20000000000 */
[----:B------:R-:W-:Y:S01]  /*f610*/  @P3 IADD3 R6, PT, PT, R6, 0x1, RZ ;  /* 0x0000000106063810 */ /* 0x000fe20007ffe0ff */
[----:B------:R-:W-:Y:S01]  /*f620*/  @!P2 IMAD.IADD R14, R30, 0x1, R14 ;  /* 0x000000011e0ea824 */ /* 0x000fe200078e020e */
[C---:B------:R-:W-:Y:S01]  /*f630*/  LOP3.LUT R53, R2.reuse, R53, RZ, 0xc0, !PT ;  /* 0x0000003502357212 */ /* 0x040fe200078ec0ff */
[----:B------:R-:W-:Y:S01]  /*f640*/  @P0 IMAD.IADD R52, R49, 0x1, R52 ;  /* 0x0000000131340824 */ /* 0x000fe200078e0234 */
[----:B------:R-:W-:Y:S01]  /*f650*/  LOP3.LUT R51, R2, R51, RZ, 0xc0, !PT ;  /* 0x0000003302337212 */ /* 0x000fe200078ec0ff */
[----:B------:R-:W-:Y:S01]  /*f660*/  @P4 VIADD R6, R6, 0x1 ;  /* 0x0000000106064836 */ /* 0x000fe20000000000 */
[----:B------:R-:W-:Y:S01]  /*f670*/  @!P2 IADD3 R15, PT, PT, R3, R15, RZ ;  /* 0x0000000f030fa210 */ /* 0x000fe20007ffe0ff */
[----:B------:R-:W-:-:S02]  /*f680*/  @P0 IMAD.IADD R53, R50, 0x1, R53 ;  /* 0x0000000132350824 */ /* 0x000fc400078e0235 */
[----:B------:R-:W-:Y:S02]  /*f690*/  @P5 VIADD R6, R6, 0x1 ;  /* 0x0000000106065836 */ /* 0x000fe40000000000 */
[----:B------:R-:W-:Y:S02]  /*f6a0*/  @P0 IMAD.IADD R51, R48, 0x1, R51 ;  /* 0x0000000130330824 */ /* 0x000fe400078e0233 */
[----:B------:R-:W-:Y:S02]  /*f6b0*/  @P6 VIADD R6, R6, 0x1 ;  /* 0x0000000106066836 */ /* 0x000fe40000000000 */
[----:B------:R-:W-:Y:S02]  /*f6c0*/  @P2 IMAD.IADD R52, R30, 0x1, R52 ;  /* 0x000000011e342824 */ /* 0x000fe400078e0234 */
[----:B------:R-:W-:Y:S02]  /*f6d0*/  @P2 IMAD.IADD R53, R3, 0x1, R53 ;  /* 0x0000000103352824 */ /* 0x000fe400078e0235 */
[----:B------:R-:W-:-:S02]  /*f6e0*/  @!P2 IMAD.IADD R17, R8, 0x1, R17 ;  /* 0x000000010811a824 */ /* 0x000fc400078e0211 */
[----:B------:R-:W-:Y:S01]  /*f6f0*/  @P2 IMAD.IADD R51, R8, 0x1, R51 ;  /* 0x0000000108332824 */ /* 0x000fe200078e0233 */
[----:B------:R-:W-:Y:S01]  /*f700*/  PRMT R8, R64, 0x7610, R8 ;  /* 0x0000761040087816 */ /* 0x000fe20000000008 */
[----:B------:R-:W-:Y:S02]  /*f710*/  @P1 VIADD R6, R6, 0x1 ;  /* 0x0000000106061836 */ /* 0x000fe40000000000 */
[----:B------:R-:W-:Y:S02]  /*f720*/  @!P3 IMAD.IADD R15, R10, 0x1, R15 ;  /* 0x000000010a0fb824 */ /* 0x000fe400078e020f */
[----:B------:R-:W-:Y:S01]  /*f730*/  @!P3 VIADD R0, R0, 0x1 ;  /* 0x000000010000b836 */ /* 0x000fe20000000000 */
[----:B------:R-:W-:Y:S01]  /*f740*/  ISETP.NE.AND P0, PT, R6, RZ, PT ;  /* 0x000000ff0600720c */ /* 0x000fe20003f05270 */
[C---:B------:R-:W-:Y:S02]  /*f750*/  @!P3 IMAD.IADD R14, R9.reuse, 0x1, R14 ;  /* 0x00000001090eb824 */ /* 0x040fe400078e020e */
[----:B------:R-:W-:Y:S01]  /*f760*/  @P3 IMAD.IADD R52, R9, 0x1, R52 ;  /* 0x0000000109343824 */ /* 0x000fe200078e0234 */
[----:B------:R-:W-:Y:S01]  /*f770*/  PRMT R9, R65, 0x7610, R9 ;  /* 0x0000761041097816 */ /* 0x000fe20000000009 */
[----:B------:R-:W-:Y:S01]  /*f780*/  @P3 IMAD.IADD R53, R10, 0x1, R53 ;  /* 0x000000010a353824 */ /* 0x000fe200078e0235 */
[----:B------:R-:W-:Y:S01]  /*f790*/  PRMT R10, R76, 0x7610, R10 ;  /* 0x000076104c0a7816 */ /* 0x000fe2000000000a */
[----:B------:R-:W-:-:S02]  /*f7a0*/  @!P3 IMAD.IADD R17, R11, 0x1, R17 ;  /* 0x000000010b11b824 */ /* 0x000fc400078e0211 */
[----:B------:R-:W-:Y:S02]  /*f7b0*/  @P3 IMAD.IADD R51, R11, 0x1, R51 ;  /* 0x000000010b333824 */ /* 0x000fe400078e0233 */
[C---:B------:R-:W-:Y:S02]  /*f7c0*/  @!P4 IMAD.IADD R15, R19.reuse, 0x1, R15 ;  /* 0x00000001130fc824 */ /* 0x040fe400078e020f */
[----:B------:R-:W-:Y:S02]  /*f7d0*/  @!P4 VIADD R0, R0, 0x1 ;  /* 0x000000010000c836 */ /* 0x000fe40000000000 */
[C---:B------:R-:W-:Y:S02]  /*f7e0*/  @!P4 IMAD.IADD R14, R18.reuse, 0x1, R14 ;  /* 0x00000001120ec824 */ /* 0x040fe400078e020e */
[----:B------:R-:W-:Y:S01]  /*f7f0*/  @P4 IMAD.IADD R52, R18, 0x1, R52 ;  /* 0x0000000112344824 */ /* 0x000fe200078e0234 */
[----:B------:R-:W-:Y:S01]  /*f800*/  @!P5 IADD3 R0, PT, PT, R0, 0x1, RZ ;  /* 0x000000010000d810 */ /* 0x000fe20007ffe0ff */
[----:B------:R-:W-:-:S02]  /*f810*/  @P4 IMAD.IADD R53, R19, 0x1, R53 ;  /* 0x0000000113354824 */ /* 0x000fc400078e0235 */
[C---:B------:R-:W-:Y:S02]  /*f820*/  @!P4 IMAD.IADD R17, R20.reuse, 0x1, R17 ;  /* 0x000000011411c824 */ /* 0x040fe400078e0211 */
[----:B------:R-:W-:Y:S02]  /*f830*/  @P4 IMAD.IADD R51, R20, 0x1, R51 ;  /* 0x0000000114334824 */ /* 0x000fe400078e0233 */
[C---:B------:R-:W-:Y:S02]  /*f840*/  @!P5 IMAD.IADD R15, R12.reuse, 0x1, R15 ;  /* 0x000000010c0fd824 */ /* 0x040fe400078e020f */
[C---:B------:R-:W-:Y:S02]  /*f850*/  @!P5 IMAD.IADD R14, R21.reuse, 0x1, R14 ;  /* 0x00000001150ed824 */ /* 0x040fe400078e020e */
[----:B------:R-:W-:Y:S01]  /*f860*/  @P5 IMAD.IADD R52, R21, 0x1, R52 ;  /* 0x0000000115345824 */ /* 0x000fe200078e0234 */
[----:B------:R-:W-:Y:S01]  /*f870*/  @!P6 IADD3 R15, PT, PT, R23, R15, RZ ;  /* 0x0000000f170fe210 */ /* 0x000fe20007ffe0ff */
[----:B------:R-:W-:-:S02]  /*f880*/  @P5 IMAD.IADD R53, R12, 0x1, R53 ;  /* 0x000000010c355824 */ /* 0x000fc400078e0235 */
[C---:B------:R-:W-:Y:S02]  /*f890*/  @!P5 IMAD.IADD R17, R13.reuse, 0x1, R17 ;  /* 0x000000010d11d824 */ /* 0x040fe400078e0211 */
[----:B------:R-:W-:Y:S02]  /*f8a0*/  @P5 IMAD.IADD R51, R13, 0x1, R51 ;  /* 0x000000010d335824 */ /* 0x000fe400078e0233 */
[C---:B------:R-:W-:Y:S02]  /*f8b0*/  @!P6 IMAD.IADD R14, R22.reuse, 0x1, R14 ;  /* 0x00000001160ee824 */ /* 0x040fe400078e020e */
[----:B------:R-:W-:Y:S02]  /*f8c0*/  @P6 IMAD.IADD R52, R22, 0x1, R52 ;  /* 0x0000000116346824 */ /* 0x000fe400078e0234 */
[----:B------:R-:W-:Y:S02]  /*f8d0*/  @P6 IMAD.IADD R53, R23, 0x1, R53 ;  /* 0x0000000117356824 */ /* 0x000fe400078e0235 */
[----:B------:R-:W-:-:S02]  /*f8e0*/  @!P6 IMAD.IADD R17, R24, 0x1, R17 ;  /* 0x000000011811e824 */ /* 0x000fc400078e0211 */
[----:B------:R-:W-:Y:S02]  /*f8f0*/  @P6 IMAD.IADD R51, R24, 0x1, R51 ;  /* 0x0000000118336824 */ /* 0x000fe400078e0233 */
[----:B------:R-:W-:Y:S02]  /*f900*/  @!P6 VIADD R0, R0, 0x1 ;  /* 0x000000010000e836 */ /* 0x000fe40000000000 */
[C---:B------:R-:W-:Y:S02]  /*f910*/  @!P1 IMAD.IADD R14, R25.reuse, 0x1, R14 ;  /* 0x00000001190e9824 */ /* 0x040fe400078e020e */
[----:B------:R-:W-:Y:S02]  /*f920*/  @P1 IMAD.IADD R52, R25, 0x1, R52 ;  /* 0x0000000119341824 */ /* 0x000fe400078e0234 */
[C---:B------:R-:W-:Y:S02]  /*f930*/  @!P1 IMAD.IADD R15, R26.reuse, 0x1, R15 ;  /* 0x000000011a0f9824 */ /* 0x040fe400078e020f */
[----:B------:R-:W-:-:S02]  /*f940*/  @P1 IMAD.IADD R53, R26, 0x1, R53 ;  /* 0x000000011a351824 */ /* 0x000fc400078e0235 */
[C---:B------:R-:W-:Y:S02]  /*f950*/  @!P1 IMAD.IADD R17, R27.reuse, 0x1, R17 ;  /* 0x000000011b119824 */ /* 0x040fe400078e0211 */
[----:B------:R-:W-:Y:S02]  /*f960*/  @P1 IMAD.IADD R51, R27, 0x1, R51 ;  /* 0x000000011b331824 */ /* 0x000fe400078e0233 */
[----:B------:R-:W-:Y:S01]  /*f970*/  @!P1 VIADD R0, R0, 0x1 ;  /* 0x0000000100009836 */ /* 0x000fe20000000000 */
[----:B------:R-:W-:Y:S06]  /*f980*/  @!P0 BRA `(.L_x_218) ;  /* 0x0000000400608947 */ /* 0x000fec0003800000 */
[----:B------:R-:W-:Y:S02]  /*f990*/  ISETP.NE.AND P0, PT, R0, RZ, PT ;  /* 0x000000ff0000720c */ /* 0x000fe40003f05270 */
[----:B------:R-:W-:Y:S02]  /*f9a0*/  PRMT R64, R64, 0x7632, R64 ;  /* 0x0000763240407816 */ /* 0x000fe40000000040 */
[----:B------:R-:W-:Y:S02]  /*f9b0*/  PRMT R65, R65, 0x7632, R65 ;  /* 0x0000763241417816 */ /* 0x000fe40000000041 */
[----:B------:R-:W-:Y:S02]  /*f9c0*/  PRMT R76, R76, 0x7632, R76 ;  /* 0x000076324c4c7816 */ /* 0x000fe4000000004c */
[----:B------:R-:W-:Y:S02]  /*f9d0*/  PRMT R8, R64, 0x7632, R8 ;  /* 0x0000763240087816 */ /* 0x000fe40000000008 */
[----:B------:R-:W-:-:S02]  /*f9e0*/  PRMT R9, R65, 0x7632, R9 ;  /* 0x0000763241097816 */ /* 0x000fc40000000009 */
[----:B------:R-:W-:Y:S01]  /*f9f0*/  PRMT R10, R76, 0x7632, R10 ;  /* 0x000076324c0a7816 */ /* 0x000fe2000000000a */
[----:B------:R-:W-:Y:S06]  /*fa00*/  @!P0 BRA `(.L_x_218) ;  /* 0x0000000400408947 */ /* 0x000fec0003800000 */
[----:B------:R-:W1:Y:S08]  /*fa10*/  I2F.U32.RP R8, R6 ;  /* 0x0000000600087306 */ /* 0x000e700000209000 */
[----:B------:R-:W3:Y:S08]  /*fa20*/  I2F.U32.RP R9, R0 ;  /* 0x0000000000097306 */ /* 0x000ef00000209000 */
[----:B-1----:R-:W1:Y:S08]  /*fa30*/  MUFU.RCP R8, R8 ;  /* 0x0000000800087308 */ /* 0x002e700000001000 */
[----:B---3--:R-:W3:Y:S01]  /*fa40*/  MUFU.RCP R9, R9 ;  /* 0x0000000900097308 */ /* 0x008ee20000001000 */
[----:B-1----:R-:W-:-:S07]  /*fa50*/  VIADD R2, R8, 0xffffffe ;  /* 0x0ffffffe08027836 */ /* 0x002fce0000000000 */
[----:B------:R1:W4:Y:S01]  /*fa60*/  F2I.FTZ.U32.TRUNC.NTZ R3, R2 ;  /* 0x0000000200037305 */ /* 0x000322000021f000 */
[----:B---3--:R-:W-:-:S07]  /*fa70*/  VIADD R4, R9, 0xffffffe ;  /* 0x0ffffffe09047836 */ /* 0x008fce0000000000 */
[----:B------:R3:W0:Y:S01]  /*fa80*/  F2I.FTZ.U32.TRUNC.NTZ R5, R4 ;  /* 0x0000000400057305 */ /* 0x000622000021f000 */
[----:B-1----:R-:W-:Y:S01]  /*fa90*/  MOV R2, RZ ;  /* 0x000000ff00027202 */ /* 0x002fe20000000f00 */
[----:B----4-:R-:W-:Y:S02]  /*faa0*/  IMAD.MOV R11, RZ, RZ, -R3 ;  /* 0x000000ffff0b7224 */ /* 0x010fe400078e0a03 */
[----:B---3--:R-:W-:Y:S02]  /*fab0*/  IMAD.MOV.U32 R4, RZ, RZ, RZ ;  /* 0x000000ffff047224 */ /* 0x008fe400078e00ff */
[----:B------:R-:W-:-:S04]  /*fac0*/  IMAD R11, R11, R6, RZ ;  /* 0x000000060b0b7224 */ /* 0x000fc800078e02ff */
[----:B------:R-:W-:-:S04]  /*fad0*/  IMAD.HI.U32 R10, R3, R11, R2 ;  /* 0x0000000b030a7227 */ /* 0x000fc800078e0002 */
[----:B0-----:R-:W-:Y:S02]  /*fae0*/  IMAD.MOV R13, RZ, RZ, -R5 ;  /* 0x000000ffff0d7224 */ /* 0x001fe400078e0a05 */
[----:B------:R-:W-:-:S04]  /*faf0*/  IMAD.HI.U32 R3, R10, R52, RZ ;  /* 0x000000340a037227 */ /* 0x000fc800078e00ff */
[----:B------:R-:W-:-:S04]  /*fb00*/  IMAD.HI.U32 R9, R10, R53, RZ ;  /* 0x000000350a097227 */ /* 0x000fc800078e00ff */
[----:B------:R-:W-:Y:S02]  /*fb10*/  IMAD R13, R13, R0, RZ ;  /* 0x000000000d0d7224 */ /* 0x000fe400078e02ff */
[----:B------:R-:W-:Y:S02]  /*fb20*/  IMAD.MOV R11, RZ, RZ, -R3 ;  /* 0x000000ffff0b7224 */ /* 0x000fe400078e0a03 */
[----:B------:R-:W-:Y:S02]  /*fb30*/  IMAD.MOV R8, RZ, RZ, -R9 ;  /* 0x000000ffff087224 */ /* 0x000fe400078e0a09 */
[----:B------:R-:W-:-:S04]  /*fb40*/  IMAD.HI.U32 R4, R5, R13, R4 ;  /* 0x0000000d05047227 */ /* 0x000fc800078e0004 */
[----:B------:R-:W-:Y:S02]  /*fb50*/  IMAD R5, R6, R11, R52 ;  /* 0x0000000b06057224 */ /* 0x000fe400078e0234 */
[----:B------:R-:W-:-:S03]  /*fb60*/  IMAD.HI.U32 R11, R10, R51, RZ ;  /* 0x000000330a0b7227 */ /* 0x000fc600078e00ff */
[----:B------:R-:W-:Y:S01]  /*fb70*/  ISETP.GE.U32.AND P6, PT, R5, R6, PT ;  /* 0x000000060500720c */ /* 0x000fe20003fc6070 */
[----:B------:R-:W-:Y:S02]  /*fb80*/  IMAD R53, R6, R8, R53 ;  /* 0x0000000806357224 */ /* 0x000fe400078e0235 */
[----:B------:R-:W-:-:S03]  /*fb90*/  IMAD.HI.U32 R2, R4, R14, RZ ;  /* 0x0000000e04027227 */ /* 0x000fc600078e00ff */
[----:B------:R-:W-:Y:S01]  /*fba0*/  ISETP.GE.U32.AND P3, PT, R53, R6, PT ;  /* 0x000000063500720c */ /* 0x000fe20003f66070 */
[----:B------:R-:W-:-:S04]  /*fbb0*/  IMAD.HI.U32 R8, R4, R15, RZ ;  /* 0x0000000f04087227 */ /* 0x000fc800078e00ff */
[----:B------:R-:W-:Y:S02]  /*fbc0*/  IMAD.MOV R10, RZ, RZ, -R11 ;  /* 0x000000ffff0a7224 */ /* 0x000fe400078e0a0b */
[----:B------:R-:W-:-:S04]  /*fbd0*/  IMAD.HI.U32 R4, R4, R17, RZ ;  /* 0x0000001104047227 */ /* 0x000fc800078e00ff */
[----:B------:R-:W-:Y:S02]  /*fbe0*/  IMAD R51, R6, R10, R51 ;  /* 0x0000000a06337224 */ /* 0x000fe400078e0233 */
[----:B------:R-:W-:Y:S01]  /*fbf0*/  IMAD.MOV R13, RZ, RZ, -R2 ;  /* 0x000000ffff0d7224 */ /* 0x000fe200078e0a02 */
[-C--:B------:R-:W-:Y:S01]  /*fc00*/  @P3 IADD3 R53, PT, PT, R53, -R6.reuse, RZ ;  /* 0x8000000635353210 */ /* 0x080fe20007ffe0ff */
[----:B------:R-:W-:Y:S01]  /*fc10*/  IMAD.MOV R12, RZ, RZ, -R8 ;  /* 0x000000ffff0c7224 */ /* 0x000fe200078e0a08 */
[----:B------:R-:W-:Y:S01]  /*fc20*/  ISETP.GE.U32.AND P5, PT, R51, R6, PT ;  /* 0x000000063300720c */ /* 0x000fe20003fa6070 */
[----:B------:R-:W-:Y:S02]  /*fc30*/  IMAD.MOV R10, RZ, RZ, -R4 ;  /* 0x000000ffff0a7224 */ /* 0x000fe400078e0a04 */
[C---:B------:R-:W-:Y:S02]  /*fc40*/  IMAD R13, R0.reuse, R13, R14 ;  /* 0x0000000d000d7224 */ /* 0x040fe400078e020e */
[----:B------:R-:W-:-:S02]  /*fc50*/  IMAD R15, R0, R12, R15 ;  /* 0x0000000c000f7224 */ /* 0x000fc400078e020f */
[----:B------:R-:W-:Y:S01]  /*fc60*/  IMAD R17, R0, R10, R17 ;  /* 0x0000000a00117224 */ /* 0x000fe200078e0211 */
[-C--:B------:R-:W-:Y:S01]  /*fc70*/  ISETP.GE.U32.AND P2, PT, R13, R0.reuse, PT ;  /* 0x000000000d00720c */ /* 0x080fe20003f46070 */
[--C-:B------:R-:W-:Y:S01]  /*fc80*/  @P6 IMAD.IADD R5, R5, 0x1, -R6.reuse ;  /* 0x0000000105056824 */ /* 0x100fe200078e0a06 */
[-C--:B------:R-:W-:Y:S01]  /*fc90*/  ISETP.GE.U32.AND P1, PT, R15, R0.reuse, PT ;  /* 0x000000000f00720c */ /* 0x080fe20003f26070 */
[----:B------:R-:W-:Y:S01]  /*fca0*/  @P6 VIADD R3, R3, 0x1 ;  /* 0x0000000103036836 */ /* 0x000fe20000000000 */
[----:B------:R-:W-:Y:S01]  /*fcb0*/  ISETP.GE.U32.AND P0, PT, R17, R0, PT ;  /* 0x000000001100720c */ /* 0x000fe20003f06070 */
[----:B------:R-:W-:Y:S01]  /*fcc0*/  @P5 IMAD.IADD R51, R51, 0x1, -R6 ;  /* 0x0000000133335824 */ /* 0x000fe200078e0a06 */
[-C--:B------:R-:W-:Y:S01]  /*fcd0*/  ISETP.GE.U32.AND P4, PT, R5, R6.reuse, PT ;  /* 0x000000060500720c */ /* 0x080fe20003f86070 */
[----:B------:R-:W-:Y:S01]  /*fce0*/  @P3 VIADD R9, R9, 0x1 ;  /* 0x0000000109093836 */ /* 0x000fe20000000000 */
[----:B------:R-:W-:Y:S01]  /*fcf0*/  ISETP.GE.U32.AND P6, PT, R53, R6, PT ;  /* 0x000000063500720c */ /* 0x000fe20003fc6070 */
[----:B------:R-:W-:Y:S01]  /*fd00*/  @P5 VIADD R11, R11, 0x1 ;  /* 0x000000010b0b5836 */ /* 0x000fe20000000000 */
[----:B------:R-:W-:-:S03]  /*fd10*/  LOP3.LUT R5, RZ, R0, RZ, 0x33, !PT ;  /* 0x00000000ff057212 */ /* 0x000fc600078e33ff */
[--C-:B------:R-:W-:Y:S01]  /*fd20*/  @P2 IMAD.IADD R13, R13, 0x1, -R0.reuse ;  /* 0x000000010d0d2824 */ /* 0x100fe200078e0a00 */
[----:B------:R-:W-:Y:S01]  /*fd30*/  @P2 IADD3 R2, PT, PT, R2, 0x1, RZ ;  /* 0x0000000102022810 */ /* 0x000fe20007ffe0ff */
[--C-:B------:R-:W-:Y:S01]  /*fd40*/  @P1 IMAD.IADD R15, R15, 0x1, -R0.reuse ;  /* 0x000000010f0f1824 */ /* 0x100fe200078e0a00 */
[----:B------:R-:W-:Y:S01]  /*fd50*/  ISETP.NE.U32.AND P2, PT, R6, RZ, PT ;  /* 0x000000ff0600720c */ /* 0x000fe20003f45070 */
[----:B------:R-:W-:Y:S01]  /*fd60*/  @P0 IMAD.IADD R17, R17, 0x1, -R0 ;  /* 0x0000000111110824 */ /* 0x000fe200078e0a00 */
[----:B------:R-:W-:Y:S01]  /*fd70*/  ISETP.GE.U32.AND P3, PT, R13, R0, PT ;  /* 0x000000000d00720c */ /* 0x000fe20003f66070 */
[----:B------:R-:W-:Y:S01]  /*fd80*/  @P4 VIADD R3, R3, 0x1 ;  /* 0x0000000103034836 */ /* 0x000fe20000000000 */
[----:B------:R-:W-:Y:S01]  /*fd90*/  ISETP.GE.U32.AND P4, PT, R51, R6, PT ;  /* 0x000000063300720c */ /* 0x000fe20003f86070 */
[----:B------:R-:W-:Y:S01]  /*fda0*/  @P6 VIADD R9, R9, 0x1 ;  /* 0x0000000109096836 */ /* 0x000fe20000000000 */
[-C--:B------:R-:W-:Y:S01]  /*fdb0*/  ISETP.GE.U32.AND P6, PT, R15, R0.reuse, PT ;  /* 0x000000000f00720c */ /* 0x080fe20003fc6070 */
[----:B------:R-:W-:Y:S01]  /*fdc0*/  @P1 VIADD R8, R8, 0x1 ;  /* 0x0000000108081836 */ /* 0x000fe20000000000 */
[----:B------:R-:W-:Y:S01]  /*fdd0*/  ISETP.GE.U32.AND P5, PT, R17, R0, PT ;  /* 0x000000001100720c */ /* 0x000fe20003fa6070 */
[----:B------:R-:W-:Y:S01]  /*fde0*/  @P0 VIADD R4, R4, 0x1 ;  /* 0x0000000104040836 */ /* 0x000fe20000000000 */
[----:B------:R-:W-:-:S02]  /*fdf0*/  LOP3.LUT R6, RZ, R6, RZ, 0x33, !PT ;  /* 0x00000006ff067212 */ /* 0x000fc400078e33ff */
[----:B------:R-:W-:Y:S02]  /*fe00*/  ISETP.NE.U32.AND P1, PT, R0, RZ, PT ;  /* 0x000000ff0000720c */ /* 0x000fe40003f25070 */
[----:B------:R-:W-:Y:S01]  /*fe10*/  SEL R3, R6, R3, !P2 ;  /* 0x0000000306037207 */ /* 0x000fe20005000000 */
[----:B------:R-:W-:Y:S01]  /*fe20*/  @P3 VIADD R2, R2, 0x1 ;  /* 0x0000000102023836 */ /* 0x000fe20000000000 */
[----:B------:R-:W-:Y:S01]  /*fe30*/  SEL R9, R6, R9, !P2 ;  /* 0x0000000906097207 */ /* 0x000fe20005000000 */
[----:B------:R-:W-:Y:S01]  /*fe40*/  @P4 VIADD R11, R11, 0x1 ;  /* 0x000000010b0b4836 */ /* 0x000fe20000000000 */
[----:B------:R-:W-:Y:S01]  /*fe50*/  PRMT R64, R3, 0x7610, R64 ;  /* 0x0000761003407816 */ /* 0x000fe20000000040 */
[----:B------:R-:W-:Y:S01]  /*fe60*/  @P6 VIADD R8, R8, 0x1 ;  /* 0x0000000108086836 */ /* 0x000fe20000000000 */
[----:B------:R-:W-:Y:S01]  /*fe70*/  SEL R2, R5, R2, !P1 ;  /* 0x0000000205027207 */ /* 0x000fe20004800000 */
[----:B------:R-:W-:Y:S01]  /*fe80*/  @P5 VIADD R4, R4, 0x1 ;  /* 0x0000000104045836 */ /* 0x000fe20000000000 */
[----:B------:R-:W-:-:S02]  /*fe90*/  SEL R6, R6, R11, !P2 ;  /* 0x0000000b06067207 */ /* 0x000fc40005000000 */
[C---:B------:R-:W-:Y:S02]  /*fea0*/  SEL R0, R5.reuse, R8, !P1 ;  /* 0x0000000805007207 */ /* 0x040fe40004800000 */
[----:B------:R-:W-:Y:S02]  /*feb0*/  SEL R4, R5, R4, !P1 ;  /* 0x0000000405047207 */ /* 0x000fe40004800000 */
[----:B------:R-:W-:Y:S02]  /*fec0*/  PRMT R65, R9, 0x7610, R65 ;  /* 0x0000761009417816 */ /* 0x000fe40000000041 */
[----:B------:R-:W-:Y:S02]  /*fed0*/  PRMT R76, R6, 0x7610, R76 ;  /* 0x00007610064c7816 */ /* 0x000fe4000000004c */
[----:B------:R-:W-:Y:S02]  /*fee0*/  PRMT R8, R2, 0x7610, R8 ;  /* 0x0000761002087816 */ /* 0x000fe40000000008 */
[----:B------:R-:W-:-:S02]  /*fef0*/  PRMT R9, R0, 0x7610, R9 ;  /* 0x0000761000097816 */ /* 0x000fc40000000009 */
[----:B------:R-:W-:-:S07]  /*ff00*/  PRMT R10, R4, 0x7610, R10 ;  /* 0x00007610040a7816 */ /* 0x000fce000000000a */
.L_x_218:
[----:B--2---:R-:W-:Y:S05]  /*ff10*/  BSYNC.RECONVERGENT B0 ;  /* 0x0000000000007941 */ /* 0x004fea0003800200 */
.L_x_217:
[----:B------:R-:W1:Y:S01]  /*ff20*/  LDCU.64 UR4, c[0x0][0x3c8] ;  /* 0x00007900ff0477ac */ /* 0x000e620008000a00 */
[C---:B------:R-:W-:Y:S01]  /*ff30*/  IMAD R4, R54.reuse, 0x3, RZ ;  /* 0x0000000336047824 */ /* 0x040fe200078e02ff */
[----:B------:R-:W2:Y:S04]  /*ff40*/  LDCU.128 UR8, c[0x0][0x3d0] ;  /* 0x00007a00ff0877ac */ /* 0x000ea80008000c00 */
[----:B------:R-:W-:Y:S02]  /*ff50*/  SHF.R.S32.HI R0, RZ, 0x1f, R4 ;  /* 0x0000001fff007819 */ /* 0x000fe40000011404 */
[----:B-1----:R-:W-:Y:S02]  /*ff60*/  IADD3 R54, P0, PT, R54, UR4, RZ ;  /* 0x0000000436367c10 */ /* 0x002fe4000ff1e0ff */
[----:B--2---:R-:W-:-:S02]  /*ff70*/  IADD3 R2, P1, PT, R4, UR8, RZ ;  /* 0x0000000804027c10 */ /* 0x004fc4000ff3e0ff */
[----:B------:R-:W-:Y:S02]  /*ff80*/  IADD3.X R55, PT, PT, R77, UR5, RZ, P0, !PT ;  /* 0x000000054d377c10 */ /* 0x000fe400087fe4ff */
[----:B------:R-:W-:Y:S02]  /*ff90*/  IADD3 R4, P0, PT, R4, UR10, RZ ;  /* 0x0000000a04047c10 */ /* 0x000fe4000ff1e0ff */
[C---:B------:R-:W-:Y:S01]  /*ffa0*/  IADD3.X R3, PT, PT, R0.reuse, UR9, RZ, P1, !PT ;  /* 0x0000000900037c10 */ /* 0x040fe20008ffe4ff */
[----:B------:R-:W-:Y:S01]  /*ffb0*/  STG.E.U8 desc[UR12][R54.64], R7 ;  /* 0x0000000736007986 */ /* 0x000fe2000c10110c */
[----:B------:R-:W-:-:S03]  /*ffc0*/  IADD3.X R5, PT, PT, R0, UR11, RZ, P0, !PT ;  /* 0x0000000b00057c10 */ /* 0x000fc600087fe4ff */
[----:B------:R-:W-:Y:S04]  /*ffd0*/  STG.E.U8 desc[UR12][R2.64], R64 ;  /* 0x0000004002007986 */ /* 0x000fe8000c10110c */
[----:B------:R-:W-:Y:S04]  /*ffe0*/  STG.E.U8 desc[UR12][R2.64+0x1], R65 ;  /* 0x0000014102007986 */ /* 0x000fe8000c10110c */
[----:B------:R-:W-:Y:S04]  /*fff0*/  STG.E.U8 desc[UR12][R2.64+0x2], R76 ;  /* 0x0000024c02007986 */ /* 0x000fe8000c10110c */
[----:B------:R-:W-:Y:S04]  /*10000*/  STG.E.U8 desc[UR12][R4.64], R8 ;  /* 0x0000000804007986 */ /* 0x000fe8000c10110c */
[----:B------:R-:W-:Y:S04]  /*10010*/  STG.E.U8 desc[UR12][R4.64+0x1], R9 ;  /* 0x0000010904007986 */ /* 0x000fe8000c10110c */
[----:B------:R-:W-:Y:S01]  /*10020*/  STG.E.U8 desc[UR12][R4.64+0x2], R10 ;  /* 0x0000020a04007986 */ /* 0x000fe2000c10110c */
[----:B------:R-:W-:Y:S05]  /*10030*/  EXIT ;  /* 0x000000000000794d */ /* 0x000fea0003800000 */
.L_x_196:
[----:B------:R-:W-:Y:S01]  /*10040*/  LOP3.LUT R0, R0, 0xff, RZ, 0xc0, !PT ;  /* 0x000000ff00007812 */ /* 0x000fe200078ec0ff */
[----:B------:R-:W2:Y:S01]  /*10050*/  LDCU.128 UR4, c[0x0][0x3d0] ;  /* 0x00007a00ff0477ac */ /* 0x000ea20008000c00 */
[----:B------:R-:W-:Y:S01]  /*10060*/  LOP3.LUT R2, R2, 0xff, RZ, 0xc0, !PT ;  /* 0x000000ff02027812 */ /* 0x000fe200078ec0ff */
[----:B------:R-:W-:Y:S01]  /*10070*/  IMAD R4, R54, 0x3, RZ ;  /* 0x0000000336047824 */ /* 0x000fe200078e02ff */
[----:B------:R-:W-:Y:S01]  /*10080*/  IADD3 R0, PT, PT, R8, R51, R0 ;  /* 0x0000003308007210 */ /* 0x000fe20007ffe000 */
[----:B------:R-:W3:Y:S01]  /*10090*/  LDCU.64 UR8, c[0x0][0x3c8] ;  /* 0x00007900ff0877ac */ /* 0x000ee20008000a00 */
[----:B------:R-:W-:Y:S01]  /*100a0*/  IADD3 R2, PT, PT, R2, R52, R49 ;  /* 0x0000003402027210 */ /* 0x000fe20007ffe031 */
[----:B------:R-:W-:Y:S01]  /*100b0*/  IMAD.IADD R22, R22, 0x1, R25 ;  /* 0x0000000116167824 */ /* 0x000fe200078e0219 */
[----:B------:R-:W-:Y:S01]  /*100c0*/  IADD3 R31, PT, PT, R31, R53, R50 ;  /* 0x000000351f1f7210 */ /* 0x000fe20007ffe032 */
[----:B------:R-:W-:Y:S01]  /*100d0*/  IMAD.IADD R23, R23, 0x1, R26 ;  /* 0x0000000117177824 */ /* 0x000fe200078e021a */
[----:B------:R-:W-:Y:S01]  /*100e0*/  IADD3 R2, PT, PT, R18, R2, R9 ;  /* 0x0000000212027210 */ /* 0x000fe20007ffe009 */
[----:B------:R-:W-:Y:S01]  /*100f0*/  IMAD.IADD R24, R24, 0x1, R27 ;  /* 0x0000000118187824 */ /* 0x000fe200078e021b */
[----:B------:R-:W-:-:S02]  /*10100*/  IADD3 R0, PT, PT, R20, R0, R11 ;  /* 0x0000000014007210 */ /* 0x000fc40007ffe00b */
[----:B------:R-:W-:Y:S01]  /*10110*/  IADD3 R31, PT, PT, R19, R31, R10 ;  /* 0x0000001f131f7210 */ /* 0x000fe20007ffe00a */
[----:B------:R-:W-:Y:S01]  /*10120*/  IMAD.IADD R2, R21, 0x1, R2 ;  /* 0x0000000115027824 */ /* 0x000fe200078e0202 */
[----:B------:R-:W-:Y:S01]  /*10130*/  SHF.R.S32.HI R5, RZ, 0x1f, R4 ;  /* 0x0000001fff057819 */ /* 0x000fe20000011404 */
[----:B------:R-:W-:Y:S01]  /*10140*/  IMAD.IADD R0, R13, 0x1, R0 ;  /* 0x000000010d007824 */ /* 0x000fe200078e0200 */
[----:B------:R-:W-:Y:S02]  /*10150*/  IADD3 R31, PT, PT, R12, R31, RZ ;  /* 0x0000001f0c1f7210 */ /* 0x000fe40007ffe0ff */
[----:B------:R-:W-:Y:S02]  /*10160*/  LOP3.LUT R3, R2, 0xffff, RZ, 0xc0, !PT ;  /* 0x0000ffff02037812 */ /* 0x000fe400078ec0ff */
[----:B------:R-:W-:Y:S02]  /*10170*/  LOP3.LUT R31, R31, 0xffff, RZ, 0xc0, !PT ;  /* 0x0000ffff1f1f7812 */ /* 0x000fe400078ec0ff */
[----:B------:R-:W-:Y:S01]  /*10180*/  LOP3.LUT R0, R0, 0xffff, RZ, 0xc0, !PT ;  /* 0x0000ffff00007812 */ /* 0x000fe200078ec0ff */
[----:B------:R-:W-:Y:S01]  /*10190*/  IMAD R7, R3, 0x2aab, RZ ;  /* 0x00002aab03077824 */ /* 0x000fe200078e02ff */
[C---:B--2---:R-:W-:Y:S01]  /*101a0*/  IADD3 R2, P0, PT, R4.reuse, UR4, RZ ;  /* 0x0000000404027c10 */ /* 0x044fe2000ff1e0ff */
[----:B------:R-:W-:Y:S01]  /*101b0*/  IMAD R9, R31, 0x2aab, RZ ;  /* 0x00002aab1f097824 */ /* 0x000fe200078e02ff */
[----:B------:R-:W-:Y:S01]  /*101c0*/  IADD3 R4, P1, PT, R4, UR6, RZ ;  /* 0x0000000604047c10 */ /* 0x000fe2000ff3e0ff */
[----:B------:R-:W-:Y:S01]  /*101d0*/  IMAD R0, R0, 0x2aab, RZ ;  /* 0x00002aab00007824 */ /* 0x000fe200078e02ff */
[----:B------:R-:W-:-:S02]  /*101e0*/  IADD3.X R3, PT, PT, R5, UR5, RZ, P0, !PT ;  /* 0x0000000505037c10 */ /* 0x000fc400087fe4ff */
[----:B------:R-:W-:Y:S02]  /*101f0*/  LOP3.LUT R13, R22, 0xffff, RZ, 0xc0, !PT ;  /* 0x0000ffff160d7812 */ /* 0x000fe400078ec0ff */
[----:B-1----:R-:W-:Y:S02]  /*10200*/  LOP3.LUT R15, R23, 0xffff, RZ, 0xc0, !PT ;  /* 0x0000ffff170f7812 */ /* 0x002fe400078ec0ff */
[----:B------:R-:W-:Y:S02]  /*10210*/  LOP3.LUT R17, R24, 0xffff, RZ, 0xc0, !PT ;  /* 0x0000ffff18117812 */ /* 0x000fe400078ec0ff */
[----:B---3--:R-:W-:Y:S02]  /*10220*/  IADD3 R54, P0, PT, R54, UR8, RZ ;  /* 0x0000000836367c10 */ /* 0x008fe4000ff1e0ff */
[----:B------:R-:W-:Y:S02]  /*10230*/  SHF.R.U32.HI R9, RZ, 0x10, R9 ;  /* 0x00000010ff097819 */ /* 0x000fe40000011609 */
[----:B------:R-:W-:-:S02]  /*10240*/  SHF.R.U32.HI R7, RZ, 0x10, R7 ;  /* 0x00000010ff077819 */ /* 0x000fc40000011607 */
[----:B------:R-:W-:Y:S01]  /*10250*/  SHF.R.U32.HI R11, RZ, 0x10, R0 ;  /* 0x00000010ff0b7819 */ /* 0x000fe20000011600 */
[----:B------:R-:W-:Y:S01]  /*10260*/  STG.E.U8 desc[UR12][R2.64+0x1], R9 ;  /* 0x0000010902007986 */ /* 0x000fe2000c10110c */
[----:B------:R-:W-:Y:S02]  /*10270*/  IADD3.X R5, PT, PT, R5, UR7, RZ, P1, !PT ;  /* 0x0000000705057c10 */ /* 0x000fe40008ffe4ff */
[----:B------:R-:W-:Y:S01]  /*10280*/  SHF.R.U32.HI R13, RZ, 0x1, R13 ;  /* 0x00000001ff0d7819 */ /* 0x000fe2000001160d */
[----:B------:R-:W-:Y:S01]  /*10290*/  STG.E.U8 desc[UR12][R2.64], R7 ;  /* 0x0000000702007986 */ /* 0x000fe2000c10110c */
[----:B------:R-:W-:Y:S02]  /*102a0*/  SHF.R.U32.HI R15, RZ, 0x1, R15 ;  /* 0x00000001ff0f7819 */ /* 0x000fe4000001160f */
[----:B------:R-:W-:Y:S01]  /*102b0*/  SHF.R.U32.HI R17, RZ, 0x1, R17 ;  /* 0x00000001ff117819 */ /* 0x000fe20000011611 */
[----:B------:R-:W-:Y:S01]  /*102c0*/  STG.E.U8 desc[UR12][R2.64+0x2], R11 ;  /* 0x0000020b02007986 */ /* 0x000fe2000c10110c */
[----:B------:R-:W-:-:S03]  /*102d0*/  IADD3.X R55, PT, PT, R77, UR9, RZ, P0, !PT ;  /* 0x000000094d377c10 */ /* 0x000fc600087fe4ff */
[----:B------:R-:W-:Y:S04]  /*102e0*/  STG.E.U8 desc[UR12][R4.64], R13 ;  /* 0x0000000d04007986 */ /* 0x000fe8000c10110c */
[----:B------:R-:W-:Y:S04]  /*102f0*/  STG.E.U8 desc[UR12][R4.64+0x1], R15 ;  /* 0x0000010f04007986 */ /* 0x000fe8000c10110c */
[----:B------:R-:W-:Y:S04]  /*10300*/  STG.E.U8 desc[UR12][R4.64+0x2], R17 ;  /* 0x0000021104007986 */ /* 0x000fe8000c10110c */
[----:B------:R-:W-:Y:S01]  /*10310*/  STG.E.U8 desc[UR12][R54.64], RZ ;  /* 0x000000ff36007986 */ /* 0x000fe2000c10110c */
[----:B------:R-:W-:Y:S05]  /*10320*/  EXIT ;  /* 0x000000000000794d */ /* 0x000fea0003800000 */
        .weak           $__internal_0_$__cuda_sm20_div_rn_f64_full
        .type           $__internal_0_$__cuda_sm20_div_rn_f64_full,@function
        .size           $__internal_0_$__cuda_sm20_div_rn_f64_full,($__internal_1_$__cuda_sm20_div_u16 - $__internal_0_$__cuda_sm20_div_rn_f64_full)
$__internal_0_$__cuda_sm20_div_rn_f64_full:
[C---:B------:R-:W-:Y:S01]  /*10330*/  FSETP.GEU.AND P1, PT, |R29|.reuse, 1.469367938527859385e-39, PT ;  /* 0x001000001d00780b */ /* 0x040fe20003f2e200 */
[----:B------:R-:W-:Y:S01]  /*10340*/  IMAD.MOV.U32 R40, RZ, RZ, 0x1 ;  /* 0x00000001ff287424 */ /* 0x000fe200078e00ff */
[----:B------:R-:W-:Y:S01]  /*10350*/  LOP3.LUT R46, R29, 0x800fffff, RZ, 0xc0, !PT ;  /* 0x800fffff1d2e7812 */ /* 0x000fe200078ec0ff */
[----:B------:R-:W-:Y:S01]  /*10360*/  IMAD.MOV.U32 R55, RZ, RZ, 0x1ca00000 ;  /* 0x1ca00000ff377424 */ /* 0x000fe200078e00ff */
[C---:B------:R-:W-:Y:S01]  /*10370*/  FSETP.GEU.AND P4, PT, |R37|.reuse, 1.469367938527859385e-39, PT ;  /* 0x001000002500780b */ /* 0x040fe20003f8e200 */
[----:B------:R-:W-:Y:S01]  /*10380*/  IMAD.MOV.U32 R44, RZ, RZ, R36 ;  /* 0x000000ffff2c7224 */ /* 0x000fe200078e0024 */
[----:B------:R-:W-:Y:S01]  /*10390*/  LOP3.LUT R47, R46, 0x3ff00000, RZ, 0xfc, !PT ;  /* 0x3ff000002e2f7812 */ /* 0x000fe200078efcff */
[----:B------:R-:W-:Y:S01]  /*103a0*/  IMAD.MOV.U32 R46, RZ, RZ, R28 ;  /* 0x000000ffff2e7224 */ /* 0x000fe200078e001c */
[----:B------:R-:W-:Y:S01]  /*103b0*/  LOP3.LUT R31, R37, 0x7ff00000, RZ, 0xc0, !PT ;  /* 0x7ff00000251f7812 */ /* 0x000fe200078ec0ff */
[----:B------:R-:W-:Y:S01]  /*103c0*/  BSSY.RECONVERGENT B0, `(.L_x_219) ;  /* 0x000004e000007945 */ /* 0x000fe20003800200 */
[----:B------:R-:W-:-:S03]  /*103d0*/  LOP3.LUT R84, R29, 0x7ff00000, RZ, 0xc0, !PT ;  /* 0x7ff000001d547812 */ /* 0x000fc600078ec0ff */
[----:B------:R-:W-:Y:S01]  /*103e0*/  @!P1 DMUL R46, R28, 8.98846567431157953865e+307 ;  /* 0x7fe000001c2e9828 */ /* 0x000fe20000000000 */
[----:B------:R-:W-:Y:S01]  /*103f0*/  ISETP.GE.U32.AND P3, PT, R31, R84, PT ;  /* 0x000000541f00720c */ /* 0x000fe20003f66070 */
[----:B------:R-:W-:Y:S02]  /*10400*/  IMAD.MOV.U32 R59, RZ, RZ, R31 ;  /* 0x000000ffff3b7224 */ /* 0x000fe400078e001f */
[----:B------:R-:W-:Y:S02]  /*10410*/  @!P4 LOP3.LUT R42, R29, 0x7ff00000, RZ, 0xc0, !PT ;  /* 0x7ff000001d2ac812 */ /* 0x000fe400078ec0ff */
[----:B------:R-:W0:Y:S01]  /*10420*/  MUFU.RCP64H R41, R47 ;  /* 0x0000002f00297308 */ /* 0x000e220000001800 */
[----:B------:R-:W-:Y:S02]  /*10430*/  SEL R45, R55, 0x63400000, !P3 ;  /* 0x63400000372d7807 */ /* 0x000fe40005800000 */
[----:B------:R-:W-:Y:S02]  /*10440*/  @!P4 ISETP.GE.U32.AND P5, PT, R31, R42, PT ;  /* 0x0000002a1f00c20c */ /* 0x000fe40003fa6070 */
[----:B------:R-:W-:-:S02]  /*10450*/  LOP3.LUT R45, R45, 0x800fffff, R37, 0xf8, !PT ;  /* 0x800fffff2d2d7812 */ /* 0x000fc400078ef825 */
[----:B------:R-:W-:-:S04]  /*10460*/  @!P1 LOP3.LUT R84, R47, 0x7ff00000, RZ, 0xc0, !PT ;  /* 0x7ff000002f549812 */ /* 0x000fc800078ec0ff */
[----:B------:R-:W-:Y:S01]  /*10470*/  IADD3 R86, PT, PT, R84, -0x1, RZ ;  /* 0xffffffff54567810 */ /* 0x000fe20007ffe0ff */
[----:B0-----:R-:W-:-:S08]  /*10480*/  DFMA R38, R40, -R46, 1 ;  /* 0x3ff000002826742b */ /* 0x001fd0000000082e */
[----:B------:R-:W-:-:S08]  /*10490*/  DFMA R38, R38, R38, R38 ;  /* 0x000000262626722b */ /* 0x000fd00000000026 */
[----:B------:R-:W-:Y:S01]  /*104a0*/  DFMA R38, R40, R38, R40 ;  /* 0x000000262826722b */ /* 0x000fe20000000028 */
[----:B------:R-:W-:-:S04]  /*104b0*/  @!P4 SEL R41, R55, 0x63400000, !P5 ;  /* 0x634000003729c807 */ /* 0x000fc80006800000 */
[----:B------:R-:W-:-:S03]  /*104c0*/  @!P4 LOP3.LUT R40, R41, 0x80000000, R37, 0xf8, !PT ;  /* 0x800000002928c812 */ /* 0x000fc600078ef825 */
[----:B------:R-:W-:Y:S01]  /*104d0*/  DFMA R42, R38, -R46, 1 ;  /* 0x3ff00000262a742b */ /* 0x000fe2000000082e */
[----:B------:R-:W-:Y:S01]  /*104e0*/  @!P4 LOP3.LUT R41, R40, 0x100000, RZ, 0xfc, !PT ;  /* 0x001000002829c812 */ /* 0x000fe200078efcff */
[----:B------:R-:W-:-:S06]  /*104f0*/  @!P4 IMAD.MOV.U32 R40, RZ, RZ, RZ ;  /* 0x000000ffff28c224 */ /* 0x000fcc00078e00ff */
[----:B------:R-:W-:Y:S02]  /*10500*/  DFMA R42, R38, R42, R38 ;  /* 0x0000002a262a722b */ /* 0x000fe40000000026 */
[----:B------:R-:W-:-:S08]  /*10510*/  @!P4 DFMA R44, R44, 2, -R40 ;  /* 0x400000002c2cc82b */ /* 0x000fd00000000828 */
[----:B------:R-:W-:Y:S02]  /*10520*/  DMUL R40, R42, R44 ;  /* 0x0000002c2a287228 */ /* 0x000fe40000000000 */
[----:B------:R-:W-:-:S05]  /*10530*/  @!P4 LOP3.LUT R59, R45, 0x7ff00000, RZ, 0xc0, !PT ;  /* 0x7ff000002d3bc812 */ /* 0x000fca00078ec0ff */
[----:B------:R-:W-:Y:S01]  /*10540*/  VIADD R85, R59, 0xffffffff ;  /* 0xffffffff3b557836 */ /* 0x000fe20000000000 */
[----:B------:R-:W-:-:S04]  /*10550*/  DFMA R38, R40, -R46, R44 ;  /* 0x8000002e2826722b */ /* 0x000fc8000000002c */
[----:B------:R-:W-:-:S04]  /*10560*/  ISETP.GT.U32.AND P1, PT, R85, 0x7feffffe, PT ;  /* 0x7feffffe5500780c */ /* 0x000fc80003f24070 */
[----:B------:R-:W-:Y:S01]  /*10570*/  ISETP.GT.U32.OR P1, PT, R86, 0x7feffffe, P1 ;  /* 0x7feffffe5600780c */ /* 0x000fe20000f24470 */
[----:B------:R-:W-:-:S12]  /*10580*/  DFMA R38, R42, R38, R40 ;  /* 0x000000262a26722b */ /* 0x000fd80000000028 */
[----:B------:R-:W-:Y:S05]  /*10590*/  @P1 BRA `(.L_x_220) ;  /* 0x00000000006c1947 */ /* 0x000fea0003800000 */
[----:B------:R-:W-:-:S04]  /*105a0*/  LOP3.LUT R36, R29, 0x7ff00000, RZ, 0xc0, !PT ;  /* 0x7ff000001d247812 */ /* 0x000fc800078ec0ff */
[CC--:B------:R-:W-:Y:S02]  /*105b0*/  VIADDMNMX R37, R31.reuse, -R36.reuse, 0xb9600000, !PT ;  /* 0xb96000001f257446 */ /* 0x0c0fe40007800924 */
[----:B------:R-:W-:Y:S02]  /*105c0*/  ISETP.GE.U32.AND P1, PT, R31, R36, PT ;  /* 0x000000241f00720c */ /* 0x000fe40003f26070 */
[----:B------:R-:W-:Y:S02]  /*105d0*/  VIMNMX R31, PT, PT, R37, 0x46a00000, PT ;  /* 0x46a00000251f7848 */ /* 0x000fe40003fe0100 */
[----:B------:R-:W-:-:S05]  /*105e0*/  SEL R36, R55, 0x63400000, !P1 ;  /* 0x6340000037247807 */ /* 0x000fca0004800000 */
[----:B------:R-:W-:Y:S02]  /*105f0*/  IMAD.IADD R31, R31, 0x1, -R36 ;  /* 0x000000011f1f7824 */ /* 0x000fe400078e0a24 */
[----:B------:R-:W-:Y:S02]  /*10600*/  IMAD.MOV.U32 R36, RZ, RZ, RZ ;  /* 0x000000ffff247224 */ /* 0x000fe400078e00ff */
[----:B------:R-:W-:-:S06]  /*10610*/  VIADD R37, R31, 0x7fe00000 ;  /* 0x7fe000001f257836 */ /* 0x000fcc0000000000 */
[----:B------:R-:W-:-:S10]  /*10620*/  DMUL R40, R38, R36 ;  /* 0x0000002426287228 */ /* 0x000fd40000000000 */
[----:B------:R-:W-:-:S13]  /*10630*/  FSETP.GTU.AND P1, PT, |R41|, 1.469367938527859385e-39, PT ;  /* 0x001000002900780b */ /* 0x000fda0003f2c200 */
[----:B------:R-:W-:Y:S05]  /*10640*/  @P1 BRA `(.L_x_221) ;  /* 0x0000000000941947 */ /* 0x000fea0003800000 */
[----:B------:R-:W-:Y:S01]  /*10650*/  DFMA R44, R38, -R46, R44 ;  /* 0x8000002e262c722b */ /* 0x000fe2000000002c */
[----:B------:R-:W-:-:S09]  /*10660*/  IMAD.MOV.U32 R36, RZ, RZ, RZ ;  /* 0x000000ffff247224 */ /* 0x000fd200078e00ff */
[C---:B------:R-:W-:Y:S02]  /*10670*/  FSETP.NEU.AND P1, PT, R45.reuse, RZ, PT ;  /* 0x000000ff2d00720b */ /* 0x040fe40003f2d000 */
[----:B------:R-:W-:-:S04]  /*10680*/  LOP3.LUT R43, R45, 0x80000000, R29, 0x48, !PT ;  /* 0x800000002d2b7812 */ /* 0x000fc800078e481d */
[----:B------:R-:W-:-:S07]  /*10690*/  LOP3.LUT R37, R43, R37, RZ, 0xfc, !PT ;  /* 0x000000252b257212 */ /* 0x000fce00078efcff */
[----:B------:R-:W-:Y:S05]  /*106a0*/  @!P1 BRA `(.L_x_221) ;  /* 0x00000000007c9947 */ /* 0x000fea0003800000 */
[----:B------:R-:W-:Y:S01]  /*106b0*/  IMAD.MOV R29, RZ, RZ, -R31 ;  /* 0x000000ffff1d7224 */ /* 0x000fe200078e0a1f */
[----:B------:R-:W-:Y:S01]  /*106c0*/  DMUL.RP R36, R38, R36 ;  /* 0x0000002426247228 */ /* 0x000fe20000008000 */
[----:B------:R-:W-:Y:S01]  /*106d0*/  IMAD.MOV.U32 R28, RZ, RZ, RZ ;  /* 0x000000ffff1c7224 */ /* 0x000fe200078e00ff */
[----:B------:R-:W-:-:S05]  /*106e0*/  IADD3 R31, PT, PT, -R31, -0x43300000, RZ ;  /* 0xbcd000001f1f7810 */ /* 0x000fca0007ffe1ff */
[----:B------:R-:W-:-:S03]  /*106f0*/  DFMA R28, R40, -R28, R38 ;  /* 0x8000001c281c722b */ /* 0x000fc60000000026 */
[----:B------:R-:W-:-:S07]  /*10700*/  LOP3.LUT R43, R37, R43, RZ, 0x3c, !PT ;  /* 0x0000002b252b7212 */ /* 0x000fce00078e3cff */
[----:B------:R-:W-:-:S04]  /*10710*/  FSETP.NEU.AND P1, PT, |R29|, R31, PT ;  /* 0x0000001f1d00720b */ /* 0x000fc80003f2d200 */
[----:B------:R-:W-:Y:S02]  /*10720*/  FSEL R40, R36, R40, !P1 ;  /* 0x0000002824287208 */ /* 0x000fe40004800000 */
[----:B------:R-:W-:Y:S01]  /*10730*/  FSEL R41, R43, R41, !P1 ;  /* 0x000000292b297208 */ /* 0x000fe20004800000 */
[----:B------:R-:W-:Y:S06]  /*10740*/  BRA `(.L_x_221) ;  /* 0x0000000000547947 */ /* 0x000fec0003800000 */
.L_x_220:
[----:B------:R-:W-:-:S14]  /*10750*/  DSETP.NAN.AND P1, PT, R36, R36, PT ;  /* 0x000000242400722a */ /* 0x000fdc0003f28000 */
[----:B------:R-:W-:Y:S05]  /*10760*/  @P1 BRA `(.L_x_222) ;  /* 0x0000000000441947 */ /* 0x000fea0003800000 */
[----:B------:R-:W-:-:S14]  /*10770*/  DSETP.NAN.AND P1, PT, R28, R28, PT ;  /* 0x0000001c1c00722a */ /* 0x000fdc0003f28000 */
[----:B------:R-:W-:Y:S05]  /*10780*/  @P1 BRA `(.L_x_223) ;  /* 0x0000000000301947 */ /* 0x000fea0003800000 */
[----:B------:R-:W-:Y:S01]  /*10790*/  ISETP.NE.AND P1, PT, R59, R84, PT ;  /* 0x000000543b00720c */ /* 0x000fe20003f25270 */
[----:B------:R-:W-:Y:S02]  /*107a0*/  IMAD.MOV.U32 R40, RZ, RZ, 0x0 ;  /* 0x00000000ff287424 */ /* 0x000fe400078e00ff */
[----:B------:R-:W-:-:S10]  /*107b0*/  IMAD.MOV.U32 R41, RZ, RZ, -0x80000 ;  /* 0xfff80000ff297424 */ /* 0x000fd400078e00ff */
[----:B------:R-:W-:Y:S05]  /*107c0*/  @!P1 BRA `(.L_x_221) ;  /* 0x0000000000349947 */ /* 0x000fea0003800000 */
[----:B------:R-:W-:Y:S02]  /*107d0*/  ISETP.NE.AND P1, PT, R59, 0x7ff00000, PT ;  /* 0x7ff000003b00780c */ /* 0x000fe40003f25270 */
[----:B------:R-:W-:Y:S02]  /*107e0*/  LOP3.LUT R41, R37, 0x80000000, R29, 0x48, !PT ;  /* 0x8000000025297812 */ /* 0x000fe400078e481d */
[----:B------:R-:W-:-:S13]  /*107f0*/  ISETP.EQ.OR P1, PT, R84, RZ, !P1 ;  /* 0x000000ff5400720c */ /* 0x000fda0004f22670 */
[----:B------:R-:W-:Y:S01]  /*10800*/  @P1 LOP3.LUT R28, R41, 0x7ff00000, RZ, 0xfc, !PT ;  /* 0x7ff00000291c1812 */ /* 0x000fe200078efcff */
[----:B------:R-:W-:Y:S01]  /*10810*/  @!P1 IMAD.MOV.U32 R40, RZ, RZ, RZ ;  /* 0x000000ffff289224 */ /* 0x000fe200078e00ff */
[----:B------:R-:W-:-:S03]  /*10820*/  @P1 MOV R40, RZ ;  /* 0x000000ff00281202 */ /* 0x000fc60000000f00 */
[----:B------:R-:W-:Y:S01]  /*10830*/  @P1 IMAD.MOV.U32 R41, RZ, RZ, R28 ;  /* 0x000000ffff291224 */ /* 0x000fe200078e001c */
[----:B------:R-:W-:Y:S06]  /*10840*/  BRA `(.L_x_221) ;  /* 0x0000000000147947 */ /* 0x000fec0003800000 */
.L_x_223:
[----:B------:R-:W-:Y:S01]  /*10850*/  LOP3.LUT R41, R29, 0x80000, RZ, 0xfc, !PT ;  /* 0x000800001d297812 */ /* 0x000fe200078efcff */
[----:B------:R-:W-:Y:S01]  /*10860*/  IMAD.MOV.U32 R40, RZ, RZ, R28 ;  /* 0x000000ffff287224 */ /* 0x000fe200078e001c */
[----:B------:R-:W-:Y:S06]  /*10870*/  BRA `(.L_x_221) ;  /* 0x0000000000087947 */ /* 0x000fec0003800000 */
.L_x_222:
[----:B------:R-:W-:Y:S01]  /*10880*/  LOP3.LUT R41, R37, 0x80000, RZ, 0xfc, !PT ;  /* 0x0008000025297812 */ /* 0x000fe200078efcff */
[----:B------:R-:W-:-:S07]  /*10890*/  IMAD.MOV.U32 R40, RZ, RZ, R36 ;  /* 0x000000ffff287224 */ /* 0x000fce00078e0024 */
.L_x_221:
[----:B------:R-:W-:Y:S05]  /*108a0*/  BSYNC.RECONVERGENT B0 ;  /* 0x0000000000007941 */ /* 0x000fea0003800200 */
.L_x_219:
[----:B------:R-:W-:-:S04]  /*108b0*/  IMAD.MOV.U32 R59, RZ, RZ, 0x0 ;  /* 0x00000000ff3b7424 */ /* 0x000fc800078e00ff */
[----:B------:R-:W-:Y:S05]  /*108c0*/  RET.REL.NODEC R58 `(_Z20render_hybrid_kernelPKhjjjiiiiiid11PixelFormathhPhS2_S2_S2_) ;  /* 0xfffffef43acc7950 */ /* 0x000fea0003c3ffff */
        .weak           $__internal_1_$__cuda_sm20_div_u16
        .type           $__internal_1_$__cuda_sm20_div_u16,@function
        .size           $__internal_1_$__cuda_sm20_div_u16,($__internal_2_$__cuda_sm20_dsqrt_rn_f64_mediumpath_v1 - $__internal_1_$__cuda_sm20_div_u16)
$__internal_1_$__cuda_sm20_div_u16:
[----:B------:R-:W0:Y:S01]  /*108d0*/  I2F.U16 R14, R2 ;  /* 0x00000002000e7306 */ /* 0x000e220000101000 */
[----:B------:R-:W-:Y:S01]  /*108e0*/  IMAD.MOV.U32 R15, RZ, RZ, 0x4b800000 ;  /* 0x4b800000ff0f7424 */ /* 0x000fe200078e00ff */
[C---:B0-----:R-:W-:Y:S02]  /*108f0*/  FSETP.GEU.AND P1, PT, |R14|.reuse, 1.175494350822287508e-38, PT ;  /* 0x008000000e00780b */ /* 0x041fe40003f2e200 */
[----:B------:R-:W-:Y:S02]  /*10900*/  FSETP.GT.AND P0, PT, |R14|, 8.50705917302346158658e+37, PT ;  /* 0x7e8000000e00780b */ /* 0x000fe40003f04200 */
[----:B------:R-:W-:-:S04]  /*10910*/  FSEL R15, R15, 1, !P1 ;  /* 0x3f8000000f0f7808 */ /* 0x000fc80004800000 */
[----:B------:R-:W-:Y:S02]  /*10920*/  FSEL R15, R15, 0.25, !P0 ;  /* 0x3e8000000f0f7808 */ /* 0x000fe40004000000 */
[----:B------:R-:W-:-:S03]  /*10930*/  ISETP.NE.U32.AND P0, PT, R2, RZ, PT ;  /* 0x000000ff0200720c */ /* 0x000fc60003f05070 */
[----:B------:R-:W-:Y:S01]  /*10940*/  FMUL R16, R14, R15 ;  /* 0x0000000f0e107220 */ /* 0x000fe20000400000 */
[----:B------:R-:W-:-:S05]  /*10950*/  I2FP.F32.U32.RZ R14, 0xff ;  /* 0x000000ff000e7845 */ /* 0x000fca000020d000 */
[----:B------:R-:W0:Y:S02]  /*10960*/  MUFU.RCP R16, R16 ;  /* 0x0000001000107308 */ /* 0x000e240000001000 */
[----:B0-----:R-:W-:-:S04]  /*10970*/  FMUL R15, R15, R16 ;  /* 0x000000100f0f7220 */ /* 0x001fc80000400000 */
[----:B------:R-:W-:-:S04]  /*10980*/  VIADD R15, R15, 0x2 ;  /* 0x000000020f0f7836 */ /* 0x000fc80000000000 */
[----:B------:R-:W-:Y:S01]  /*10990*/  FMUL.RZ R17, R14, R15 ;  /* 0x0000000f0e117220 */ /* 0x000fe2000040c000 */
[----:B------:R-:W-:Y:S02]  /*109a0*/  IMAD.MOV.U32 R14, RZ, RZ, R28 ;  /* 0x000000ffff0e7224 */ /* 0x000fe400078e001c */
[----:B------:R-:W-:-:S03]  /*109b0*/  IMAD.MOV.U32 R15, RZ, RZ, 0x0 ;  /* 0x00000000ff0f7424 */ /* 0x000fc600078e00ff */
[----:B------:R-:W0:Y:S02]  /*109c0*/  F2I.U32.TRUNC.NTZ R17, R17 ;  /* 0x0000001100117305 */ /* 0x000e24000020f000 */
[----:B0-----:R-:W-:Y:S01]  /*109d0*/  LOP3.LUT R2, R17, 0xffff, RZ, 0xc0, !PT ;  /* 0x0000ffff11027812 */ /* 0x001fe200078ec0ff */
[----:B------:R-:W-:Y:S01]  /*109e0*/  @!P0 IMAD.MOV.U32 R2, RZ, RZ, -0x1 ;  /* 0xffffffffff028424 */ /* 0x000fe200078e00ff */
[----:B------:R-:W-:Y:S06]  /*109f0*/  RET.REL.NODEC R14 `(_Z20render_hybrid_kernelPKhjjjiiiiiid11PixelFormathhPhS2_S2_S2_) ;  /* 0xfffffef40e807950 */ /* 0x000fec0003c3ffff */
        .weak           $__internal_2_$__cuda_sm20_dsqrt_rn_f64_mediumpath_v1
        .type           $__internal_2_$__cuda_sm20_dsqrt_rn_f64_mediumpath_v1,@function
        .size           $__internal_2_$__cuda_sm20_dsqrt_rn_f64_mediumpath_v1,($_Z20render_hybrid_kernelPKhjjjiiiiiid11PixelFormathhPhS2_S2_S2_$__internal_trig_reduction_slowpathd - $__internal_2_$__cuda_sm20_dsqrt_rn_f64_mediumpath_v1)
$__internal_2_$__cuda_sm20_dsqrt_rn_f64_mediumpath_v1:
[----:B------:R-:W-:Y:S01]  /*10a00*/  ISETP.GE.U32.AND P2, PT, R60, -0x3400000, PT ;  /* 0xfcc000003c00780c */ /* 0x000fe20003f46070 */
[----:B------:R-:W-:Y:S01]  /*10a10*/  BSSY.RECONVERGENT B0, `(.L_x_224) ;  /* 0x0000026000007945 */ /* 0x000fe20003800200 */
[----:B------:R-:W-:Y:S01]  /*10a20*/  MOV R60, R86 ;  /* 0x00000056003c7202 */ /* 0x000fe20000000f00 */
[----:B------:R-:W-:Y:S02]  /*10a30*/  IMAD.MOV.U32 R67, RZ, RZ, R55 ;  /* 0x000000ffff437224 */ /* 0x000fe400078e0037 */
[----:B------:R-:W-:-:S08]  /*10a40*/  IMAD.MOV.U32 R86, RZ, RZ, R16 ;  /* 0x000000ffff567224 */ /* 0x000fd000078e0010 */
[----:B------:R-:W-:Y:S05]  /*10a50*/  @!P2 BRA `(.L_x_225) ;  /* 0x000000000020a947 */ /* 0x000fea0003800000 */
[----:B------:R-:W-:-:S10]  /*10a60*/  DFMA.RM R66, R66, R86, R84 ;  /* 0x000000564242722b */ /* 0x000fd40000004054 */
[----:B------:R-:W-:-:S05]  /*10a70*/  IADD3 R84, P2, PT, R66, 0x1, RZ ;  /* 0x0000000142547810 */ /* 0x000fca0007f5e0ff */
[----:B------:R-:W-:-:S06]  /*10a80*/  IMAD.X R85, RZ, RZ, R67, P2 ;  /* 0x000000ffff557224 */ /* 0x000fcc00010e0643 */
[----:B------:R-:W-:-:S08]  /*10a90*/  DFMA.RP R60, -R66, R84, R60 ;  /* 0x00000054423c722b */ /* 0x000fd0000000813c */
[----:B------:R-:W-:-:S06]  /*10aa0*/  DSETP.GT.AND P2, PT, R60, RZ, PT ;  /* 0x000000ff3c00722a */ /* 0x000fcc0003f44000 */
[----:B------:R-:W-:Y:S02]  /*10ab0*/  FSEL R66, R84, R66, P2 ;  /* 0x0000004254427208 */ /* 0x000fe40001000000 */
[----:B------:R-:W-:Y:S01]  /*10ac0*/  FSEL R67, R85, R67, P2 ;  /* 0x0000004355437208 */ /* 0x000fe20001000000 */
[----:B------:R-:W-:Y:S06]  /*10ad0*/  BRA `(.L_x_226) ;  /* 0x0000000000647947 */ /* 0x000fec0003800000 */
.L_x_225:
[----:B------:R-:W-:-:S14]  /*10ae0*/  DSETP.NE.AND P2, PT, R60, RZ, PT ;  /* 0x000000ff3c00722a */ /* 0x000fdc0003f45000 */
[----:B------:R-:W-:Y:S05]  /*10af0*/  @!P2 BRA `(.L_x_227) ;  /* 0x000000000058a947 */ /* 0x000fea0003800000 */
[----:B------:R-:W-:-:S13]  /*10b00*/  ISETP.GE.AND P2, PT, R61, RZ, PT ;  /* 0x000000ff3d00720c */ /* 0x000fda0003f46270 */
[----:B------:R-:W-:Y:S02]  /*10b10*/  @!P2 IMAD.MOV.U32 R66, RZ, RZ, 0x0 ;  /* 0x00000000ff42a424 */ /* 0x000fe400078e00ff */
[----:B------:R-:W-:Y:S01]  /*10b20*/  @!P2 IMAD.MOV.U32 R67, RZ, RZ, -0x80000 ;  /* 0xfff80000ff43a424 */ /* 0x000fe200078e00ff */
[----:B------:R-:W-:Y:S06]  /*10b30*/  @!P2 BRA `(.L_x_226) ;  /* 0x00000000004ca947 */ /* 0x000fec0003800000 */
[----:B------:R-:W-:-:S13]  /*10b40*/  ISETP.GT.AND P2, PT, R61, 0x7fefffff, PT ;  /* 0x7fefffff3d00780c */ /* 0x000fda0003f44270 */
[----:B------:R-:W-:Y:S05]  /*10b50*/  @P2 BRA `(.L_x_227) ;  /* 0x0000000000402947 */ /* 0x000fea0003800000 */
[----:B------:R-:W-:Y:S01]  /*10b60*/  DMUL R60, R60, 8.11296384146066816958e+31 ;  /* 0x469000003c3c7828 */ /* 0x000fe20000000000 */
[----:B------:R-:W-:Y:S02]  /*10b70*/  IMAD.MOV.U32 R66, RZ, RZ, RZ ;  /* 0x000000ffff427224 */ /* 0x000fe400078e00ff */
[----:B------:R-:W-:Y:S02]  /*10b80*/  IMAD.MOV.U32 R86, RZ, RZ, 0x0 ;  /* 0x00000000ff567424 */ /* 0x000fe400078e00ff */
[----:B------:R-:W-:Y:S01]  /*10b90*/  IMAD.MOV.U32 R87, RZ, RZ, 0x3fd80000 ;  /* 0x3fd80000ff577424 */ /* 0x000fe200078e00ff */
[----:B------:R-:W0:Y:S02]  /*10ba0*/  MUFU.RSQ64H R67, R61 ;  /* 0x0000003d00437308 */ /* 0x000e240000001c00 */
[----:B0-----:R-:W-:-:S08]  /*10bb0*/  DMUL R84, R66, R66 ;  /* 0x0000004242547228 */ /* 0x001fd00000000000 */
[----:B------:R-:W-:-:S08]  /*10bc0*/  DFMA R84, R60, -R84, 1 ;  /* 0x3ff000003c54742b */ /* 0x000fd00000000854 */
[----:B------:R-:W-:Y:S02]  /*10bd0*/  DFMA R86, R84, R86, 0.5 ;  /* 0x3fe000005456742b */ /* 0x000fe40000000056 */
[----:B------:R-:W-:-:S08]  /*10be0*/  DMUL R84, R66, R84 ;  /* 0x0000005442547228 */ /* 0x000fd00000000000 */
[----:B------:R-:W-:-:S08]  /*10bf0*/  DFMA R84, R86, R84, R66 ;  /* 0x000000545654722b */ /* 0x000fd00000000042 */
[----:B------:R-:W-:Y:S02]  /*10c00*/  DMUL R66, R60, R84 ;  /* 0x000000543c427228 */ /* 0x000fe40000000000 */
[----:B------:R-:W-:-:S06]  /*10c10*/  VIADD R85, R85, 0xfff00000 ;  /* 0xfff0000055557836 */ /* 0x000fcc0000000000 */
[----:B------:R-:W-:-:S08]  /*10c20*/  DFMA R86, R66, -R66, R60 ;  /* 0x800000424256722b */ /* 0x000fd0000000003c */
[----:B------:R-:W-:-:S10]  /*10c30*/  DFMA R66, R84, R86, R66 ;  /* 0x000000565442722b */ /* 0x000fd40000000042 */
[----:B------:R-:W-:Y:S01]  /*10c40*/  IADD3 R67, PT, PT, R67, -0x3500000, RZ ;  /* 0xfcb0000043437810 */ /* 0x000fe20007ffe0ff */
[----:B------:R-:W-:Y:S06]  /*10c50*/  BRA `(.L_x_226) ;  /* 0x0000000000047947 */ /* 0x000fec0003800000 */
.L_x_227:
[----:B------:R-:W-:-:S11]  /*10c60*/  DADD R66, R60, R60 ;  /* 0x000000003c427229 */ /* 0x000fd6000000003c */
.L_x_226:
[----:B------:R-:W-:Y:S05]  /*10c70*/  BSYNC.RECONVERGENT B0 ;  /* 0x0000000000007941 */ /* 0x000fea0003800200 */
.L_x_224:
[----:B------:R-:W-:Y:S02]  /*10c80*/  IMAD.MOV.U32 R89, RZ, RZ, 0x0 ;  /* 0x00000000ff597424 */ /* 0x000fe400078e00ff */
[----:B------:R-:W-:Y:S02]  /*10c90*/  IMAD.MOV.U32 R86, RZ, RZ, R66 ;  /* 0x000000ffff567224 */ /* 0x000fe400078e0042 */
[----:B------:R-:W-:Y:S01]  /*10ca0*/  IMAD.MOV.U32 R87, RZ, RZ, R67 ;  /* 0x000000ffff577224 */ /* 0x000fe200078e0043 */
[----:B------:R-:W-:Y:S06]  /*10cb0*/  RET.REL.NODEC R88 `(_Z20render_hybrid_kernelPKhjjjiiiiiid11PixelFormathhPhS2_S2_S2_) ;  /* 0xfffffef058d07950 */ /* 0x000fec0003c3ffff */
        .type           $_Z20render_hybrid_kernelPKhjjjiiiiiid11PixelFormathhPhS2_S2_S2_$__internal_trig_reduction_slowpathd,@function
        .size           $_Z20render_hybrid_kernelPKhjjjiiiiiid11PixelFormathhPhS2_S2_S2_$__internal_trig_reduction_slowpathd,(.L_x_504 - $_Z20render_hybrid_kernelPKhjjjiiiiiid11PixelFormathhPhS2_S2_S2_$__internal_trig_reduction_slowpathd)
$_Z20render_hybrid_kernelPKhjjjiiiiiid11PixelFormathhPhS2_S2_S2_$__internal_trig_reduction_slowpathd:
[----:B------:R-:W-:Y:S01]  /*10cc0*/  SHF.R.U32.HI R93, RZ, 0x14, R91 ;  /* 0x00000014ff5d7819 */ /* 0x000fe2000001165b */
[----:B------:R-:W-:-:S03]  /*10cd0*/  IMAD.MOV.U32 R38, RZ, RZ, RZ ;  /* 0x000000ffff267224 */ /* 0x000fc600078e00ff */
[----:B------:R-:W-:-:S04]  /*10ce0*/  LOP3.LUT R36, R93, 0x7ff, RZ, 0xc0, !PT ;  /* 0x000007ff5d247812 */ /* 0x000fc800078ec0ff */
[----:B------:R-:W-:-:S13]  /*10cf0*/  ISETP.NE.AND P1, PT, R36, 0x7ff, PT ;  /* 0x000007ff2400780c */ /* 0x000fda0003f25270 */
[----:B------:R-:W-:Y:S05]  /*10d00*/  @!P1 BRA `(.L_x_228) ;  /* 0x0000000800589947 */ /* 0x000fea0003800000 */
[----:B------:R-:W-:Y:S01]  /*10d10*/  VIADD R37, R36, 0xfffffc00 ;  /* 0xfffffc0024257836 */ /* 0x000fe20000000000 */
[----:B------:R-:W-:Y:S01]  /*10d20*/  BSSY.RECONVERGENT B0, `(.L_x_229) ;  /* 0x0000033000007945 */ /* 0x000fe20003800200 */
[----:B------:R-:W-:-:S03]  /*10d30*/  CS2R R98, SRZ ;  /* 0x0000000000627805 */ /* 0x000fc6000001ff00 */
[----:B------:R-:W-:Y:S02]  /*10d40*/  SHF.R.U32.HI R36, RZ, 0x6, R37 ;  /* 0x00000006ff247819 */ /* 0x000fe40000011625 */
[----:B------:R-:W-:Y:S01]  /*10d50*/  ISETP.GE.U32.AND P1, PT, R37, 0x80, PT ;  /* 0x000000802500780c */ /* 0x000fe20003f26070 */
[----:B------:R-:W-:Y:S01]  /*10d60*/  VIADD R37, R1, 0x1390 ;  /* 0x0000139001257836 */ /* 0x000fe20000000000 */
[C---:B------:R-:W-:Y:S02]  /*10d70*/  IADD3 R39, PT, PT, -R36.reuse, 0x13, RZ ;  /* 0x0000001324277810 */ /* 0x040fe40007ffe1ff */
[----:B------:R-:W-:Y:S02]  /*10d80*/  IADD3 R40, PT, PT, -R36, 0xf, RZ ;  /* 0x0000000f24287810 */ /* 0x000fe40007ffe1ff */
[----:B------:R-:W-:-:S04]  /*10d90*/  SEL R39, R39, 0x12, P1 ;  /* 0x0000001227277807 */ /* 0x000fc80000800000 */
[----:B------:R-:W-:-:S13]  /*10da0*/  ISETP.GE.AND P1, PT, R40, R39, PT ;  /* 0x000000272800720c */ /* 0x000fda0003f26270 */
[----:B------:R-:W-:Y:S05]  /*10db0*/  @P1 BRA `(.L_x_230) ;  /* 0x0000000000a41947 */ /* 0x000fea0003800000 */
[----:B------:R-:W0:Y:S01]  /*10dc0*/  LDC.64 R94, c[0x0][0x358] ;  /* 0x0000d600ff5e7b82 */ /* 0x000e220000000a00 */
[C---:B------:R-:W-:Y:S01]  /*10dd0*/  SHF.L.U64.HI R43, R42.reuse, 0xb, R91 ;  /* 0x0000000b2a2b7819 */ /* 0x040fe2000001025b */
[----:B------:R-:W-:Y:S01]  /*10de0*/  BSSY.RECONVERGENT B1, `(.L_x_231) ;  /* 0x0000025000017945 */ /* 0x000fe20003800200 */
[----:B------:R-:W-:Y:S01]  /*10df0*/  IMAD.SHL.U32 R38, R42, 0x800, RZ ;  /* 0x000008002a267824 */ /* 0x000fe200078e00ff */
[----:B------:R-:W-:Y:S01]  /*10e00*/  IADD3 R41, PT, PT, RZ, -R36, -R39 ;  /* 0x80000024ff297210 */ /* 0x000fe20007ffe827 */
[----:B------:R-:W-:Y:S01]  /*10e10*/  IMAD.MOV.U32 R42, RZ, RZ, RZ ;  /* 0x000000ffff2a7224 */ /* 0x000fe200078e00ff */
[----:B------:R-:W-:Y:S02]  /*10e20*/  CS2R R98, SRZ ;  /* 0x0000000000627805 */ /* 0x000fe4000001ff00 */
[----:B------:R-:W-:-:S07]  /*10e30*/  LOP3.LUT R43, R43, 0x80000000, RZ, 0xfc, !PT ;  /* 0x800000002b2b7812 */ /* 0x000fce00078efcff */
.L_x_232:
[----:B------:R-:W1:Y:S01]  /*10e40*/  LDC.64 R44, c[0x4][RZ] ;  /* 0x01000000ff2c7b82 */ /* 0x000e620000000a00 */
[----:B0-----:R-:W-:Y:S02]  /*10e50*/  R2UR UR24, R94 ;  /* 0x000000005e1872ca */ /* 0x001fe400000e0000 */
[----:B------:R-:W-:Y:S01]  /*10e60*/  R2UR UR25, R95 ;  /* 0x000000005f1972ca */ /* 0x000fe200000e0000 */
[----:B-1----:R-:W-:-:S12]  /*10e70*/  IMAD.WIDE R96, R40, 0x8, R44 ;  /* 0x0000000828607825 */ /* 0x002fd800078e022c */
[----:B------:R-:W2:Y:S01]  /*10e80*/  LDG.E.64.CONSTANT R96, desc[UR24][R96.64] ;  /* 0x0000001860607981 */ /* 0x000ea2000c1e9b00 */
[----:B------:R-:W-:Y:S01]  /*10e90*/  MOV R47, R99 ;  /* 0x00000063002f7202 */ /* 0x000fe20000000f00 */
[----:B------:R-:W-:Y:S02]  /*10ea0*/  IMAD.MOV.U32 R46, RZ, RZ, R98 ;  /* 0x000000ffff2e7224 */ /* 0x000fe400078e0062 */
[----:B------:R-:W-:Y:S02]  /*10eb0*/  VIADD R41, R41, 0x1 ;  /* 0x0000000129297836 */ /* 0x000fe40000000000 */
[C---:B------:R-:W-:Y:S02]  /*10ec0*/  IMAD R92, R42.reuse, 0x8, R37 ;  /* 0x000000082a5c7824 */ /* 0x040fe400078e0225 */
[----:B------:R-:W-:Y:S02]  /*10ed0*/  VIADD R42, R42, 0x1 ;  /* 0x000000012a2a7836 */ /* 0x000fe40000000000 */
[----:B------:R-:W-:-:S02]  /*10ee0*/  VIADD R40, R40, 0x1 ;  /* 0x0000000128287836 */ /* 0x000fc40000000000 */
[----:B--2---:R-:W-:-:S04]  /*10ef0*/  IMAD.WIDE.U32 R46, P3, R96, R38, R46 ;  /* 0x00000026602e7225 */ /* 0x004fc8000786002e */
[C---:B------:R-:W-:Y:S02]  /*10f00*/  IMAD R45, R96.reuse, R43, RZ ;  /* 0x0000002b602d7224 */ /* 0x040fe400078e02ff */
[----:B------:R-:W-:Y:S02]  /*10f10*/  IMAD R44, R97, R38, RZ ;  /* 0x00000026612c7224 */ /* 0x000fe400078e02ff */
[----:B------:R-:W-:Y:S01]  /*10f20*/  IMAD.MOV.U32 R98, RZ, RZ, R46 ;  /* 0x000000ffff627224 */ /* 0x000fe200078e002e */
[----:B------:R-:W-:Y:S01]  /*10f30*/  IADD3 R45, P2, PT, R45, R47, RZ ;  /* 0x0000002f2d2d7210 */ /* 0x000fe20007f5e0ff */
[----:B------:R-:W-:-:S03]  /*10f40*/  IMAD.HI.U32 R47, R96, R43, RZ ;  /* 0x0000002b602f7227 */ /* 0x000fc600078e00ff */
[----:B------:R-:W-:Y:S01]  /*10f50*/  IADD3 R99, P1, PT, R44, R45, RZ ;  /* 0x0000002d2c637210 */ /* 0x000fe20007f3e0ff */
[----:B------:R-:W-:-:S04]  /*10f60*/  IMAD.HI.U32 R44, R97, R38, RZ ;  /* 0x00000026612c7227 */ /* 0x000fc800078e00ff */
[----:B------:R-:W-:Y:S01]  /*10f70*/  IMAD.X R47, RZ, RZ, R47, P3 ;  /* 0x000000ffff2f7224 */ /* 0x000fe200018e062f */
[----:B------:R0:W-:Y:S01]  /*10f80*/  STL.64 [R92], R98 ;  /* 0x000000625c007387 */ /* 0x0001e20000100a00 */
[----:B------:R-:W-:-:S03]  /*10f90*/  IMAD.HI.U32 R45, R97, R43, RZ ;  /* 0x0000002b612d7227 */ /* 0x000fc600078e00ff */
[----:B------:R-:W-:Y:S01]  /*10fa0*/  IADD3.X R47, P2, PT, R44, R47, RZ, P2, !PT ;  /* 0x0000002f2c2f7210 */ /* 0x000fe2000175e4ff */
[----:B------:R-:W-:-:S04]  /*10fb0*/  IMAD R46, R97, R43, RZ ;  /* 0x0000002b612e7224 */ /* 0x000fc800078e02ff */
[----:B------:R-:W-:Y:S01]  /*10fc0*/  IMAD.X R45, RZ, RZ, R45, P2 ;  /* 0x000000ffff2d7224 */ /* 0x000fe200010e062d */
[----:B------:R-:W-:Y:S02]  /*10fd0*/  ISETP.NE.AND P2, PT, R41, -0xf, PT ;  /* 0xfffffff12900780c */ /* 0x000fe40003f45270 */
[----:B------:R-:W-:-:S05]  /*10fe0*/  IADD3.X R46, P1, PT, R46, R47, RZ, P1, !PT ;  /* 0x0000002f2e2e7210 */ /* 0x000fca0000f3e4ff */
[----:B------:R-:W-:Y:S02]  /*10ff0*/  IMAD.X R47, RZ, RZ, R45, P1 ;  /* 0x000000ffff2f7224 */ /* 0x000fe400008e062d */
[----:B0-----:R-:W-:-:S03]  /*11000*/  IMAD.MOV.U32 R98, RZ, RZ, R46 ;  /* 0x000000ffff627224 */ /* 0x001fc600078e002e */
[----:B------:R-:W-:Y:S01]  /*11010*/  MOV R99, R47 ;  /* 0x0000002f00637202 */ /* 0x000fe20000000f00 */
[----:B------:R-:W-:Y:S06]  /*11020*/  @P2 BRA `(.L_x_232) ;  /* 0xfffffffc00842947 */ /* 0x000fec000383ffff */
[----:B------:R-:W-:Y:S05]  /*11030*/  BSYNC.RECONVERGENT B1 ;  /* 0x0000000000017941 */ /* 0x000fea0003800200 */
.L_x_231:
[----:B------:R-:W-:-:S07]  /*11040*/  IMAD.MOV.U32 R40, RZ, RZ, R39 ;  /* 0x000000ffff287224 */ /* 0x000fce00078e0027 */
.L_x_230:
[----:B------:R-:W-:Y:S05]  /*11050*/  BSYNC.RECONVERGENT B0 ;  /* 0x0000000000007941 */ /* 0x000fea0003800200 */
.L_x_229:
[----:B------:R-:W-:Y:S01]  /*11060*/  LOP3.LUT P1, R93, R93, 0x3f, RZ, 0xc0, !PT ;  /* 0x0000003f5d5d7812 */ /* 0x000fe2000782c0ff */
[----:B------:R-:W-:-:S04]  /*11070*/  IMAD.IADD R36, R36, 0x1, R40 ;  /* 0x0000000124247824 */ /* 0x000fc800078e0228 */
[----:B------:R-:W-:-:S05]  /*11080*/  IMAD.U32 R45, R36, 0x8, R37 ;  /* 0x00000008242d7824 */ /* 0x000fca00078e0025 */
[----:B------:R0:W-:Y:S04]  /*11090*/  STL.64 [R45+-0x78], R98 ;  /* 0xffff88622d007387 */ /* 0x0001e80000100a00 */
[----:B------:R-:W2:Y:S04]  /*110a0*/  @P1 LDL.64 R40, [R1+0x1398] ;  /* 0x0013980001281983 */ /* 0x000ea80000100a00 */
[----:B------:R-:W3:Y:S04]  /*110b0*/  LDL.64 R36, [R1+0x13a0] ;  /* 0x0013a00001247983 */ /* 0x000ee80000100a00 */
[----:B------:R-:W0:Y:S01]  /*110c0*/  LDL.64 R38, [R1+0x13a8] ;  /* 0x0013a80001267983 */ /* 0x000e220000100a00 */
[----:B------:R-:W-:Y:S01]  /*110d0*/  BSSY.RECONVERGENT B0, `(.L_x_233) ;  /* 0x0000035000007945 */ /* 0x000fe20003800200 */
[----:B--2---:R-:W-:-:S02]  /*110e0*/  @P1 SHF.R.U64 R46, R40, 0x1, R41 ;  /* 0x00000001282e1819 */ /* 0x004fc40000001229 */
[----:B------:R-:W-:Y:S02]  /*110f0*/  @P1 SHF.R.U32.HI R47, RZ, 0x1, R41 ;  /* 0x00000001ff2f1819 */ /* 0x000fe40000011629 */
[----:B------:R-:W-:Y:S02]  /*11100*/  @P1 LOP3.LUT R40, R93, 0x3f, RZ, 0x3c, !PT ;  /* 0x0000003f5d281812 */ /* 0x000fe400078e3cff */
[----:B---3--:R-:W-:Y:S02]  /*11110*/  @P1 SHF.L.U32 R43, R36, R93, RZ ;  /* 0x0000005d242b1219 */ /* 0x008fe400000006ff */
[----:B------:R-:W-:Y:S02]  /*11120*/  @P1 SHF.R.U64 R46, R46, R40, R47 ;  /* 0x000000282e2e1219 */ /* 0x000fe4000000122f */
[--C-:B------:R-:W-:Y:S02]  /*11130*/  @P1 SHF.R.U32.HI R41, RZ, 0x1, R37.reuse ;  /* 0x00000001ff291819 */ /* 0x100fe40000011625 */
[----:B------:R-:W-:-:S02]  /*11140*/  @P1 SHF.R.U64 R44, R36, 0x1, R37 ;  /* 0x00000001242c1819 */ /* 0x000fc40000001225 */
[-C--:B------:R-:W-:Y:S02]  /*11150*/  @P1 SHF.L.U64.HI R42, R36, R93.reuse, R37 ;  /* 0x0000005d242a1219 */ /* 0x080fe40000010225 */
[----:B------:R-:W-:Y:S02]  /*11160*/  @P1 SHF.R.U32.HI R47, RZ, R40, R47 ;  /* 0x00000028ff2f1219 */ /* 0x000fe4000001162f */
[----:B------:R-:W-:Y:S02]  /*11170*/  @P1 LOP3.LUT R36, R43, R46, RZ, 0xfc, !PT ;  /* 0x0000002e2b241212 */ /* 0x000fe400078efcff */
[----:B0-----:R-:W-:Y:S02]  /*11180*/  @P1 SHF.L.U32 R45, R38, R93, RZ ;  /* 0x0000005d262d1219 */ /* 0x001fe400000006ff */
[----:B------:R-:W-:Y:S02]  /*11190*/  @P1 SHF.R.U64 R44, R44, R40, R41 ;  /* 0x000000282c2c1219 */ /* 0x000fe40000001229 */
[----:B------:R-:W-:-:S02]  /*111a0*/  @P1 LOP3.LUT R37, R42, R47, RZ, 0xfc, !PT ;  /* 0x0000002f2a251212 */ /* 0x000fc400078efcff */
[----:B------:R-:W-:Y:S01]  /*111b0*/  @P1 SHF.R.U32.HI R42, RZ, R40, R41 ;  /* 0x00000028ff2a1219 */ /* 0x000fe20000011629 */
[----:B------:R-:W-:Y:S01]  /*111c0*/  IMAD.SHL.U32 R40, R36, 0x4, RZ ;  /* 0x0000000424287824 */ /* 0x000fe200078e00ff */
[----:B------:R-:W-:Y:S02]  /*111d0*/  @P1 SHF.L.U64.HI R93, R38, R93, R39 ;  /* 0x0000005d265d1219 */ /* 0x000fe40000010227 */
[----:B------:R-:W-:Y:S02]  /*111e0*/  @P1 LOP3.LUT R38, R45, R44, RZ, 0xfc, !PT ;  /* 0x0000002c2d261212 */ /* 0x000fe400078efcff */
[----:B------:R-:W-:Y:S02]  /*111f0*/  SHF.L.U64.HI R36, R36, 0x2, R37 ;  /* 0x0000000224247819 */ /* 0x000fe40000010225 */
[----:B------:R-:W-:Y:S02]  /*11200*/  @P1 LOP3.LUT R39, R93, R42, RZ, 0xfc, !PT ;  /* 0x0000002a5d271212 */ /* 0x000fe400078efcff */
[----:B------:R-:W-:-:S02]  /*11210*/  SHF.L.W.U32.HI R37, R37, 0x2, R38 ;  /* 0x0000000225257819 */ /* 0x000fc40000010e26 */
[----:B------:R-:W-:Y:S02]  /*11220*/  IADD3 RZ, P1, PT, RZ, -R40, RZ ;  /* 0x80000028ffff7210 */ /* 0x000fe40007f3e0ff */
[----:B------:R-:W-:Y:S02]  /*11230*/  LOP3.LUT R43, RZ, R36, RZ, 0x33, !PT ;  /* 0x00000024ff2b7212 */ /* 0x000fe400078e33ff */
[----:B------:R-:W-:Y:S02]  /*11240*/  SHF.L.W.U32.HI R38, R38, 0x2, R39 ;  /* 0x0000000226267819 */ /* 0x000fe40000010e27 */
[----:B------:R-:W-:Y:S02]  /*11250*/  LOP3.LUT R42, RZ, R37, RZ, 0x33, !PT ;  /* 0x00000025ff2a7212 */ /* 0x000fe400078e33ff */
[----:B------:R-:W-:Y:S02]  /*11260*/  IADD3.X R43, P1, PT, RZ, R43, RZ, P1, !PT ;  /* 0x0000002bff2b7210 */ /* 0x000fe40000f3e4ff */
[----:B------:R-:W-:-:S02]  /*11270*/  LOP3.LUT R41, RZ, R38, RZ, 0x33, !PT ;  /* 0x00000026ff297212 */ /* 0x000fc400078e33ff */
[----:B------:R-:W-:Y:S02]  /*11280*/  IADD3.X R42, P2, PT, RZ, R42, RZ, P1, !PT ;  /* 0x0000002aff2a7210 */ /* 0x000fe40000f5e4ff */
[----:B------:R-:W-:-:S03]  /*11290*/  ISETP.GT.U32.AND P3, PT, R37, -0x1, PT ;  /* 0xffffffff2500780c */ /* 0x000fc60003f64070 */
[----:B------:R-:W-:Y:S01]  /*112a0*/  IMAD.X R41, RZ, RZ, R41, P2 ;  /* 0x000000ffff297224 */ /* 0x000fe200010e0629 */
[----:B------:R-:W-:-:S04]  /*112b0*/  ISETP.GT.AND.EX P1, PT, R38, -0x1, PT, P3 ;  /* 0xffffffff2600780c */ /* 0x000fc80003f24330 */
[----:B------:R-:W-:Y:S02]  /*112c0*/  SEL R41, R38, R41, P1 ;  /* 0x0000002926297207 */ /* 0x000fe40000800000 */
[----:B------:R-:W-:Y:S02]  /*112d0*/  SEL R42, R37, R42, P1 ;  /* 0x0000002a252a7207 */ /* 0x000fe40000800000 */
[----:B------:R-:W-:Y:S02]  /*112e0*/  ISETP.NE.U32.AND P2, PT, R41, RZ, PT ;  /* 0x000000ff2900720c */ /* 0x000fe40003f45070 */
[----:B------:R-:W-:Y:S02]  /*112f0*/  SEL R43, R36, R43, P1 ;  /* 0x0000002b242b7207 */ /* 0x000fe40000800000 */
[----:B------:R-:W-:Y:S01]  /*11300*/  SEL R45, R42, R41, !P2 ;  /* 0x000000292a2d7207 */ /* 0x000fe20005000000 */
[----:B------:R-:W-:-:S03]  /*11310*/  @!P1 IMAD.MOV R40, RZ, RZ, -R40 ;  /* 0x000000ffff289224 */ /* 0x000fc600078e0a28 */
[----:B------:R-:W0:Y:S02]  /*11320*/  FLO.U32 R37, R45 ;  /* 0x0000002d00257300 */ /* 0x000e2400000e0000 */
[C---:B0-----:R-:W-:Y:S02]  /*11330*/  IADD3 R44, PT, PT, -R37.reuse, 0x1f, RZ ;  /* 0x0000001f252c7810 */ /* 0x041fe40007ffe1ff */
[----:B------:R-:W-:-:S03]  /*11340*/  IADD3 R37, PT, PT, -R37, 0x3f, RZ ;  /* 0x0000003f25257810 */ /* 0x000fc60007ffe1ff */
[----:B------:R-:W-:-:S05]  /*11350*/  @P2 IMAD.MOV R37, RZ, RZ, R44 ;  /* 0x000000ffff252224 */ /* 0x000fca00078e022c */
[----:B------:R-:W-:-:S13]  /*11360*/  ISETP.NE.AND P2, PT, R37, RZ, PT ;  /* 0x000000ff2500720c */ /* 0x000fda0003f45270 */
[----:B------:R-:W-:Y:S05]  /*11370*/  @!P2 BRA `(.L_x_234) ;  /* 0x000000000028a947 */ /* 0x000fea0003800000 */
[C---:B------:R-:W-:Y:S02]  /*11380*/  LOP3.LUT R45, R37.reuse, 0x3f, RZ, 0xc0, !PT ;  /* 0x0000003f252d7812 */ /* 0x040fe400078ec0ff */
[--C-:B------:R-:W-:Y:S02]  /*11390*/  SHF.R.U64 R40, R40, 0x1, R43.reuse ;  /* 0x0000000128287819 */ /* 0x100fe4000000122b */
[----:B------:R-:W-:Y:S02]  /*113a0*/  SHF.R.U32.HI R43, RZ, 0x1, R43 ;  /* 0x00000001ff2b7819 */ /* 0x000fe4000001162b */
[----:B------:R-:W-:Y:S02]  /*113b0*/  LOP3.LUT R36, R37, 0x3f, RZ, 0xc, !PT ;  /* 0x0000003f25247812 */ /* 0x000fe400078e0cff */
[CC--:B------:R-:W-:Y:S02]  /*113c0*/  SHF.L.U64.HI R41, R42.reuse, R45.reuse, R41 ;  /* 0x0000002d2a297219 */ /* 0x0c0fe40000010229 */
[----:B------:R-:W-:-:S02]  /*113d0*/  SHF.L.U32 R42, R42, R45, RZ ;  /* 0x0000002d2a2a7219 */ /* 0x000fc400000006ff */
[-CC-:B------:R-:W-:Y:S02]  /*113e0*/  SHF.R.U64 R45, R40, R36.reuse, R43.reuse ;  /* 0x00000024282d7219 */ /* 0x180fe4000000122b */
[----:B------:R-:W-:Y:S02]  /*113f0*/  SHF.R.U32.HI R36, RZ, R36, R43 ;  /* 0x00000024ff247219 */ /* 0x000fe4000001162b */
[----:B------:R-:W-:Y:S02]  /*11400*/  LOP3.LUT R42, R42, R45, RZ, 0xfc, !PT ;  /* 0x0000002d2a2a7212 */ /* 0x000fe400078efcff */
[----:B------:R-:W-:-:S07]  /*11410*/  LOP3.LUT R41, R41, R36, RZ, 0xfc, !PT ;  /* 0x0000002429297212 */ /* 0x000fce00078efcff */
.L_x_234:
[----:B------:R-:W-:Y:S05]  /*11420*/  BSYNC.RECONVERGENT B0 ;  /* 0x0000000000007941 */ /* 0x000fea0003800200 */
.L_x_233:
[----:B------:R-:W-:Y:S01]  /*11430*/  IMAD.WIDE.U32 R44, R42, 0x2168c235, RZ ;  /* 0x2168c2352a2c7825 */ /* 0x000fe200078e00ff */
[----:B------:R-:W-:-:S03]  /*11440*/  SHF.R.U32.HI R39, RZ, 0x1e, R39 ;  /* 0x0000001eff277819 */ /* 0x000fc60000011627 */
[----:B------:R-:W-:Y:S01]  /*11450*/  IMAD.MOV.U32 R46, RZ, RZ, R45 ;  /* 0x000000ffff2e7224 */ /* 0x000fe200078e002d */
[----:B------:R-:W-:Y:S01]  /*11460*/  IADD3 RZ, P3, PT, R44, R44, RZ ;  /* 0x0000002c2cff7210 */ /* 0x000fe20007f7e0ff */
[----:B------:R-:W-:Y:S01]  /*11470*/  IMAD.MOV.U32 R47, RZ, RZ, RZ ;  /* 0x000000ffff2f7224 */ /* 0x000fe200078e00ff */
[----:B------:R-:W-:Y:S01]  /*11480*/  LEA.HI R38, R38, R39, RZ, 0x1 ;  /* 0x0000002726267211 */ /* 0x000fe200078f08ff */
[----:B------:R-:W-:-:S04]  /*11490*/  IMAD.HI.U32 R36, R41, -0x36f0255e, RZ ;  /* 0xc90fdaa229247827 */ /* 0x000fc800078e00ff */
[----:B------:R-:W-:-:S04]  /*114a0*/  IMAD.WIDE.U32 R42, R42, -0x36f0255e, R46 ;  /* 0xc90fdaa22a2a7825 */ /* 0x000fc800078e002e */
[----:B------:R-:W-:-:S04]  /*114b0*/  IMAD.WIDE.U32 R42, P2, R41, 0x2168c235, R42 ;  /* 0x2168c235292a7825 */ /* 0x000fc8000784002a */
[----:B------:R-:W-:Y:S01]  /*114c0*/  IMAD R41, R41, -0x36f0255e, RZ ;  /* 0xc90fdaa229297824 */ /* 0x000fe200078e02ff */
[----:B------:R-:W-:Y:S02]  /*114d0*/  IADD3.X R40, PT, PT, R36, RZ, RZ, P2, !PT ;  /* 0x000000ff24287210 */ /* 0x000fe400017fe4ff */
[----:B------:R-:W-:Y:S02]  /*114e0*/  IADD3.X RZ, P3, PT, R42, R42, RZ, P3, !PT ;  /* 0x0000002a2aff7210 */ /* 0x000fe40001f7e4ff */
[----:B------:R-:W-:-:S04]  /*114f0*/  IADD3 R36, P2, PT, R41, R43, RZ ;  /* 0x0000002b29247210 */ /* 0x000fc80007f5e0ff */
[C---:B------:R-:W-:Y:S01]  /*11500*/  IADD3.X R41, P3, PT, R36.reuse, R36, RZ, P3, !PT ;  /* 0x0000002424297210 */ /* 0x040fe20001f7e4ff */
[----:B------:R-:W-:Y:S01]  /*11510*/  IMAD.X R40, RZ, RZ, R40, P2 ;  /* 0x000000ffff287224 */ /* 0x000fe200010e0628 */
[----:B------:R-:W-:-:S03]  /*11520*/  ISETP.GT.U32.AND P2, PT, R36, RZ, PT ;  /* 0x000000ff2400720c */ /* 0x000fc60003f44070 */
[C---:B------:R-:W-:Y:S01]  /*11530*/  IMAD.X R43, R40.reuse, 0x1, R40, P3 ;  /* 0x00000001282b7824 */ /* 0x040fe200018e0628 */
[----:B------:R-:W-:-:S04]  /*11540*/  ISETP.GT.AND.EX P2, PT, R40, RZ, PT, P2 ;  /* 0x000000ff2800720c */ /* 0x000fc80003f44320 */
[----:B------:R-:W-:Y:S02]  /*11550*/  SEL R41, R41, R36, P2 ;  /* 0x0000002429297207 */ /* 0x000fe40001000000 */
[----:B------:R-:W-:Y:S02]  /*11560*/  SEL R36, R43, R40, P2 ;  /* 0x000000282b247207 */ /* 0x000fe40001000000 */
[----:B------:R-:W-:Y:S02]  /*11570*/  IADD3 R41, P3, PT, R41, 0x1, RZ ;  /* 0x0000000129297810 */ /* 0x000fe40007f7e0ff */
[----:B------:R-:W-:Y:S02]  /*11580*/  SEL R42, RZ, 0xffffffff, !P2 ;  /* 0xffffffffff2a7807 */ /* 0x000fe40005000000 */
[----:B------:R-:W-:Y:S01]  /*11590*/  LOP3.LUT P2, R40, R91, 0x80000000, RZ, 0xc0, !PT ;  /* 0x800000005b287812 */ /* 0x000fe2000784c0ff */
[----:B------:R-:W-:Y:S02]  /*115a0*/  IMAD.X R36, RZ, RZ, R36, P3 ;  /* 0x000000ffff247224 */ /* 0x000fe400018e0624 */
[----:B------:R-:W-:Y:S01]  /*115b0*/  IMAD.IADD R42, R42, 0x1, -R37 ;  /* 0x000000012a2a7824 */ /* 0x000fe200078e0a25 */
[----:B------:R-:W-:-:S02]  /*115c0*/  @!P1 LOP3.LUT R40, R40, 0x80000000, RZ, 0x3c, !PT ;  /* 0x8000000028289812 */ /* 0x000fc400078e3cff */
[----:B------:R-:W-:Y:S01]  /*115d0*/  SHF.R.U64 R41, R41, 0xa, R36 ;  /* 0x0000000a29297819 */ /* 0x000fe20000001224 */
[----:B------:R-:W-:-:S03]  /*115e0*/  IMAD.SHL.U32 R37, R42, 0x100000, RZ ;  /* 0x001000002a257824 */ /* 0x000fc600078e00ff */
[----:B------:R-:W-:-:S03]  /*115f0*/  IADD3 R41, P3, PT, R41, 0x1, RZ ;  /* 0x0000000129297810 */ /* 0x000fc60007f7e0ff */
[----:B------:R-:W-:Y:S01]  /*11600*/  @P2 IMAD.MOV R38, RZ, RZ, -R38 ;  /* 0x000000ffff262224 */ /* 0x000fe200078e0a26 */
[----:B------:R-:W-:-:S04]  /*11610*/  LEA.HI.X R36, R36, RZ, RZ, 0x16, P3 ;  /* 0x000000ff24247211 */ /* 0x000fc800018fb4ff */
[--C-:B------:R-:W-:Y:S02]  /*11620*/  SHF.R.U64 R41, R41, 0x1, R36.reuse ;  /* 0x0000000129297819 */ /* 0x100fe40000001224 */
[----:B------:R-:W-:Y:S02]  /*11630*/  SHF.R.U32.HI R36, RZ, 0x1, R36 ;  /* 0x00000001ff247819 */ /* 0x000fe40000011624 */
[----:B------:R-:W-:-:S04]  /*11640*/  IADD3 R42, P3, P5, RZ, RZ, R41 ;  /* 0x000000ffff2a7210 */ /* 0x000fc80007d7e029 */
[----:B------:R-:W-:-:S04]  /*11650*/  IADD3.X R37, PT, PT, R37, 0x3fe00000, R36, P3, P5 ;  /* 0x3fe0000025257810 */ /* 0x000fc80001fea424 */
[----:B------:R-:W-:-:S07]  /*11660*/  LOP3.LUT R91, R37, R40, RZ, 0xfc, !PT ;  /* 0x00000028255b7212 */ /* 0x000fce00078efcff */
.L_x_228:
[----:B------:R-:W-:Y:S02]  /*11670*/  IMAD.MOV.U32 R43, RZ, RZ, R91 ;  /* 0x000000ffff2b7224 */ /* 0x000fe400078e005b */
[----:B------:R-:W-:-:S04]  /*11680*/  IMAD.MOV.U32 R91, RZ, RZ, 0x0 ;  /* 0x00000000ff5b7424 */ /* 0x000fc800078e00ff */
[----:B------:R-:W-:Y:S05]  /*11690*/  RET.REL.NODEC R90 `(_Z20render_hybrid_kernelPKhjjjiiiiiid11PixelFormathhPhS2_S2_S2_) ;  /* 0xfffffee85a587950 */ /* 0x000fea0003c3ffff */
.L_x_235:
[----:B------:R-:W-:-:S00]  /*116a0*/  BRA `(.L_x_235) ;  /* 0xfffffffc00fc7947 */ /* 0x000fc0000383ffff */
[----:B------:R-:W-:-:S00]  /*116b0*/  NOP ;  /* 0x0000000000007918 */ /* 0x000fc00000000000 */
        /* <DEDUP_REMOVED lines=12> */
.L_x_504:


//--------------------- .text._Z21render_braille_kernelPKhjjjiiiiiid11PixelFormathhPhS2_S2_ --------------------------
	.section	.text._Z21render_braille_kernelPKhjjjiiiiiid11PixelFormathhPhS2_S2_,"ax",@progbits
	.align	128
        .global         _Z21render_braille_kernelPKhjjjiiiiiid11PixelFormathhPhS2_S2_
        .type           _Z21render_braille_kernelPKhjjjiiiiiid11PixelFormathhPhS2_S2_,@function
        .size           _Z21render_braille_kernelPKhjjjiiiiiid11PixelFormathhPhS2_S2_,(.L_x_508 - _Z21render_braille_kernelPKhjjjiiiiiid11PixelFormathhPhS2_S2_)
        .other          _Z21render_braille_kernelPKhjjjiiiiiid11PixelFormathhPhS2_S2_,@"STO_CUDA_ENTRY STV_DEFAULT"
_Z21render_braille_kernelPKhjjjiiiiiid11PixelFormathhPhS2_S2_:
.text._Z21render_braille_kernelPKhjjjiiiiiid11PixelFormathhPhS2_S2_:
        /* <DEDUP_REMOVED lines=20> */
[----:B------:R-:W-:Y:S01]  /*0140*/  IMAD.MOV.U32 R2, RZ, RZ, 0x1 ;  /* 0x00000001ff027424 */ /* 0x000fe200078e00ff */
[----:B0-----:R-:W-:-:S05]  /*0150*/  UISETP.GT.U32.AND UP0, UPT, UR4, 0x5e, UPT ;  /* 0x0000005e0400788c */ /* 0x001fca000bf04070 */
        /* <DEDUP_REMOVED lines=10> */
.L_x_236:
[----:B------:R-:W0:Y:S01]  /*0200*/  LDCU.64 UR4, c[0x0][0x3b0] ;  /* 0x00007600ff0477ac */ /* 0x000e220008000a00 */
[----:B------:R-:W-:Y:S01]  /*0210*/  DFMA R4, R2, R4, R2 ;  /* 0x000000040204722b */ /* 0x000fe20000000002 */
[----:B------:R-:W-:Y:S01]  /*0220*/  IMAD.MOV.U32 R36, RZ, RZ, 0x54442d18 ;  /* 0x54442d18ff247424 */ /* 0x000fe200078e00ff */
[----:B------:R-:W-:Y:S01]  /*0230*/  CS2R R8, SRZ ;  /* 0x0000000000087805 */ /* 0x000fe2000001ff00 */
[----:B------:R-:W-:Y:S01]  /*0240*/  IMAD.MOV.U32 R37, RZ, RZ, 0x400921fb ;  /* 0x400921fbff257424 */ /* 0x000fe200078e00ff */
[----:B------:R-:W-:Y:S01]  /*0250*/  MOV R19, 0x3 ;  /* 0x0000000300137802 */ /* 0x000fe20000000f00 */
        /* <DEDUP_REMOVED lines=10> */
[----:B------:R-:W-:Y:S01]  /*0300*/  IMAD.MOV.U32 R15, RZ, RZ, RZ ;  /* 0x000000ffff0f7224 */ /* 0x000fe200078e00ff */
        /* <DEDUP_REMOVED lines=22> */
[----:B------:R-:W-:-:S03]  /*0470*/  IMAD.MOV.U32 R2, RZ, RZ, RZ ;  /* 0x000000ffff027224 */ /* 0x000fc600078e00ff */
[----:B------:R1:W-:Y:S04]  /*0480*/  STL.128 [R1+0x60], RZ ;  /* 0x000060ff01007387 */ /* 0x0003e80000100c00 */
[----:B------:R1:W-:Y:S01]  /*0490*/  STL.128 [R1+0x70], RZ ;  /* 0x000070ff01007387 */ /* 0x0003e20000100c00 */
[----:B------:R-:W-:-:S03]  /*04a0*/  FFMA R0, RZ, 3.6015625, R83 ;  /* 0x40668000ff007823 */ /* 0x000fc60000000053 */
[----:B------:R1:W-:Y:S02]  /*04b0*/  STL.128 [R1+0x80], RZ ;  /* 0x000080ff01007387 */ /* 0x0003e40000100c00 */
[----:B------:R-:W-:Y:S01]  /*04c0*/  FSETP.GT.AND P0, PT, |R0|, 1.469367938527859385e-39, PT ;  /* 0x001000000000780b */ /* 0x000fe20003f04200 */
[----:B------:R-:W-:Y:S01]  /*04d0*/  VIADD R0, R1, 0x3f0 ;  /* 0x000003f001007836 */ /* 0x000fe20000000000 */
[----:B------:R1:W-:Y:S04]  /*04e0*/  STL.128 [R1+0x90], RZ ;  /* 0x000090ff01007387 */ /* 0x0003e80000100c00 */
[----:B------:R1:W-:Y:S07]  /*04f0*/  STL.128 [R1+0xa0], RZ ;  /* 0x0000a0ff01007387 */ /* 0x0003ee0000100c00 */
[----:B0-2---:R-:W-:Y:S05]  /*0500*/  @P0 BRA P1, `(.L_x_237) ;  /* 0x0000000000180947 */ /* 0x005fea0000800000 */
[----:B------:R-:W-:Y:S01]  /*0510*/  IMAD.MOV.U32 R26, RZ, RZ, RZ ;  /* 0x000000ffff1a7224 */ /* 0x000fe200078e00ff */
[----:B------:R-:W-:Y:S01]  /*0520*/  MOV R48, 0x550 ;  /* 0x0000055000307802 */ /* 0x000fe20000000f00 */
[----:B------:R-:W-:-:S07]  /*0530*/  IMAD.MOV.U32 R27, RZ, RZ, 0x40668000 ;  /* 0x40668000ff1b7424 */ /* 0x000fce00078e00ff */
[----:B-1----:R-:W-:Y:S05]  /*0540*/  CALL.REL.NOINC `($__internal_3_$__cuda_sm20_div_rn_f64_full) ;  /* 0x000000d000c07944 */ /* 0x002fea0003c00000 */
[----:B------:R-:W-:Y:S02]  /*0550*/  IMAD.MOV.U32 R82, RZ, RZ, R40 ;  /* 0x000000ffff527224 */ /* 0x000fe400078e0028 */
[----:B------:R-:W-:-:S07]  /*0560*/  IMAD.MOV.U32 R83, RZ, RZ, R41 ;  /* 0x000000ffff537224 */ /* 0x000fce00078e0029 */
.L_x_237:
[----:B------:R-:W-:Y:S01]  /*0570*/  UMOV UR4, 0x6dc9c883 ;  /* 0x6dc9c88300047882 */ /* 0x000fe20000000000 */
[----:B------:R-:W-:Y:S01]  /*0580*/  UMOV UR5, 0x3fe45f30 ;  /* 0x3fe45f3000057882 */ /* 0x000fe20000000000 */
[----:B------:R-:W0:Y:S01]  /*0590*/  LDCU.64 UR8, c[0x0][0x388] ;  /* 0x00007100ff0877ac */ /* 0x000e220008000a00 */
[C---:B------:R-:W-:Y:S01]  /*05a0*/  DMUL R28, R82.reuse, UR4 ;  /* 0x00000004521c7c28 */ /* 0x040fe20008000000 */
[----:B-1----:R-:W-:Y:S01]  /*05b0*/  I2F.F64.U32 R18, UR11 ;  /* 0x0000000b00127d12 */ /* 0x002fe20008201800 */
[----:B------:R-:W-:Y:S01]  /*05c0*/  DMUL R66, RZ, R82 ;  /* 0x00000052ff427228 */ /* 0x000fe20000000000 */
[----:B------:R-:W-:Y:S01]  /*05d0*/  UMOV UR6, 0x54442d18 ;  /* 0x54442d1800067882 */ /* 0x000fe20000000000 */
[----:B------:R-:W-:Y:S01]  /*05e0*/  UMOV UR7, 0x3ff921fb ;  /* 0x3ff921fb00077882 */ /* 0x000fe20000000000 */
[----:B------:R-:W1:Y:S01]  /*05f0*/  LDCU UR5, c[0x0][0x3a4] ;  /* 0x00007480ff0577ac */ /* 0x000e620008000800 */
[----:B------:R-:W-:Y:S01]  /*0600*/  DSETP.NEU.AND P0, PT, |R82|, +INF , PT ;  /* 0x7ff000005200742a */ /* 0x000fe20003f0d200 */
[----:B------:R-:W-:-:S03]  /*0610*/  ULOP3.LUT UR4, UR16, 0xfe, URZ, 0xc0, !UPT ;  /* 0x000000fe10047892 */ /* 0x000fc6000f8ec0ff */
[----:B------:R-:W2:Y:S01]  /*0620*/  F2I.F64 R28, R28 ;  /* 0x0000001c001c7311 */ /* 0x000ea20000301100 */
[----:B------:R-:W-:Y:S01]  /*0630*/  UIADD3 UR10, UPT, UPT, -UR11, URZ, URZ ;  /* 0x000000ff0b0a7290 */ /* 0x000fe2000fffe1ff */
[----:B------:R-:W-:Y:S01]  /*0640*/  DSETP.LTU.OR P1, PT, |R82|, 2.14748364800000000000e+09, !P0 ;  /* 0x41e000005200742a */ /* 0x000fe20004729600 */
[----:B------:R-:W-:-:S05]  /*0650*/  UISETP.NE.AND UP0, UPT, UR4, 0x8, UPT ;  /* 0x000000080400788c */ /* 0x000fca000bf05270 */
        /* <DEDUP_REMOVED lines=25> */
.L_x_265:
[----:B--2---:R-:W-:Y:S01]  /*07f0*/  IMAD R3, R2, 0x8, R0 ;  /* 0x0000000802037824 */ /* 0x004fe200078e0200 */
[----:B------:R-:W0:Y:S01]  /*0800*/  LDC R15, c[0x0][0x394] ;  /* 0x0000e500ff0f7b82 */ /* 0x000e220000000800 */
[----:B------:R-:W1:Y:S03]  /*0810*/  LDCU UR4, c[0x0][0x3a4] ;  /* 0x00007480ff0477ac */ /* 0x000e660008000800 */
[----:B------:R2:W3:Y:S01]  /*0820*/  LDL.64 R8, [R3] ;  /* 0x0000000003087983 */ /* 0x0004e20000100a00 */
[----:B------:R-:W4:Y:S01]  /*0830*/  LDCU UR7, c[0x0][0x3a8] ;  /* 0x00007500ff0777ac */ /* 0x000f220008000800 */
[----:B------:R-:W-:Y:S02]  /*0840*/  CS2R R22, SRZ ;  /* 0x0000000000167805 */ /* 0x000fe4000001ff00 */
        /* <DEDUP_REMOVED lines=10> */
[----:B------:R-:W5:Y:S01]  /*08f0*/  F2I.FTZ.U32.TRUNC.NTZ R7, R6 ;  /* 0x0000000600077305 */ /* 0x000f62000021f000 */
[----:B0-----:R-:W-:Y:S02]  /*0900*/  IMAD.MOV.U32 R4, RZ, RZ, RZ ;  /* 0x000000ffff047224 */ /* 0x001fe400078e00ff */
[----:B--2---:R-:W-:-:S04]  /*0910*/  IMAD.MOV R3, RZ, RZ, -R5 ;  /* 0x000000ffff037224 */ /* 0x004fc800078e0a05 */
[----:B------:R-:W-:-:S04]  /*0920*/  IMAD R3, R3, R14, RZ ;  /* 0x0000000e03037224 */ /* 0x000fc800078e02ff */
[----:B------:R-:W-:-:S04]  /*0930*/  IMAD.HI.U32 R4, R5, R3, R4 ;  /* 0x0000000305047227 */ /* 0x000fc800078e0004 */
[----:B-----5:R-:W-:-:S04]  /*0940*/  IMAD.MOV R13, RZ, RZ, -R7 ;  /* 0x000000ffff0d7224 */ /* 0x020fc800078e0a07 */
[----:B------:R-:W-:Y:S02]  /*0950*/  IMAD R5, R13, R16, RZ ;  /* 0x000000100d057224 */ /* 0x000fe400078e02ff */
[----:B---3--:R-:W-:Y:S02]  /*0960*/  IMAD R8, R61, 0x2, R8 ;  /* 0x000000023d087824 */ /* 0x008fe400078e0208 */
[----:B------:R-:W-:Y:S02]  /*0970*/  IMAD R9, R62, 0x4, R9 ;  /* 0x000000043e097824 */ /* 0x000fe400078e0209 */
[----:B-1----:R-:W-:Y:S01]  /*0980*/  IMAD R8, R8, UR4, RZ ;  /* 0x0000000408087c24 */ /* 0x002fe2000f8e02ff */
[----:B------:R-:W-:Y:S01]  /*0990*/  UMOV UR4, URZ ;  /* 0x000000ff00047c82 */ /* 0x000fe20008000000 */
[----:B----4-:R-:W-:-:S03]  /*09a0*/  IMAD R9, R9, UR7, RZ ;  /* 0x0000000709097c24 */ /* 0x010fc6000f8e02ff */
[----:B------:R-:W-:Y:S02]  /*09b0*/  IABS R6, R8 ;  /* 0x0000000800067213 */ /* 0x000fe40000000000 */
[----:B------:R-:W-:Y:S02]  /*09c0*/  IABS R12, R9 ;  /* 0x00000009000c7213 */ /* 0x000fe40000000000 */
[----:B------:R-:W-:Y:S01]  /*09d0*/  MOV R3, R6 ;  /* 0x0000000600037202 */ /* 0x000fe20000000f00 */
[----:B------:R-:W-:Y:S01]  /*09e0*/  IMAD.MOV.U32 R6, RZ, RZ, RZ ;  /* 0x000000ffff067224 */ /* 0x000fe200078e00ff */
[----:B------:R-:W-:Y:S02]  /*09f0*/  LOP3.LUT R8, R8, R15, RZ, 0x3c, !PT ;  /* 0x0000000f08087212 */ /* 0x000fe400078e3cff */
[----:B------:R-:W-:Y:S01]  /*0a00*/  LOP3.LUT R9, R9, R20, RZ, 0x3c, !PT ;  /* 0x0000001409097212 */ /* 0x000fe200078e3cff */
[----:B------:R-:W-:Y:S01]  /*0a10*/  IMAD.HI.U32 R4, R4, R3, RZ ;  /* 0x0000000304047227 */ /* 0x000fe200078e00ff */
[----:B------:R-:W-:-:S03]  /*0a20*/  ISETP.GE.AND P2, PT, R8, RZ, PT ;  /* 0x000000ff0800720c */ /* 0x000fc60003f46270 */
[----:B------:R-:W-:-:S04]  /*0a30*/  IMAD.HI.U32 R6, R7, R5, R6 ;  /* 0x0000000507067227 */ /* 0x000fc800078e0006 */
[----:B------:R-:W-:Y:S02]  /*0a40*/  IMAD.MOV R5, RZ, RZ, -R4 ;  /* 0x000000ffff057224 */ /* 0x000fe400078e0a04 */
[----:B------:R-:W-:Y:S02]  /*0a50*/  IMAD.MOV.U32 R7, RZ, RZ, R12 ;  /* 0x000000ffff077224 */ /* 0x000fe400078e000c */
[----:B------:R-:W-:Y:S02]  /*0a60*/  IMAD R3, R14, R5, R3 ;  /* 0x000000050e037224 */ /* 0x000fe400078e0203 */
[----:B------:R-:W-:-:S03]  /*0a70*/  IMAD.HI.U32 R6, R6, R7, RZ ;  /* 0x0000000706067227 */ /* 0x000fc600078e00ff */
[----:B------:R-:W-:Y:S01]  /*0a80*/  ISETP.GT.U32.AND P4, PT, R14, R3, PT ;  /* 0x000000030e00720c */ /* 0x000fe20003f84070 */
[----:B------:R-:W-:-:S04]  /*0a90*/  IMAD.MOV R12, RZ, RZ, -R6 ;  /* 0x000000ffff0c7224 */ /* 0x000fc800078e0a06 */
[----:B------:R-:W-:Y:S01]  /*0aa0*/  IMAD R5, R16, R12, R7 ;  /* 0x0000000c10057224 */ /* 0x000fe200078e0207 */
[----:B------:R-:W-:-:S04]  /*0ab0*/  CS2R R12, SRZ ;  /* 0x00000000000c7805 */ /* 0x000fc8000001ff00 */
[----:B------:R-:W-:-:S03]  /*0ac0*/  ISETP.GT.U32.AND P5, PT, R16, R5, PT ;  /* 0x000000051000720c */ /* 0x000fc60003fa4070 */
[----:B------:R-:W-:Y:S02]  /*0ad0*/  @!P4 IMAD.IADD R3, R3, 0x1, -R14 ;  /* 0x000000010303c824 */ /* 0x000fe400078e0a0e */
[----:B------:R-:W-:Y:S01]  /*0ae0*/  @!P4 VIADD R4, R4, 0x1 ;  /* 0x000000010404c836 */ /* 0x000fe20000000000 */
[----:B------:R-:W-:Y:S02]  /*0af0*/  ISETP.GE.AND P4, PT, R9, RZ, PT ;  /* 0x000000ff0900720c */ /* 0x000fe40003f86270 */
[----:B------:R-:W-:Y:S01]  /*0b00*/  ISETP.GE.U32.AND P3, PT, R3, R14, PT ;  /* 0x0000000e0300720c */ /* 0x000fe20003f66070 */
[----:B------:R-:W-:-:S04]  /*0b10*/  IMAD.MOV.U32 R3, RZ, RZ, RZ ;  /* 0x000000ffff037224 */ /* 0x000fc800078e00ff */
[----:B------:R-:W-:Y:S02]  /*0b20*/  @!P5 IMAD.IADD R5, R5, 0x1, -R16 ;  /* 0x000000010505d824 */ /* 0x000fe400078e0a10 */
[----:B------:R-:W-:Y:S01]  /*0b30*/  @!P5 VIADD R6, R6, 0x1 ;  /* 0x000000010606d836 */ /* 0x000fe20000000000 */
[----:B------:R-:W-:Y:S02]  /*0b40*/  ISETP.NE.AND P5, PT, R15, RZ, PT ;  /* 0x000000ff0f00720c */ /* 0x000fe40003fa5270 */
[----:B------:R-:W-:-:S03]  /*0b50*/  ISETP.GE.U32.AND P0, PT, R5, R16, PT ;  /* 0x000000100500720c */ /* 0x000fc60003f06070 */
[----:B------:R-:W-:Y:S01]  /*0b60*/  @P3 VIADD R4, R4, 0x1 ;  /* 0x0000000104043836 */ /* 0x000fe20000000000 */
[----:B------:R-:W-:-:S03]  /*0b70*/  ISETP.NE.AND P3, PT, R20, RZ, PT ;  /* 0x000000ff1400720c */ /* 0x000fc60003f65270 */
[----:B------:R-:W-:-:S04]  /*0b80*/  @!P2 IMAD.MOV R4, RZ, RZ, -R4 ;  /* 0x000000ffff04a224 */ /* 0x000fc800078e0a04 */
[----:B------:R-:W-:Y:S02]  /*0b90*/  @!P5 LOP3.LUT R4, RZ, R15, RZ, 0x33, !PT ;  /* 0x0000000fff04d212 */ /* 0x000fe400078e33ff */
[----:B------:R-:W-:-:S03]  /*0ba0*/  @P0 VIADD R6, R6, 0x1 ;  /* 0x0000000106060836 */ /* 0x000fc60000000000 */
[----:B------:R-:W-:Y:S02]  /*0bb0*/  VIADD R14, R4, -UR19 ;  /* 0x80000013040e7c36 */ /* 0x000fe40008000000 */
[----:B------:R-:W-:Y:S01]  /*0bc0*/  @!P4 IMAD.MOV R6, RZ, RZ, -R6 ;  /* 0x000000ffff06c224 */ /* 0x000fe200078e0a06 */
[----:B------:R-:W-:-:S05]  /*0bd0*/  @!P3 LOP3.LUT R6, RZ, R20, RZ, 0x33, !PT ;  /* 0x00000014ff06b212 */ /* 0x000fca00078e33ff */
[----:B------:R-:W-:-:S07]  /*0be0*/  VIADD R15, R6, -UR19 ;  /* 0x80000013060f7c36 */ /* 0x000fce0008000000 */
.L_x_258:
[----:B--2---:R-:W0:Y:S01]  /*0bf0*/  I2F.F64.U32 R4, UR4 ;  /* 0x0000000400047d12 */ /* 0x004e220008201800 */
[----:B------:R-:W-:Y:S01]  /*0c00*/  VIADDMNMX R6, R15, UR4, RZ, !PT ;  /* 0x000000040f067c46 */ /* 0x000fe2000f8001ff */
[----:B------:R-:W-:Y:S01]  /*0c10*/  UIADD3 UR4, UPT, UPT, UR4, 0x1, URZ ;  /* 0x0000000104047890 */ /* 0x000fe2000fffe0ff */
[----:B------:R-:W-:Y:S01]  /*0c20*/  IMAD.MOV.U32 R16, RZ, RZ, R14 ;  /* 0x000000ffff107224 */ /* 0x000fe200078e000e */
[----:B------:R-:W-:Y:S02]  /*0c30*/  CS2R R20, SRZ ;  /* 0x0000000000147805 */ /* 0x000fe4000001ff00 */
[----:B------:R-:W-:Y:S01]  /*0c40*/  VIMNMX R17, PT, PT, R6, UR17, PT ;  /* 0x0000001106117c48 */ /* 0x000fe2000bfe0100 */
[----:B-1----:R-:W1:Y:S03]  /*0c50*/  LDCU UR18, c[0x0][0x390] ;  /* 0x00007200ff1277ac */ /* 0x002e660008000800 */
[----:B------:R-:W2:Y:S01]  /*0c60*/  I2F.F64 R6, R17 ;  /* 0x0000001100067312 */ /* 0x000ea20000201c00 */
[----:B---3--:R-:W3:Y:S01]  /*0c70*/  LDCU.64 UR14, c[0x4][0x8] ;  /* 0x01000100ff0e77ac */ /* 0x008ee20008000a00 */
[----:B------:R-:W4:Y:S01]  /*0c80*/  LDCU.64 UR22, c[0x0][0x388] ;  /* 0x00007100ff1677ac */ /* 0x000f220008000a00 */
[----:B0-----:R-:W-:Y:S01]  /*0c90*/  DFMA R4, R18, -0.5, R4 ;  /* 0xbfe000001204782b */ /* 0x001fe20000000004 */
[----:B------:R-:W0:Y:S01]  /*0ca0*/  LDCU.64 UR20, c[0x0][0x380] ;  /* 0x00007000ff1477ac */ /* 0x000e220008000a00 */
[----:B------:R-:W-:-:S06]  /*0cb0*/  UISETP.NE.AND UP0, UPT, UR4, UR11, UPT ;  /* 0x0000000b0400728c */ /* 0x000fcc000bf05270 */
[----:B------:R-:W-:Y:S01]  /*0cc0*/  DMUL R8, R4, R4 ;  /* 0x0000000404087228 */ /* 0x000fe20000000000 */
[----:B------:R-:W-:Y:S01]  /*0cd0*/  UMOV UR7, UR10 ;  /* 0x0000000a00077c82 */ /* 0x000fe20008000000 */
[----:B-12---:R-:W-:-:S11]  /*0ce0*/  DFMA R6, R78, -0.5, R6 ;  /* 0xbfe000004e06782b */ /* 0x006fd60000000006 */
.L_x_257:
[----:B------:R-:W-:Y:S01]  /*0cf0*/  DSETP.NEU.AND P0, PT, |R82|, +INF , PT ;  /* 0x7ff000005200742a */ /* 0x000fe20003f0d200 */
[----:B------:R-:W-:Y:S01]  /*0d00*/  BSSY.RECONVERGENT B2, `(.L_x_238) ;  /* 0x0000011000027945 */ /* 0x000fe20003800200 */
[----:B------:R-:W-:Y:S01]  /*0d10*/  MOV R42, 0x1 ;  /* 0x00000001002a7802 */ /* 0x000fe20000000f00 */
[----:B------:R-:W-:Y:S02]  /*0d20*/  IMAD.MOV.U32 R44, RZ, RZ, R66 ;  /* 0x000000ffff2c7224 */ /* 0x000fe400078e0042 */
[----:B------:R-:W-:-:S09]  /*0d30*/  IMAD.MOV.U32 R45, RZ, RZ, R67 ;  /* 0x000000ffff2d7224 */ /* 0x000fd200078e0043 */
        /* <DEDUP_REMOVED lines=10> */
[----:B0--34-:R-:W-:Y:S05]  /*0de0*/  CALL.REL.NOINC `($_Z21render_braille_kernelPKhjjjiiiiiid11PixelFormathhPhS2_S2_$__internal_trig_reduction_slowpathd) ;  /* 0x000000d400047944 */ /* 0x019fea0003c00000 */
.L_x_241:
[----:B0--34-:R-:W-:Y:S05]  /*0df0*/  BSYNC.RECONVERGENT B3 ;  /* 0x0000000000037941 */ /* 0x019fea0003800200 */
.L_x_240:
[----:B------:R-:W-:-:S07]  /*0e00*/  VIADD R42, R42, 0x1 ;  /* 0x000000012a2a7836 */ /* 0x000fce0000000000 */
.L_x_239:
[----:B0--34-:R-:W-:Y:S05]  /*0e10*/  BSYNC.RECONVERGENT B2 ;  /* 0x0000000000027941 */ /* 0x019fea0003800200 */
.L_x_238:
        /* <DEDUP_REMOVED lines=34> */
[----:B------:R-:W-:Y:S02]  /*1040*/  MOV R97, R83 ;  /* 0x0000005300617202 */ /* 0x000fe40000000f00 */
[----:B------:R-:W-:-:S07]  /*1050*/  MOV R98, 0x1070 ;  /* 0x0000107000627802 */ /* 0x000fce0000000f00 */
[----:B------:R-:W-:Y:S05]  /*1060*/  CALL.REL.NOINC `($_Z21render_braille_kernelPKhjjjiiiiiid11PixelFormathhPhS2_S2_$__internal_trig_reduction_slowpathd) ;  /* 0x000000d000647944 */ /* 0x000fea0003c00000 */
[----:B------:R-:W-:-:S07]  /*1070*/  IMAD.MOV.U32 R17, RZ, RZ, R42 ;  /* 0x000000ffff117224 */ /* 0x000fce00078e002a */
.L_x_243:
[----:B------:R-:W-:Y:S05]  /*1080*/  BSYNC.RECONVERGENT B2 ;  /* 0x0000000000027941 */ /* 0x000fea0003800200 */
.L_x_242:
[----:B------:R-:W-:-:S05]  /*1090*/  IMAD.SHL.U32 R24, R17, 0x40, RZ ;  /* 0x0000004011187824 */ /* 0x000fca00078e00ff */
[----:B------:R-:W-:-:S04]  /*10a0*/  LOP3.LUT R24, R24, 0x40, RZ, 0xc0, !PT ;  /* 0x0000004018187812 */ /* 0x000fc800078ec0ff */
[----:B------:R-:W-:-:S05]  /*10b0*/  IADD3 R30, P0, PT, R24, UR14, RZ ;  /* 0x0000000e181e7c10 */ /* 0x000fca000ff1e0ff */
[----:B------:R-:W-:-:S05]  /*10c0*/  IMAD.X R31, RZ, RZ, UR15, P0 ;  /* 0x0000000fff1f7e24 */ /* 0x000fca00080e06ff */
[----:B------:R-:W2:Y:S04]  /*10d0*/  LDG.E.128.CONSTANT R24, desc[UR12][R30.64] ;  /* 0x0000000c1e187981 */ /* 0x000ea8000c1e9d00 */
[----:B------:R-:W3:Y:S04]  /*10e0*/  LDG.E.128.CONSTANT R32, desc[UR12][R30.64+0x10] ;  /* 0x0000100c1e207981 */ /* 0x000ee8000c1e9d00 */
[----:B------:R0:W4:Y:S01]  /*10f0*/  LDG.E.128.CONSTANT R36, desc[UR12][R30.64+0x20] ;  /* 0x0000200c1e247981 */ /* 0x000122000c1e9d00 */
[----:B------:R-:W-:Y:S01]  /*1100*/  LOP3.LUT R40, R17, 0x1, RZ, 0xc0, !PT ;  /* 0x0000000111287812 */ /* 0x000fe200078ec0ff */
[----:B------:R-:W-:Y:S01]  /*1110*/  IMAD.MOV.U32 R42, RZ, RZ, 0x20fd8164 ;  /* 0x20fd8164ff2a7424 */ /* 0x000fe200078e00ff */
[----:B------:R-:W-:Y:S01]  /*1120*/  BSSY.RECONVERGENT B0, `(.L_x_244) ;  /* 0x0000067000007945 */ /* 0x000fe20003800200 */
[----:B------:R-:W-:Y:S01]  /*1130*/  IMAD.MOV.U32 R43, RZ, RZ, 0x3da8ff83 ;  /* 0x3da8ff83ff2b7424 */ /* 0x000fe200078e00ff */
[----:B------:R-:W-:Y:S01]  /*1140*/  ISETP.NE.U32.AND P0, PT, R40, 0x1, PT ;  /* 0x000000012800780c */ /* 0x000fe20003f05070 */
[----:B------:R-:W-:-:S03]  /*1150*/  DMUL R40, R44, R44 ;  /* 0x0000002c2c287228 */ /* 0x000fc60000000000 */
[----:B------:R-:W-:Y:S02]  /*1160*/  FSEL R42, R42, -8.06006814911005101289e+34, !P0 ;  /* 0xf9785eba2a2a7808 */ /* 0x000fe40004000000 */
[----:B------:R-:W-:Y:S02]  /*1170*/  FSEL R43, -R43, 0.11223486810922622681, !P0 ;  /* 0x3de5db652b2b7808 */ /* 0x000fe40004000100 */
[----:B0-----:R-:W-:-:S04]  /*1180*/  VIMNMX R30, PT, PT, RZ, R16, !PT ;  /* 0x00000010ff1e7248 */ /* 0x001fc80007fe0100 */
[----:B--2---:R-:W-:-:S08]  /*1190*/  DFMA R24, R40, R42, R24 ;  /* 0x0000002a2818722b */ /* 0x004fd00000000018 */
[----:B------:R-:W-:-:S08]  /*11a0*/  DFMA R24, R40, R24, R26 ;  /* 0x000000182818722b */ /* 0x000fd0000000001a */
[----:B---3--:R-:W-:Y:S01]  /*11b0*/  DFMA R24, R40, R24, R32 ;  /* 0x000000182818722b */ /* 0x008fe20000000020 */
[----:B------:R-:W-:-:S07]  /*11c0*/  VIMNMX R32, PT, PT, R30, UR5, PT ;  /* 0x000000051e207c48 */ /* 0x000fce000bfe0100 */
[----:B------:R-:W-:-:S08]  /*11d0*/  DFMA R24, R40, R24, R34 ;  /* 0x000000182818722b */ /* 0x000fd00000000022 */
[----:B----4-:R-:W-:-:S08]  /*11e0*/  DFMA R24, R40, R24, R36 ;  /* 0x000000182818722b */ /* 0x010fd00000000024 */
        /* <DEDUP_REMOVED lines=8> */
[----:B------:R-:W-:Y:S01]  /*1270*/  FSEL R24, R30, R24, !P0 ;  /* 0x000000181e187208 */ /* 0x000fe20004000000 */
[----:B0-----:R-:W-:Y:S01]  /*1280*/  DFMA R26, R80, -0.5, R26 ;  /* 0xbfe00000501a782b */ /* 0x001fe2000000001a */
        /* <DEDUP_REMOVED lines=14> */
[----:B------:R-:W-:Y:S02]  /*1370*/  CS2R R30, SRZ ;  /* 0x00000000001e7805 */ /* 0x000fe4000001ff00 */
[----:B------:R-:W-:Y:S01]  /*1380*/  CS2R R24, SRZ ;  /* 0x0000000000187805 */ /* 0x000fe2000001ff00 */
[----:B------:R0:W1:Y:S08]  /*1390*/  F2I.F64.TRUNC R17, R4 ;  /* 0x0000000400117311 */ /* 0x000070000030d100 */
[----:B------:R-:W2:Y:S01]  /*13a0*/  F2I.F64.TRUNC R26, R26 ;  /* 0x0000001a001a7311 */ /* 0x000ea2000030d100 */
[----:B0-----:R-:W-:-:S02]  /*13b0*/  CS2R R4, SRZ ;  /* 0x0000000000047805 */ /* 0x001fc4000001ff00 */
        /* <DEDUP_REMOVED lines=27> */
.L_x_248:
[----:B------:R1:W5:Y:S04]  /*1570*/  LDG.E.U8 R30, desc[UR12][R4.64] ;  /* 0x0000000c041e7981 */ /* 0x000368000c1e1100 */
[----:B------:R1:W5:Y:S04]  /*1580*/  LDG.E.U8 R24, desc[UR12][R4.64+0x1] ;  /* 0x0000010c04187981 */ /* 0x000368000c1e1100 */
[----:B------:R1:W5:Y:S01]  /*1590*/  LDG.E.U8 R17, desc[UR12][R4.64+0x2] ;  /* 0x0000020c04117981 */ /* 0x000362000c1e1100 */
[----:B------:R-:W-:Y:S05]  /*15a0*/  BRA `(.L_x_250) ;  /* 0x00000000006c7947 */ /* 0x000fea0003800000 */
.L_x_247:
[----:B------:R2:W5:Y:S04]  /*15b0*/  LDG.E.U8 R17, desc[UR12][R4.64] ;  /* 0x0000000c04117981 */ /* 0x000568000c1e1100 */
[----:B------:R2:W5:Y:S04]  /*15c0*/  LDG.E.U8 R24, desc[UR12][R4.64+0x1] ;  /* 0x0000010c04187981 */ /* 0x000568000c1e1100 */
[----:B------:R2:W5:Y:S01]  /*15d0*/  LDG.E.U8 R30, desc[UR12][R4.64+0x2] ;  /* 0x0000020c041e7981 */ /* 0x000562000c1e1100 */
[----:B------:R-:W-:Y:S05]  /*15e0*/  BRA `(.L_x_250) ;  /* 0x00000000005c7947 */ /* 0x000fea0003800000 */
.L_x_246:
        /* <DEDUP_REMOVED lines=8> */
.L_x_249:
[----:B------:R0:W5:Y:S04]  /*1670*/  LDG.E.U8 R17, desc[UR12][R4.64] ;  /* 0x0000000c04117981 */ /* 0x000168000c1e1100 */
[----:B------:R0:W5:Y:S04]  /*1680*/  LDG.E.U8 R24, desc[UR12][R4.64+0x1] ;  /* 0x0000010c04187981 */ /* 0x000168000c1e1100 */
[----:B------:R0:W5:Y:S01]  /*1690*/  LDG.E.U8 R30, desc[UR12][R4.64+0x2] ;  /* 0x0000020c041e7981 */ /* 0x000162000c1e1100 */
[----:B------:R-:W-:Y:S05]  /*16a0*/  BRA `(.L_x_250) ;  /* 0x00000000002c7947 */ /* 0x000fea0003800000 */
.L_x_253:
[----:B------:R4:W5:Y:S04]  /*16b0*/  LDG.E.U8 R30, desc[UR12][R4.64] ;  /* 0x0000000c041e7981 */ /* 0x000968000c1e1100 */
[----:B------:R4:W5:Y:S04]  /*16c0*/  LDG.E.U8 R24, desc[UR12][R4.64+0x1] ;  /* 0x0000010c04187981 */ /* 0x000968000c1e1100 */
[----:B------:R4:W5:Y:S01]  /*16d0*/  LDG.E.U8 R17, desc[UR12][R4.64+0x2] ;  /* 0x0000020c04117981 */ /* 0x000962000c1e1100 */
[----:B------:R-:W-:Y:S05]  /*16e0*/  BRA `(.L_x_250) ;  /* 0x00000000001c7947 */ /* 0x000fea0003800000 */
.L_x_252:
[----:B------:R3:W5:Y:S04]  /*16f0*/  LDG.E.U8 R17, desc[UR12][R4.64] ;  /* 0x0000000c04117981 */ /* 0x000768000c1e1100 */
[----:B------:R3:W5:Y:S04]  /*1700*/  LDG.E.U8 R24, desc[UR12][R4.64+0x1] ;  /* 0x0000010c04187981 */ /* 0x000768000c1e1100 */
[----:B------:R3:W5:Y:S01]  /*1710*/  LDG.E.U8 R30, desc[UR12][R4.64+0x2] ;  /* 0x0000020c041e7981 */ /* 0x000762000c1e1100 */
[----:B------:R-:W-:Y:S05]  /*1720*/  BRA `(.L_x_250) ;  /* 0x00000000000c7947 */ /* 0x000fea0003800000 */
.L_x_251:
[----:B------:R0:W5:Y:S04]  /*1730*/  LDG.E.U8 R30, desc[UR12][R4.64+0x1] ;  /* 0x0000010c041e7981 */ /* 0x000168000c1e1100 */
[----:B------:R0:W5:Y:S04]  /*1740*/  LDG.E.U8 R24, desc[UR12][R4.64+0x2] ;  /* 0x0000020c04187981 */ /* 0x000168000c1e1100 */
[----:B------:R0:W5:Y:S02]  /*1750*/  LDG.E.U8 R17, desc[UR12][R4.64+0x3] ;  /* 0x0000030c04117981 */ /* 0x000164000c1e1100 */
.L_x_250:
[----:B-----5:R-:W0:Y:S08]  /*1760*/  I2F.F64.U16 R30, R30 ;  /* 0x0000001e001e7312 */ /* 0x020e300000101800 */
[----:B------:R-:W0:Y:S08]  /*1770*/  I2F.F64.U16 R24, R24 ;  /* 0x0000001800187312 */ /* 0x000e300000101800 */
[----:B01234-:R0:W1:Y:S02]  /*1780*/  I2F.F64.U16 R4, R17 ;  /* 0x0000001100047312 */ /* 0x01f0640000101800 */
.L_x_245:
[----:B------:R-:W-:Y:S05]  /*1790*/  BSYNC.RECONVERGENT B0 ;  /* 0x0000000000007941 */ /* 0x000fea0003800200 */
.L_x_244:
[----:B------:R-:W2:Y:S01]  /*17a0*/  MUFU.RCP64H R27, R11 ;  /* 0x0000000b001b7308 */ /* 0x000ea20000001800 */
[----:B------:R-:W-:-:S06]  /*17b0*/  IMAD.MOV.U32 R26, RZ, RZ, 0x1 ;  /* 0x00000001ff1a7424 */ /* 0x000fcc00078e00ff */
        /* <DEDUP_REMOVED lines=8> */
[--C-:B------:R-:W-:Y:S02]  /*1840*/  DFMA R26, -R10, R40, -R36.reuse ;  /* 0x000000280a1a722b */ /* 0x100fe40000000924 */
[----:B------:R-:W-:-:S06]  /*1850*/  DADD R36, -RZ, -R36 ;  /* 0x00000000ff247229 */ /* 0x000fcc0000000924 */
[----:B------:R-:W-:-:S04]  /*1860*/  DFMA R40, R34, R26, R40 ;  /* 0x0000001a2228722b */ /* 0x000fc80000000028 */
[----:B------:R-:W-:-:S06]  /*1870*/  FSETP.GEU.AND P2, PT, |R37|, 6.5827683646048100446e-37, PT ;  /* 0x036000002500780b */ /* 0x000fcc0003f4e200 */
[----:B0-----:R-:W-:-:S05]  /*1880*/  FFMA R17, RZ, R11, R41 ;  /* 0x0000000bff117223 */ /* 0x001fca0000000029 */
[----:B------:R-:W-:-:S13]  /*1890*/  FSETP.GT.AND P0, PT, |R17|, 1.469367938527859385e-39, PT ;  /* 0x001000001100780b */ /* 0x000fda0003f04200 */
[----:B------:R-:W-:Y:S05]  /*18a0*/  @P0 BRA P2, `(.L_x_254) ;  /* 0x0000000000100947 */ /* 0x000fea0001000000 */
[----:B------:R-:W-:Y:S01]  /*18b0*/  IMAD.MOV.U32 R26, RZ, RZ, R10 ;  /* 0x000000ffff1a7224 */ /* 0x000fe200078e000a */
[----:B------:R-:W-:Y:S01]  /*18c0*/  MOV R48, 0x18f0 ;  /* 0x000018f000307802 */ /* 0x000fe20000000f00 */
[----:B------:R-:W-:-:S07]  /*18d0*/  IMAD.MOV.U32 R27, RZ, RZ, R11 ;  /* 0x000000ffff1b7224 */ /* 0x000fce00078e000b */
[----:B-1----:R-:W-:Y:S05]  /*18e0*/  CALL.REL.NOINC `($__internal_3_$__cuda_sm20_div_rn_f64_full) ;  /* 0x000000bc00d87944 */ /* 0x002fea0003c00000 */
.L_x_254:
        /* <DEDUP_REMOVED lines=43> */
[----:B------:R-:W-:Y:S01]  /*1ba0*/  IMAD R27, R34, 0x100000, R33 ;  /* 0x00100000221b7824 */ /* 0x000fe200078e0221 */
[----:B------:R-:W-:Y:S01]  /*1bb0*/  MOV R26, R32 ;  /* 0x00000020001a7202 */ /* 0x000fe20000000f00 */
[----:B------:R-:W-:Y:S06]  /*1bc0*/  @!P0 BRA `(.L_x_256) ;  /* 0x0000000000308947 */ /* 0x000fec0003800000 */
[----:B------:R-:W-:Y:S01]  /*1bd0*/  FSETP.GEU.AND P2, PT, |R41|, 4.2275390625, PT ;  /* 0x408748002900780b */ /* 0x000fe20003f4e200 */
[C---:B------:R-:W-:Y:S02]  /*1be0*/  DADD R26, R40.reuse, +INF ;  /* 0x7ff00000281a7429 */ /* 0x040fe40000000000 */
[----:B------:R-:W-:-:S08]  /*1bf0*/  DSETP.GEU.AND P0, PT, R40, RZ, PT ;  /* 0x000000ff2800722a */ /* 0x000fd00003f0e000 */
[----:B------:R-:W-:Y:S02]  /*1c00*/  FSEL R26, R26, RZ, P0 ;  /* 0x000000ff1a1a7208 */ /* 0x000fe40000000000 */
[----:B------:R-:W-:Y:S02]  /*1c10*/  @!P2 LEA.HI R17, R34, R34, RZ, 0x1 ;  /* 0x000000222211a211 */ /* 0x000fe400078f08ff */
[----:B------:R-:W-:Y:S02]  /*1c20*/  FSEL R27, R27, RZ, P0 ;  /* 0x000000ff1b1b7208 */ /* 0x000fe40000000000 */
[----:B------:R-:W-:-:S05]  /*1c30*/  @!P2 SHF.R.S32.HI R17, RZ, 0x1, R17 ;  /* 0x00000001ff11a819 */ /* 0x000fca0000011411 */
[----:B------:R-:W-:Y:S02]  /*1c40*/  @!P2 IMAD.IADD R34, R34, 0x1, -R17 ;  /* 0x000000012222a824 */ /* 0x000fe400078e0a11 */
[----:B------:R-:W-:-:S03]  /*1c50*/  @!P2 IMAD R33, R17, 0x100000, R33 ;  /* 0x001000001121a824 */ /* 0x000fc600078e0221 */
[----:B------:R-:W-:Y:S01]  /*1c60*/  @!P2 LEA R35, R34, 0x3ff00000, 0x14 ;  /* 0x3ff000002223a811 */ /* 0x000fe200078ea0ff */
[----:B------:R-:W-:-:S06]  /*1c70*/  @!P2 IMAD.MOV.U32 R34, RZ, RZ, RZ ;  /* 0x000000ffff22a224 */ /* 0x000fcc00078e00ff */
[----:B------:R-:W-:-:S11]  /*1c80*/  @!P2 DMUL R26, R32, R34 ;  /* 0x00000022201aa228 */ /* 0x000fd60000000000 */
.L_x_256:
[----:B------:R-:W-:Y:S05]  /*1c90*/  BSYNC.RECONVERGENT B0 ;  /* 0x0000000000007941 */ /* 0x000fea0003800200 */
.L_x_255:
        /* <DEDUP_REMOVED lines=13> */
[----:B------:R2:W3:Y:S01]  /*1d70*/  F2I.U32.F64.TRUNC R3, R4 ;  /* 0x0000000400037311 */ /* 0x0004e2000030d000 */
[----:B0-----:R-:W-:Y:S05]  /*1d80*/  BRA.U UP1, `(.L_x_257) ;  /* 0xffffffed01d87547 */ /* 0x001fea000b83ffff */
[----:B------:R-:W-:Y:S05]  /*1d90*/  BRA.U UP0, `(.L_x_258) ;  /* 0xffffffed00947547 */ /* 0x000fea000b83ffff */
[----:B--2---:R-:W0:Y:S01]  /*1da0*/  MUFU.RCP64H R5, R23 ;  /* 0x0000001700057308 */ /* 0x004e220000001800 */
[----:B------:R-:W-:Y:S01]  /*1db0*/  IMAD.MOV.U32 R4, RZ, RZ, 0x1 ;  /* 0x00000001ff047424 */ /* 0x000fe200078e00ff */
[----:B------:R-:W-:Y:S06]  /*1dc0*/  BSSY.RECONVERGENT B1, `(.L_x_259) ;  /* 0x0000012000017945 */ /* 0x000fec0003800200 */
[----:B------:R-:W2:Y:S01]  /*1dd0*/  I2F.F64.U32 R36, R13 ;  /* 0x0000000d00247312 */ /* 0x000ea20000201800 */
[----:B0-----:R-:W-:Y:S01]  /*1de0*/  DFMA R6, -R22, R4, 1 ;  /* 0x3ff000001606742b */ /* 0x001fe20000000104 */
[----:B--2---:R-:W-:-:S07]  /*1df0*/  FSETP.GEU.AND P2, PT, |R37|, 6.5827683646048100446e-37, PT ;  /* 0x036000002500780b */ /* 0x004fce0003f4e200 */
        /* <DEDUP_REMOVED lines=13> */
[----:B-1-3--:R-:W-:Y:S05]  /*1ed0*/  CALL.REL.NOINC `($__internal_3_$__cuda_sm20_div_rn_f64_full) ;  /* 0x000000b8005c7944 */ /* 0x00afea0003c00000 */
.L_x_260:
[----:B------:R-:W-:Y:S05]  /*1ee0*/  BSYNC.RECONVERGENT B1 ;  /* 0x0000000000017941 */ /* 0x000fea0003800200 */
.L_x_259:
[----:B------:R-:W0:Y:S01]  /*1ef0*/  MUFU.RCP64H R5, R23 ;  /* 0x0000001700057308 */ /* 0x000e220000001800 */
[----:B------:R-:W-:Y:S01]  /*1f00*/  IMAD.MOV.U32 R4, RZ, RZ, 0x1 ;  /* 0x00000001ff047424 */ /* 0x000fe200078e00ff */
[----:B------:R-:W-:Y:S06]  /*1f10*/  BSSY.RECONVERGENT B1, `(.L_x_261) ;  /* 0x0000016000017945 */ /* 0x000fec0003800200 */
[----:B-1----:R-:W1:Y:S01]  /*1f20*/  I2F.F64.U32 R36, R12 ;  /* 0x0000000c00247312 */ /* 0x002e620000201800 */
        /* <DEDUP_REMOVED lines=8> */
[----:B------:R-:W-:Y:S02]  /*1fb0*/  DFMA R4, R8, R6, R4 ;  /* 0x000000060804722b */ /* 0x000fe40000000004 */
[----:B------:R-:W0:Y:S08]  /*1fc0*/  F2I.U32.F64.TRUNC R6, R40 ;  /* 0x0000002800067311 */ /* 0x000e30000030d000 */
[----:B------:R-:W-:-:S05]  /*1fd0*/  FFMA R7, RZ, R23, R5 ;  /* 0x00000017ff077223 */ /* 0x000fca0000000005 */
[----:B------:R-:W-:Y:S02]  /*1fe0*/  FSETP.GT.AND P0, PT, |R7|, 1.469367938527859385e-39, PT ;  /* 0x001000000700780b */ /* 0x000fe40003f04200 */
[----:B0-----:R-:W-:-:S11]  /*1ff0*/  LOP3.LUT R7, R6, 0xff, RZ, 0xc0, !PT ;  /* 0x000000ff06077812 */ /* 0x001fd600078ec0ff */
[----:B------:R-:W-:Y:S05]  /*2000*/  @P0 BRA P2, `(.L_x_262) ;  /* 0x0000000000180947 */ /* 0x000fea0001000000 */
[----:B------:R-:W-:Y:S01]  /*2010*/  IMAD.MOV.U32 R26, RZ, RZ, R22 ;  /* 0x000000ffff1a7224 */ /* 0x000fe200078e0016 */
[----:B------:R-:W-:Y:S01]  /*2020*/  MOV R48, 0x2050 ;  /* 0x0000205000307802 */ /* 0x000fe20000000f00 */
[----:B------:R-:W-:-:S07]  /*2030*/  IMAD.MOV.U32 R27, RZ, RZ, R23 ;  /* 0x000000ffff1b7224 */ /* 0x000fce00078e0017 */
[----:B---3--:R-:W-:Y:S05]  /*2040*/  CALL.REL.NOINC `($__internal_3_$__cuda_sm20_div_rn_f64_full) ;  /* 0x000000b800007944 */ /* 0x008fea0003c00000 */
[----:B------:R-:W-:Y:S02]  /*2050*/  IMAD.MOV.U32 R4, RZ, RZ, R40 ;  /* 0x000000ffff047224 */ /* 0x000fe400078e0028 */
[----:B------:R-:W-:-:S07]  /*2060*/  IMAD.MOV.U32 R5, RZ, RZ, R41 ;  /* 0x000000ffff057224 */ /* 0x000fce00078e0029 */
.L_x_262:
[----:B------:R-:W-:Y:S05]  /*2070*/  BSYNC.RECONVERGENT B1 ;  /* 0x0000000000017941 */ /* 0x000fea0003800200 */
.L_x_261:
[----:B------:R-:W0:Y:S01]  /*2080*/  MUFU.RCP64H R9, R23 ;  /* 0x0000001700097308 */ /* 0x000e220000001800 */
[----:B------:R-:W-:Y:S01]  /*2090*/  IMAD.MOV.U32 R8, RZ, RZ, 0x1 ;  /* 0x00000001ff087424 */ /* 0x000fe200078e00ff */
[----:B------:R-:W-:Y:S06]  /*20a0*/  BSSY.RECONVERGENT B1, `(.L_x_263) ;  /* 0x0000014000017945 */ /* 0x000fec0003800200 */
[----:B---3--:R-:W1:Y:S08]  /*20b0*/  I2F.F64.U32 R36, R3 ;  /* 0x0000000300247312 */ /* 0x008e700000201800 */
        /* <DEDUP_REMOVED lines=17> */
[----:B------:R-:W-:Y:S05]  /*21d0*/  CALL.REL.NOINC `($__internal_3_$__cuda_sm20_div_rn_f64_full) ;  /* 0x000000b4009c7944 */ /* 0x000fea0003c00000 */
.L_x_264:
[----:B------:R-:W-:Y:S05]  /*21e0*/  BSYNC.RECONVERGENT B1 ;  /* 0x0000000000017941 */ /* 0x000fea0003800200 */
.L_x_263:
[----:B------:R-:W0:Y:S01]  /*21f0*/  F2I.U32.F64.TRUNC R40, R40 ;  /* 0x0000002800287311 */ /* 0x000e22000030d000 */
[----:B------:R-:W-:Y:S01]  /*2200*/  UMOV UR8, 0x39581062 ;  /* 0x3958106200087882 */ /* 0x000fe20000000000 */
[----:B------:R-:W-:Y:S01]  /*2210*/  UMOV UR9, 0x3fe2c8b4 ;  /* 0x3fe2c8b400097882 */ /* 0x000fe20000000000 */
[----:B------:R-:W-:-:S04]  /*2220*/  IMAD R3, R2, 0x3, R1 ;  /* 0x0000000302037824 */ /* 0x000fc800078e0201 */
[----:B------:R-:W-:Y:S01]  /*2230*/  IMAD R5, R2, 0x5, R3 ;  /* 0x0000000502057824 */ /* 0x000fe200078e0203 */
[----:B------:R-:W1:Y:S01]  /*2240*/  I2F.F64.U16 R12, R16 ;  /* 0x00000010000c7312 */ /* 0x000e620000101800 */
[----:B------:R2:W-:Y:S01]  /*2250*/  STL.U8 [R3+0x40], R6 ;  /* 0x0000400603007387 */ /* 0x0005e20000100000 */
[----:B0-----:R-:W-:-:S06]  /*2260*/  LOP3.LUT R14, R40, 0xff, RZ, 0xc0, !PT ;  /* 0x000000ff280e7812 */ /* 0x001fcc00078ec0ff */
[----:B------:R-:W0:Y:S01]  /*2270*/  I2F.F64.U16 R8, R7 ;  /* 0x0000000700087312 */ /* 0x000e220000101800 */
[----:B-1----:R-:W-:-:S07]  /*2280*/  DMUL R12, R12, UR8 ;  /* 0x000000080c0c7c28 */ /* 0x002fce0008000000 */
        /* <DEDUP_REMOVED lines=8> */
[----:B-1----:R-:W-:Y:S01]  /*2310*/  DFMA R8, R14, UR8, R8 ;  /* 0x000000080e087c2b */ /* 0x002fe20008000008 */
[----:B------:R2:W-:Y:S01]  /*2320*/  STL.U8 [R13+0x41], R4 ;  /* 0x000041040d007387 */ /* 0x0005e20000100000 */
[----:B------:R-:W-:-:S03]  /*2330*/  ISETP.NE.AND P0, PT, R2, 0x8, PT ;  /* 0x000000080200780c */ /* 0x000fc60003f05270 */
[----:B------:R2:W-:Y:S04]  /*2340*/  STL.U8 [R13+0x42], R40 ;  /* 0x000042280d007387 */ /* 0x0005e80000100000 */
[----:B------:R2:W-:Y:S06]  /*2350*/  STL.64 [R5], R8 ;  /* 0x0000000805007387 */ /* 0x0005ec0000100a00 */
[----:B------:R-:W-:Y:S05]  /*2360*/  @P0 BRA `(.L_x_265) ;  /* 0xffffffe400200947 */ /* 0x000fea000383ffff */
[----:B------:R-:W3:Y:S01]  /*2370*/  LDL.64 R30, [R1+0x40] ;  /* 0x00004000011e7983 */ /* 0x000ee20000100a00 */
[----:B------:R-:W-:Y:S01]  /*2380*/  IMAD.MOV.U32 R36, RZ, RZ, 0x403e0000 ;  /* 0x403e0000ff247424 */ /* 0x000fe200078e00ff */
[----:B------:R-:W-:Y:S01]  /*2390*/  BSSY.RECONVERGENT B0, `(.L_x_266) ;  /* 0x0000035000007945 */ /* 0x000fe20003800200 */
[C---:B---3--:R-:W-:Y:S02]  /*23a0*/  PRMT R58, R30.reuse, 0x7771, RZ ;  /* 0x000077711e3a7816 */ /* 0x048fe400000000ff */
[----:B------:R-:W-:Y:S02]  /*23b0*/  PRMT R57, R31, 0x7770, RZ ;  /* 0x000077701f397816 */ /* 0x000fe400000000ff */
[----:B------:R-:W-:Y:S02]  /*23c0*/  PRMT R60, R30, 0x7770, RZ ;  /* 0x000077701e3c7816 */ /* 0x000fe400000000ff */
[----:B------:R-:W-:Y:S02]  /*23d0*/  IADD3 R2, PT, PT, R58, -R57, RZ ;  /* 0x800000393a027210 */ /* 0x000fe40007ffe0ff */
[----:B------:R-:W-:-:S02]  /*23e0*/  PRMT R59, R30, 0x7773, RZ ;  /* 0x000077731e3b7816 */ /* 0x000fc400000000ff */
[----:B------:R-:W-:Y:S02]  /*23f0*/  SHF.R.U32.HI R55, RZ, 0x8, R31 ;  /* 0x00000008ff377819 */ /* 0x000fe4000001161f */
[----:B--2---:R-:W0:Y:S01]  /*2400*/  I2F.F64 R2, R2 ;  /* 0x0000000200027312 */ /* 0x004e220000201c00 */
[----:B------:R-:W-:Y:S01]  /*2410*/  IMAD.IADD R0, R60, 0x1, -R59 ;  /* 0x000000013c007824 */ /* 0x000fe200078e0a3b */
[----:B------:R-:W-:Y:S02]  /*2420*/  PRMT R56, R30, 0x7772, RZ ;  /* 0x000077721e387816 */ /* 0x000fe400000000ff */
[----:B------:R-:W-:-:S04]  /*2430*/  LOP3.LUT R55, R55, 0xff, RZ, 0xc0, !PT ;  /* 0x000000ff37377812 */ /* 0x000fc800078ec0ff */
[----:B------:R1:W2:Y:S01]  /*2440*/  I2F.F64 R4, R0 ;  /* 0x0000000000047312 */ /* 0x0002a20000201c00 */
[----:B------:R-:W-:Y:S01]  /*2450*/  IMAD.IADD R12, R56, 0x1, -R55 ;  /* 0x00000001380c7824 */ /* 0x000fe200078e0a37 */
[----:B0-----:R-:W-:-:S06]  /*2460*/  DMUL R10, R2, 4 ;  /* 0x40100000020a7828 */ /* 0x001fcc0000000000 */
[----:B------:R-:W0:Y:S01]  /*2470*/  I2F.F64 R6, R12 ;  /* 0x0000000c00067312 */ /* 0x000e220000201c00 */
[----:B-1----:R-:W1:Y:S01]  /*2480*/  LDC.U8 R0, c[0x0][0x3b9] ;  /* 0x0000ee40ff007b82 */ /* 0x002e620000000000 */
[----:B--2---:R-:W-:Y:S02]  /*2490*/  DADD R8, R4, R4 ;  /* 0x0000000004087229 */ /* 0x004fe40000000004 */
[----:B------:R-:W-:Y:S02]  /*24a0*/  DMUL R10, R2, R10 ;  /* 0x0000000a020a7228 */ /* 0x000fe40000000000 */
[----:B0-----:R-:W-:-:S06]  /*24b0*/  DMUL R2, R6, 3 ;  /* 0x4008000006027828 */ /* 0x001fcc0000000000 */
[----:B------:R-:W-:-:S08]  /*24c0*/  DFMA R8, R4, R8, R10 ;  /* 0x000000080408722b */ /* 0x000fd0000000000a */
[----:B------:R-:W-:Y:S01]  /*24d0*/  DFMA R2, R6, R2, R8 ;  /* 0x000000020602722b */ /* 0x000fe20000000008 */
[----:B-1----:R-:W-:Y:S01]  /*24e0*/  ISETP.GT.U32.AND P0, PT, R0, 0x45, PT ;  /* 0x000000450000780c */ /* 0x002fe20003f04070 */
[----:B------:R-:W-:Y:S02]  /*24f0*/  IMAD.MOV.U32 R8, RZ, RZ, 0x0 ;  /* 0x00000000ff087424 */ /* 0x000fe400078e00ff */
[----:B------:R-:W-:Y:S01]  /*2500*/  IMAD.MOV.U32 R9, RZ, RZ, 0x3fd80000 ;  /* 0x3fd80000ff097424 */ /* 0x000fe200078e00ff */
[----:B------:R-:W-:Y:S01]  /*2510*/  FSEL R37, R36, 3.140625, P0 ;  /* 0x4049000024257808 */ /* 0x000fe20000000000 */
[----:B------:R-:W0:Y:S01]  /*2520*/  MUFU.RSQ64H R5, R3 ;  /* 0x0000000300057308 */ /* 0x000e220000001c00 */
[----:B------:R-:W-:-:S03]  /*2530*/  IMAD.MOV.U32 R36, RZ, RZ, RZ ;  /* 0x000000ffff247224 */ /* 0x000fc600078e00ff */
        /* <DEDUP_REMOVED lines=10> */
[----:B------:R-:W-:-:S08]  /*25e0*/  DFMA R10, R8, -R8, R2 ;  /* 0x80000008080a722b */ /* 0x000fd00000000002 */
[----:B------:R-:W-:Y:S01]  /*25f0*/  DFMA R32, R10, R12, R8 ;  /* 0x0000000c0a20722b */ /* 0x000fe20000000008 */
[----:B------:R-:W-:Y:S10]  /*2600*/  @!P2 BRA `(.L_x_267) ;  /* 0x000000000034a947 */ /* 0x000ff40003800000 */
[----:B------:R-:W-:Y:S01]  /*2610*/  IMAD.MOV.U32 R46, RZ, RZ, R6 ;  /* 0x000000ffff2e7224 */ /* 0x000fe200078e0006 */
[----:B------:R-:W-:Y:S01]  /*2620*/  MOV R40, R4 ;  /* 0x0000000400287202 */ /* 0x000fe20000000f00 */
[----:B------:R-:W-:Y:S01]  /*2630*/  IMAD.MOV.U32 R38, RZ, RZ, R2 ;  /* 0x000000ffff267224 */ /* 0x000fe200078e0002 */
[----:B------:R-:W-:Y:S01]  /*2640*/  MOV R47, 0x26c0 ;  /* 0x000026c0002f7802 */ /* 0x000fe20000000f00 */
[----:B------:R-:W-:Y:S02]  /*2650*/  IMAD.MOV.U32 R39, RZ, RZ, R3 ;  /* 0x000000ffff277224 */ /* 0x000fe400078e0003 */
[----:B------:R-:W-:Y:S02]  /*2660*/  IMAD.MOV.U32 R48, RZ, RZ, R10 ;  /* 0x000000ffff307224 */ /* 0x000fe400078e000a */
[----:B------:R-:W-:Y:S02]  /*2670*/  IMAD.MOV.U32 R49, RZ, RZ, R11 ;  /* 0x000000ffff317224 */ /* 0x000fe400078e000b */
[----:B------:R-:W-:-:S02]  /*2680*/  IMAD.MOV.U32 R42, RZ, RZ, R8 ;  /* 0x000000ffff2a7224 */ /* 0x000fc400078e0008 */
[----:B------:R-:W-:Y:S02]  /*2690*/  IMAD.MOV.U32 R45, RZ, RZ, R9 ;  /* 0x000000ffff2d7224 */ /* 0x000fe400078e0009 */
[----:B------:R-:W-:-:S07]  /*26a0*/  IMAD.MOV.U32 R41, RZ, RZ, R13 ;  /* 0x000000ffff297224 */ /* 0x000fce00078e000d */
[----:B------:R-:W-:Y:S05]  /*26b0*/  CALL.REL.NOINC `($__internal_5_$__cuda_sm20_dsqrt_rn_f64_mediumpath_v1) ;  /* 0x000000b800187944 */ /* 0x000fea0003c00000 */
[----:B------:R-:W-:Y:S02]  /*26c0*/  IMAD.MOV.U32 R32, RZ, RZ, R44 ;  /* 0x000000ffff207224 */ /* 0x000fe400078e002c */
[----:B------:R-:W-:-:S07]  /*26d0*/  IMAD.MOV.U32 R33, RZ, RZ, R45 ;  /* 0x000000ffff217224 */ /* 0x000fce00078e002d */
.L_x_267:
[----:B------:R-:W-:Y:S05]  /*26e0*/  BSYNC.RECONVERGENT B0 ;  /* 0x0000000000007941 */ /* 0x000fea0003800200 */
.L_x_266:
[----:B------:R-:W2:Y:S04]  /*26f0*/  LDL.64 R52, [R1+0x48] ;  /* 0x0000480001347983 */ /* 0x000ea80000100a00 */
[----:B------:R-:W3:Y:S04]  /*2700*/  LDL.128 R4, [R1] ;  /* 0x0000000001047983 */ /* 0x000ee80000100c00 */
[----:B------:R-:W4:Y:S04]  /*2710*/  LDL.64 R34, [R1+0x50] ;  /* 0x0000500001227983 */ /* 0x000f280000100a00 */
[----:B------:R0:W5:Y:S04]  /*2720*/  LDL.128 R8, [R1+0x10] ;  /* 0x0000100001087983 */ /* 0x0001680000100c00 */
[----:B------:R0:W5:Y:S04]  /*2730*/  LDL.128 R12, [R1+0x20] ;  /* 0x00002000010c7983 */ /* 0x0001680000100c00 */
[----:B------:R0:W5:Y:S01]  /*2740*/  LDL.128 R16, [R1+0x30] ;  /* 0x0000300001107983 */ /* 0x0001620000100c00 */
[----:B------:R-:W-:Y:S01]  /*2750*/  SHF.R.U32.HI R54, RZ, 0x10, R31 ;  /* 0x00000010ff367819 */ /* 0x000fe2000001161f */
[----:B------:R-:W-:Y:S01]  /*2760*/  BSSY.RECONVERGENT B0, `(.L_x_268) ;  /* 0x0000041000007945 */ /* 0x000fe20003800200 */
[----:B--2---:R-:W-:-:S02]  /*2770*/  PRMT R0, R52, 0x7772, RZ ;  /* 0x0000777234007816 */ /* 0x004fc400000000ff */
[C---:B------:R-:W-:Y:S02]  /*2780*/  PRMT R2, R52.reuse, 0x7771, RZ ;  /* 0x0000777134027816 */ /* 0x040fe400000000ff */
[----:B------:R-:W-:Y:S01]  /*2790*/  PRMT R3, R52, 0x7773, RZ ;  /* 0x0000777334037816 */ /* 0x000fe200000000ff */
[----:B------:R-:W-:Y:S01]  /*27a0*/  IMAD.IADD R22, R58, 0x1, -R0 ;  /* 0x000000013a167824 */ /* 0x000fe200078e0a00 */
[----:B------:R-:W-:Y:S01]  /*27b0*/  PRMT R52, R52, 0x7770, RZ ;  /* 0x0000777034347816 */ /* 0x000fe200000000ff */
[----:B------:R-:W-:Y:S01]  /*27c0*/  IMAD.IADD R20, R60, 0x1, -R2 ;  /* 0x000000013c147824 */ /* 0x000fe200078e0a02 */
[----:B----4-:R-:W-:Y:S01]  /*27d0*/  PRMT R30, R34, 0x7772, RZ ;  /* 0x00007772221e7816 */ /* 0x010fe200000000ff */
[----:B------:R-:W-:Y:S01]  /*27e0*/  IMAD.IADD R24, R56, 0x1, -R3 ;  /* 0x0000000138187824 */ /* 0x000fe200078e0a03 */
[----:B------:R-:W-:Y:S01]  /*27f0*/  PRMT R31, R34, 0x7773, RZ ;  /* 0x00007773221f7816 */ /* 0x000fe200000000ff */
[----:B------:R-:W1:Y:S08]  /*2800*/  I2F.F64 R22, R22 ;  /* 0x0000001600167312 */ /* 0x000e700000201c00 */
[----:B------:R-:W2:Y:S01]  /*2810*/  I2F.F64 R20, R20 ;  /* 0x0000001400147312 */ /* 0x000ea20000201c00 */
[----:B-1----:R-:W-:-:S07]  /*2820*/  DMUL R26, R22, 4 ;  /* 0x40100000161a7828 */ /* 0x002fce0000000000 */
[----:B------:R-:W1:Y:S01]  /*2830*/  I2F.F64 R24, R24 ;  /* 0x0000001800187312 */ /* 0x000e620000201c00 */
[----:B------:R-:W-:Y:S02]  /*2840*/  DMUL R38, R22, R26 ;  /* 0x0000001a16267228 */ /* 0x000fe40000000000 */
[----:B--2---:R-:W-:Y:S02]  /*2850*/  DADD R26, R20, R20 ;  /* 0x00000000141a7229 */ /* 0x004fe40000000014 */
[----:B---3--:R-:W-:-:S06]  /*2860*/  DADD R22, R4, -R6 ;  /* 0x0000000004167229 */ /* 0x008fcc0000000806 */
[----:B------:R-:W-:Y:S02]  /*2870*/  DFMA R38, R20, R26, R38 ;  /* 0x0000001a1426722b */ /* 0x000fe40000000026 */
[----:B-1----:R-:W-:Y:S01]  /*2880*/  DMUL R26, R24, 3 ;  /* 0x40080000181a7828 */ /* 0x002fe20000000000 */
[----:B------:R-:W-:Y:S01]  /*2890*/  IMAD.MOV.U32 R21, RZ, RZ, R33 ;  /* 0x000000ffff157224 */ /* 0x000fe200078e0021 */
[----:B------:R-:W-:-:S06]  /*28a0*/  DADD R22, |R22|, |R22| ;  /* 0x0000000016167229 */ /* 0x000fcc0000000616 */
[----:B------:R-:W-:Y:S02]  /*28b0*/  DFMA R38, R24, R26, R38 ;  /* 0x0000001a1826722b */ /* 0x000fe40000000026 */
[----:B------:R-:W-:Y:S02]  /*28c0*/  DSETP.MAX.AND P0, P2, R22, R32, PT ;  /* 0x000000201600722a */ /* 0x000fe40003a0f000 */
[----:B------:R-:W-:Y:S01]  /*28d0*/  IMAD.MOV.U32 R20, RZ, RZ, R23 ;  /* 0x000000ffff147224 */ /* 0x000fe200078e0017 */
[----:B------:R-:W-:Y:S01]  /*28e0*/  PRMT R33, R35, 0x7772, RZ ;  /* 0x0000777223217816 */ /* 0x000fe200000000ff */
[----:B------:R-:W1:Y:S01]  /*28f0*/  MUFU.RSQ64H R41, R39 ;  /* 0x0000002700297308 */ /* 0x000e620000001c00 */
[----:B------:R-:W-:Y:S02]  /*2900*/  IMAD.MOV.U32 R23, RZ, RZ, 0x3fd80000 ;  /* 0x3fd80000ff177424 */ /* 0x000fe400078e00ff */
[----:B------:R-:W-:Y:S01]  /*2910*/  FSEL R27, R20, R21, P0 ;  /* 0x00000015141b7208 */ /* 0x000fe20000000000 */
[----:B------:R-:W-:Y:S01]  /*2920*/  VIADD R40, R39, 0xfcb00000 ;  /* 0xfcb0000027287836 */ /* 0x000fe20000000000 */
[----:B------:R-:W-:Y:S01]  /*2930*/  SEL R20, R22, R32, P0 ;  /* 0x0000002016147207 */ /* 0x000fe20000000000 */
[----:B------:R-:W-:Y:S01]  /*2940*/  IMAD.MOV.U32 R22, RZ, RZ, 0x0 ;  /* 0x00000000ff167424 */ /* 0x000fe200078e00ff */
[----:B------:R-:W-:-:S03]  /*2950*/  PRMT R32, R35, 0x7771, RZ ;  /* 0x0000777123207816 */ /* 0x000fc600000000ff */
[----:B------:R-:W-:-:S05]  /*2960*/  @P2 LOP3.LUT R27, R21, 0x80000, RZ, 0xfc, !PT ;  /* 0x00080000151b2812 */ /* 0x000fca00078efcff */
[----:B------:R-:W-:Y:S01]  /*2970*/  IMAD.MOV.U32 R21, RZ, RZ, R27 ;  /* 0x000000ffff157224 */ /* 0x000fe200078e001b */
[----:B-1----:R-:W-:Y:S01]  /*2980*/  DMUL R24, R40, R40 ;  /* 0x0000002828187228 */ /* 0x002fe20000000000 */
[----:B------:R-:W-:-:S04]  /*2990*/  IMAD.MOV.U32 R27, RZ, RZ, 0x1 ;  /* 0x00000001ff1b7424 */ /* 0x000fc800078e00ff */
[----:B------:R-:W-:-:S03]  /*29a0*/  DSETP.GT.AND P0, PT, R20, R36, PT ;  /* 0x000000241400722a */ /* 0x000fc60003f04000 */
[----:B------:R-:W-:-:S08]  /*29b0*/  DFMA R24, R38, -R24, 1 ;  /* 0x3ff000002618742b */ /* 0x000fd00000000818 */
[----:B------:R-:W-:Y:S02]  /*29c0*/  DFMA R20, R24, R22, 0.5 ;  /* 0x3fe000001814742b */ /* 0x000fe40000000016 */
[----:B------:R-:W-:Y:S01]  /*29d0*/  DMUL R24, R40, R24 ;  /* 0x0000001828187228 */ /* 0x000fe20000000000 */
[----:B------:R1:W-:Y:S01]  /*29e0*/  @P0 STL.U8 [R1+0x98], R27 ;  /* 0x0000981b01000387 */ /* 0x0003e20000100000 */
[----:B------:R-:W-:Y:S02]  /*29f0*/  ISETP.GE.U32.AND P0, PT, R40, 0x7ca00000, PT ;  /* 0x7ca000002800780c */ /* 0x000fe40003f06070 */
[C---:B------:R-:W-:Y:S02]  /*2a00*/  PRMT R22, R53.reuse, 0x7772, RZ ;  /* 0x0000777235167816 */ /* 0x040fe400000000ff */
[C---:B------:R-:W-:Y:S02]  /*2a10*/  PRMT R23, R53.reuse, 0x7773, RZ ;  /* 0x0000777335177816 */ /* 0x040fe400000000ff */
[----:B------:R-:W-:Y:S01]  /*2a20*/  DFMA R46, R20, R24, R40 ;  /* 0x00000018142e722b */ /* 0x000fe20000000028 */
[----:B------:R-:W-:-:S02]  /*2a30*/  PRMT R20, R53, 0x7770, RZ ;  /* 0x0000777035147816 */ /* 0x000fc400000000ff */
[----:B------:R-:W-:Y:S02]  /*2a40*/  PRMT R21, R53, 0x7771, RZ ;  /* 0x0000777135157816 */ /* 0x000fe400000000ff */
[----:B------:R-:W-:-:S03]  /*2a50*/  SHF.R.U32.HI R53, RZ, 0x8, R54 ;  /* 0x00000008ff357819 */ /* 0x000fc60000011636 */
[----:B-1----:R-:W-:Y:S01]  /*2a60*/  DMUL R26, R38, R46 ;  /* 0x0000002e261a7228 */ /* 0x002fe20000000000 */
[C---:B------:R-:W-:Y:S01]  /*2a70*/  PRMT R24, R34.reuse, 0x7770, RZ ;  /* 0x0000777022187816 */ /* 0x040fe200000000ff */
[----:B------:R-:W-:Y:S01]  /*2a80*/  VIADD R43, R47, 0xfff00000 ;  /* 0xfff000002f2b7836 */ /* 0x000fe20000000000 */
[----:B------:R-:W-:Y:S01]  /*2a90*/  PRMT R25, R34, 0x7771, RZ ;  /* 0x0000777122197816 */ /* 0x000fe200000000ff */
[----:B------:R-:W-:Y:S01]  /*2aa0*/  IMAD.MOV.U32 R42, RZ, RZ, R46 ;  /* 0x000000ffff2a7224 */ /* 0x000fe200078e002e */
[C---:B------:R-:W-:Y:S02]  /*2ab0*/  PRMT R34, R35.reuse, 0x7770, RZ ;  /* 0x0000777023227816 */ /* 0x040fe400000000ff */
[----:B------:R-:W-:Y:S01]  /*2ac0*/  PRMT R35, R35, 0x7773, RZ ;  /* 0x0000777323237816 */ /* 0x000fe200000000ff */
[----:B------:R-:W-:Y:S01]  /*2ad0*/  DFMA R48, R26, -R26, R38 ;  /* 0x8000001a1a30722b */ /* 0x000fe20000000026 */
[----:B------:R-:W-:Y:S02]  /*2ae0*/  LOP3.LUT R54, R54, 0xff, RZ, 0xc0, !PT ;  /* 0x000000ff36367812 */ /* 0x000fe400078ec0ff */
[----:B------:R-:W-:-:S05]  /*2af0*/  LOP3.LUT R53, R53, 0xffff, RZ, 0xc0, !PT ;  /* 0x0000ffff35357812 */ /* 0x000fca00078ec0ff */
[----:B------:R-:W-:Y:S01]  /*2b00*/  DFMA R44, R48, R42, R26 ;  /* 0x0000002a302c722b */ /* 0x000fe2000000001a */
[----:B0-----:R-:W-:Y:S10]  /*2b10*/  @!P0 BRA `(.L_x_269) ;  /* 0x0000000000148947 */ /* 0x001ff40003800000 */
[----:B------:R-:W-:Y:S01]  /*2b20*/  IMAD.MOV.U32 R42, RZ, RZ, R26 ;  /* 0x000000ffff2a7224 */ /* 0x000fe200078e001a */
[----:B------:R-:W-:Y:S01]  /*2b30*/  MOV R45, R27 ;  /* 0x0000001b002d7202 */ /* 0x000fe20000000f00 */
[----:B------:R-:W-:Y:S01]  /*2b40*/  IMAD.MOV.U32 R41, RZ, RZ, R43 ;  /* 0x000000ffff297224 */ /* 0x000fe200078e002b */
[----:B------:R-:W-:-:S07]  /*2b50*/  MOV R47, 0x2b70 ;  /* 0x00002b70002f7802 */ /* 0x000fce0000000f00 */
[----:B-----5:R-:W-:Y:S05]  /*2b60*/  CALL.REL.NOINC `($__internal_5_$__cuda_sm20_dsqrt_rn_f64_mediumpath_v1) ;  /* 0x000000b000ec7944 */ /* 0x020fea0003c00000 */
.L_x_269:
[----:B------:R-:W-:Y:S05]  /*2b70*/  BSYNC.RECONVERGENT B0 ;  /* 0x0000000000007941 */ /* 0x000fea0003800200 */
.L_x_268:
[----:B-----5:R-:W-:Y:S01]  /*2b80*/  DADD R26, R4, -R10 ;  /* 0x00000000041a7229 */ /* 0x020fe2000000080a */
[----:B------:R-:W-:Y:S01]  /*2b90*/  IMAD.MOV.U32 R41, RZ, RZ, R45 ;  /* 0x000000ffff297224 */ /* 0x000fe200078e002d */
[----:B------:R-:W-:Y:S01]  /*2ba0*/  DADD R72, RZ, R4 ;  /* 0x00000000ff487229 */ /* 0x000fe20000000004 */
[----:B------:R-:W-:Y:S01]  /*2bb0*/  BSSY.RECONVERGENT B4, `(.L_x_270) ;  /* 0x00006c1000047945 */ /* 0x000fe20003800200 */
[----:B------:R-:W0:Y:S04]  /*2bc0*/  LDCU UR18, c[0x0][0x390] ;  /* 0x00007200ff1277ac */ /* 0x000e280008000800 */
[----:B------:R-:W-:Y:S01]  /*2bd0*/  DADD R26, |R26|, |R26| ;  /* 0x000000001a1a7229 */ /* 0x000fe2000000061a */
[----:B------:R-:W1:Y:S01]  /*2be0*/  LDCU UR19, c[0x0][0x3a4] ;  /* 0x00007480ff1377ac */ /* 0x000e620008000800 */
[----:B------:R-:W-:Y:S01]  /*2bf0*/  DADD R38, R72, R6 ;  /* 0x0000000048267229 */ /* 0x000fe20000000006 */
[----:B------:R-:W2:Y:S05]  /*2c00*/  LDCU UR20, c[0x0][0x3a8] ;  /* 0x00007500ff1477ac */ /* 0x000eaa0008000800 */
[----:B------:R-:W-:Y:S01]  /*2c10*/  DSETP.MAX.AND P0, P2, R26, R44, PT ;  /* 0x0000002c1a00722a */ /* 0x000fe20003a0f000 */
[----:B------:R-:W3:Y:S01]  /*2c20*/  LDCU UR21, c[0x0][0x39c] ;  /* 0x00007380ff1577ac */ /* 0x000ee20008000800 */
[----:B------:R-:W-:Y:S01]  /*2c30*/  IMAD.MOV.U32 R40, RZ, RZ, R27 ;  /* 0x000000ffff287224 */ /* 0x000fe200078e001b */
[----:B------:R-:W-:Y:S01]  /*2c40*/  DADD R38, R8, R38 ;  /* 0x0000000008267229 */ /* 0x000fe20000000026 */
[----:B------:R-:W4:Y:S02]  /*2c50*/  LDCU.64 UR8, c[0x4][0x8] ;  /* 0x01000100ff0877ac */ /* 0x000f240008000a00 */
[----:B------:R-:W-:-:S02]  /*2c60*/  SEL R26, R26, R44, P0 ;  /* 0x0000002c1a1a7207 */ /* 0x000fc40000000000 */
[----:B------:R-:W-:Y:S01]  /*2c70*/  FSEL R43, R40, R41, P0 ;  /* 0x00000029282b7208 */ /* 0x000fe20000000000 */
[----:B------:R-:W0:Y:S02]  /*2c80*/  LDCU.64 UR10, c[0x0][0x388] ;  /* 0x00007100ff0a77ac */ /* 0x000e240008000a00 */
[----:B------:R-:W-:Y:S01]  /*2c90*/  DADD R38, R38, R10 ;  /* 0x0000000026267229 */ /* 0x000fe2000000000a */
[----:B------:R-:W0:Y:S02]  /*2ca0*/  LDCU.64 UR14, c[0x0][0x380] ;  /* 0x00007000ff0e77ac */ /* 0x000e240008000a00 */
[----:B------:R-:W-:-:S05]  /*2cb0*/  @P2 LOP3.LUT R43, R41, 0x80000, RZ, 0xfc, !PT ;  /* 0x00080000292b2812 */ /* 0x000fca00078efcff */
[----:B------:R-:W-:Y:S01]  /*2cc0*/  IMAD.MOV.U32 R27, RZ, RZ, R43 ;  /* 0x000000ffff1b7224 */ /* 0x000fe200078e002b */
[----:B------:R-:W-:-:S05]  /*2cd0*/  DADD R38, R12, R38 ;  /* 0x000000000c267229 */ /* 0x000fca0000000026 */
[----:B------:R-:W-:Y:S01]  /*2ce0*/  DSETP.GT.AND P0, PT, R26, R36, PT ;  /* 0x000000241a00722a */ /* 0x000fe20003f04000 */
[----:B------:R-:W-:Y:S02]  /*2cf0*/  IMAD.MOV.U32 R36, RZ, RZ, 0x1 ;  /* 0x00000001ff247424 */ /* 0x000fe400078e00ff */
[----:B------:R-:W-:Y:S01]  /*2d00*/  DADD R38, R38, R14 ;  /* 0x0000000026267229 */ /* 0x000fe2000000000e */
[----:B------:R-:W-:Y:S02]  /*2d10*/  IMAD.MOV.U32 R26, RZ, RZ, RZ ;  /* 0x000000ffff1a7224 */ /* 0x000fe400078e00ff */
[----:B------:R-:W-:-:S05]  /*2d20*/  IMAD.MOV.U32 R27, RZ, RZ, -0x5 ;  /* 0xfffffffbff1b7424 */ /* 0x000fca00078e00ff */
[----:B------:R-:W-:-:S03]  /*2d30*/  DADD R38, R16, R38 ;  /* 0x0000000010267229 */ /* 0x000fc60000000026 */
[----:B------:R0:W-:Y:S05]  /*2d40*/  @P0 STL.U8 [R1+0x98], R36 ;  /* 0x0000982401000387 */ /* 0x0001ea0000100000 */
[----:B------:R-:W-:-:S08]  /*2d50*/  DADD R70, R38, R18 ;  /* 0x0000000026467229 */ /* 0x000fd00000000012 */
[----:B01234-:R-:W-:-:S11]  /*2d60*/  DMUL R70, R70, 0.125 ;  /* 0x3fc0000046467828 */ /* 0x01ffd60000000000 */
.L_x_388:
[----:B------:R-:W0:Y:S01]  /*2d70*/  LDCU UR7, c[0x0][0x3a8] ;  /* 0x00007500ff0777ac */ /* 0x000e220008000800 */
[----:B------:R-:W-:Y:S01]  /*2d80*/  IMAD.IADD R37, R62, 0x1, R27 ;  /* 0x000000013e257824 */ /* 0x000fe200078e021b */
[----:B------:R-:W-:Y:S01]  /*2d90*/  BSSY.RECONVERGENT B3, `(.L_x_271) ;  /* 0x000069e000037945 */ /* 0x000fe20003800200 */
[----:B------:R-:W-:Y:S01]  /*2da0*/  IMAD.MOV.U32 R38, RZ, RZ, -0x5 ;  /* 0xfffffffbff267424 */ /* 0x000fe200078e00ff */
[----:B-1----:R-:W1:Y:S01]  /*2db0*/  LDCU UR4, c[0x0][0x3a0] ;  /* 0x00007400ff0477ac */ /* 0x002e620008000800 */
[C---:B0-----:R-:W-:Y:S01]  /*2dc0*/  IMAD R36, R37.reuse, UR7, RZ ;  /* 0x0000000725247c24 */ /* 0x041fe2000f8e02ff */
[----:B-1----:R-:W-:-:S03]  /*2dd0*/  ISETP.GE.AND P6, PT, R37, UR4, PT ;  /* 0x0000000425007c0c */ /* 0x002fc6000bfc6270 */
[----:B------:R-:W-:Y:S01]  /*2de0*/  IMAD.SHL.U32 R36, R36, 0x4, RZ ;  /* 0x0000000424247824 */ /* 0x000fe200078e00ff */
[----:B------:R-:W-:-:S03]  /*2df0*/  ISETP.LT.OR P6, PT, R37, RZ, P6 ;  /* 0x000000ff2500720c */ /* 0x000fc600037c1670 */
[----:B------:R-:W-:-:S04]  /*2e00*/  VIADD R37, R36, UR7 ;  /* 0x0000000724257c36 */ /* 0x000fc80008000000 */
[----:B------:R-:W-:-:S07]  /*2e10*/  VIADD R39, R37, UR7 ;  /* 0x0000000725277c36 */ /* 0x000fce0008000000 */
.L_x_387:
[----:B------:R-:W-:Y:S01]  /*2e20*/  IMAD.IADD R84, R61, 0x1, R38 ;  /* 0x000000013d547824 */ /* 0x000fe200078e0226 */
[----:B------:R-:W-:Y:S04]  /*2e30*/  BSSY.RECONVERGENT B2, `(.L_x_272) ;  /* 0x000068f000027945 */ /* 0x000fe80003800200 */
[----:B------:R-:W-:-:S04]  /*2e40*/  ISETP.GE.AND P0, PT, R84, UR21, PT ;  /* 0x0000001554007c0c */ /* 0x000fc8000bf06270 */
[----:B------:R-:W-:-:S04]  /*2e50*/  ISETP.LT.OR P0, PT, R84, RZ, P0 ;  /* 0x000000ff5400720c */ /* 0x000fc80000701670 */
[----:B------:R-:W-:-:S13]  /*2e60*/  PLOP3.LUT P0, PT, P0, P6, PT, 0xf8, 0x8f ;  /* 0x00000000008f781c */ /* 0x000fda000070df70 */
[----:B-1----:R-:W-:Y:S05]  /*2e70*/  @P0 BRA `(.L_x_273) ;  /* 0x0000006800280947 */ /* 0x002fea0003800000 */
[----:B------:R-:W-:Y:S01]  /*2e80*/  DSETP.NEU.AND P0, PT, |R82|, +INF , PT ;  /* 0x7ff000005200742a */ /* 0x000fe20003f0d200 */
[----:B------:R-:W-:Y:S01]  /*2e90*/  IMAD R84, R84, UR19, RZ ;  /* 0x0000001354547c24 */ /* 0x000fe2000f8e02ff */
[----:B------:R-:W-:Y:S01]  /*2ea0*/  BSSY.RECONVERGENT B5, `(.L_x_274) ;  /* 0x0000014000057945 */ /* 0x000fe20003800200 */
[----:B------:R-:W-:Y:S02]  /*2eb0*/  IMAD.MOV.U32 R85, RZ, RZ, 0x1 ;  /* 0x00000001ff557424 */ /* 0x000fe400078e00ff */
[----:B------:R-:W-:Y:S01]  /*2ec0*/  IMAD.MOV.U32 R86, RZ, RZ, R66 ;  /* 0x000000ffff567224 */ /* 0x000fe200078e0042 */
[----:B------:R-:W-:Y:S01]  /*2ed0*/  SHF.L.U32 R84, R84, 0x1, RZ ;  /* 0x0000000154547819 */ /* 0x000fe200000006ff */
[----:B------:R-:W-:-:S07]  /*2ee0*/  IMAD.MOV.U32 R87, RZ, RZ, R67 ;  /* 0x000000ffff577224 */ /* 0x000fce00078e0043 */
        /* <DEDUP_REMOVED lines=10> */
[----:B------:R-:W-:Y:S05]  /*2f90*/  CALL.REL.NOINC `($_Z21render_braille_kernelPKhjjjiiiiiid11PixelFormathhPhS2_S2_$__internal_trig_reduction_slowpathd) ;  /* 0x000000b000987944 */ /* 0x000fea0003c00000 */
[----:B------:R-:W-:Y:S02]  /*2fa0*/  IMAD.MOV.U32 R86, RZ, RZ, R44 ;  /* 0x000000ffff567224 */ /* 0x000fe400078e002c */
[----:B------:R-:W-:-:S07]  /*2fb0*/  IMAD.MOV.U32 R87, RZ, RZ, R45 ;  /* 0x000000ffff577224 */ /* 0x000fce00078e002d */
.L_x_277:
[----:B------:R-:W-:Y:S05]  /*2fc0*/  BSYNC.RECONVERGENT B6 ;  /* 0x0000000000067941 */ /* 0x000fea0003800200 */
.L_x_276:
[----:B------:R-:W-:-:S07]  /*2fd0*/  VIADD R85, R42, 0x1 ;  /* 0x000000012a557836 */ /* 0x000fce0000000000 */
.L_x_275:
[----:B------:R-:W-:Y:S05]  /*2fe0*/  BSYNC.RECONVERGENT B5 ;  /* 0x0000000000057941 */ /* 0x000fea0003800200 */
.L_x_274:
        /* <DEDUP_REMOVED lines=37> */
[----:B------:R-:W-:Y:S02]  /*3240*/  IMAD.MOV.U32 R63, RZ, RZ, R42 ;  /* 0x000000ffff3f7224 */ /* 0x000fe400078e002a */
[----:B------:R-:W-:Y:S02]  /*3250*/  IMAD.MOV.U32 R96, RZ, RZ, R44 ;  /* 0x000000ffff607224 */ /* 0x000fe400078e002c */
[----:B------:R-:W-:-:S07]  /*3260*/  IMAD.MOV.U32 R97, RZ, RZ, R45 ;  /* 0x000000ffff617224 */ /* 0x000fce00078e002d */
.L_x_279:
[----:B------:R-:W-:Y:S05]  /*3270*/  BSYNC.RECONVERGENT B5 ;  /* 0x0000000000057941 */ /* 0x000fea0003800200 */
.L_x_278:
[----:B------:R-:W-:Y:S01]  /*3280*/  IMAD.SHL.U32 R40, R63, 0x40, RZ ;  /* 0x000000403f287824 */ /* 0x000fe200078e00ff */
[----:B------:R-:W0:Y:S04]  /*3290*/  LDC R99, c[0x0][0x398] ;  /* 0x0000e600ff637b82 */ /* 0x000e280000000800 */
[----:B------:R-:W-:-:S04]  /*32a0*/  LOP3.LUT R40, R40, 0x40, RZ, 0xc0, !PT ;  /* 0x0000004028287812 */ /* 0x000fc800078ec0ff */
[----:B------:R-:W-:Y:S01]  /*32b0*/  IADD3 R86, P0, PT, R40, UR8, RZ ;  /* 0x0000000828567c10 */ /* 0x000fe2000ff1e0ff */
[----:B------:R-:W1:Y:S04]  /*32c0*/  LDC R85, c[0x0][0x394] ;  /* 0x0000e500ff557b82 */ /* 0x000e680000000800 */
[----:B------:R-:W-:-:S05]  /*32d0*/  IMAD.X R87, RZ, RZ, UR9, P0 ;  /* 0x00000009ff577e24 */ /* 0x000fca00080e06ff */
[----:B------:R-:W2:Y:S04]  /*32e0*/  LDG.E.128.CONSTANT R40, desc[UR12][R86.64] ;  /* 0x0000000c56287981 */ /* 0x000ea8000c1e9d00 */
[----:B------:R-:W3:Y:S04]  /*32f0*/  LDG.E.128.CONSTANT R44, desc[UR12][R86.64+0x10] ;  /* 0x0000100c562c7981 */ /* 0x000ee8000c1e9d00 */
[----:B------:R4:W5:Y:S01]  /*3300*/  LDG.E.128.CONSTANT R48, desc[UR12][R86.64+0x20] ;  /* 0x0000200c56307981 */ /* 0x000962000c1e9d00 */
[----:B0-----:R-:W-:Y:S01]  /*3310*/  IABS R100, R99 ;  /* 0x0000006300647213 */ /* 0x001fe20000000000 */
[----:B------:R-:W-:Y:S01]  /*3320*/  IMAD.MOV.U32 R92, RZ, RZ, 0x20fd8164 ;  /* 0x20fd8164ff5c7424 */ /* 0x000fe200078e00ff */
[----:B------:R-:W-:Y:S01]  /*3330*/  IABS R104, R84 ;  /* 0x0000005400687213 */ /* 0x000fe20000000000 */
[----:B------:R-:W-:Y:S01]  /*3340*/  BSSY.RECONVERGENT B0, `(.L_x_280) ;  /* 0x0000096000007945 */ /* 0x000fe20003800200 */
[----:B------:R-:W0:Y:S01]  /*3350*/  I2F.RP R94, R100 ;  /* 0x00000064005e7306 */ /* 0x000e220000209400 */
[----:B------:R-:W-:-:S02]  /*3360*/  IABS R105, R36 ;  /* 0x0000002400697213 */ /* 0x000fc40000000000 */
[----:B-1----:R-:W-:Y:S02]  /*3370*/  IABS R98, R85 ;  /* 0x0000005500627213 */ /* 0x002fe40000000000 */
[----:B----4-:R-:W-:-:S03]  /*3380*/  LOP3.LUT R86, R63, 0x1, RZ, 0xc0, !PT ;  /* 0x000000013f567812 */ /* 0x010fc600078ec0ff */
[----:B------:R-:W1:Y:S01]  /*3390*/  I2F.RP R93, R98 ;  /* 0x00000062005d7306 */ /* 0x000e620000209400 */
[----:B------:R-:W-:Y:S01]  /*33a0*/  ISETP.NE.U32.AND P0, PT, R86, 0x1, PT ;  /* 0x000000015600780c */ /* 0x000fe20003f05070 */
[----:B------:R-:W-:-:S03]  /*33b0*/  IMAD.MOV.U32 R86, RZ, RZ, 0x3da8ff83 ;  /* 0x3da8ff83ff567424 */ /* 0x000fc600078e00ff */
[----:B------:R-:W-:-:S03]  /*33c0*/  FSEL R92, R92, -8.06006814911005101289e+34, !P0 ;  /* 0xf9785eba5c5c7808 */ /* 0x000fc60004000000 */
[----:B0-----:R-:W0:Y:S08]  /*33d0*/  MUFU.RCP R94, R94 ;  /* 0x0000005e005e7308 */ /* 0x001e300000001000 */
[----:B-1----:R-:W1:Y:S01]  /*33e0*/  MUFU.RCP R93, R93 ;  /* 0x0000005d005d7308 */ /* 0x002e620000001000 */
[----:B0-----:R-:W-:Y:S01]  /*33f0*/  VIADD R87, R94, 0xffffffe ;  /* 0x0ffffffe5e577836 */ /* 0x001fe20000000000 */
[----:B------:R-:W-:-:S06]  /*3400*/  DMUL R94, R96, R96 ;  /* 0x00000060605e7228 */ /* 0x000fcc0000000000 */
[----:B------:R-:W0:Y:S01]  /*3410*/  F2I.FTZ.U32.TRUNC.NTZ R87, R87 ;  /* 0x0000005700577305 */ /* 0x000e22000021f000 */
[----:B-1----:R-:W-:Y:S01]  /*3420*/  VIADD R90, R93, 0xffffffe ;  /* 0x0ffffffe5d5a7836 */ /* 0x002fe20000000000 */
[----:B------:R-:W-:Y:S01]  /*3430*/  FSEL R93, -R86, 0.11223486810922622681, !P0 ;  /* 0x3de5db65565d7808 */ /* 0x000fe20004000100 */
[----:B------:R-:W-:-:S05]  /*3440*/  IMAD.MOV.U32 R86, RZ, RZ, RZ ;  /* 0x000000ffff567224 */ /* 0x000fca00078e00ff */
[----:B------:R1:W4:Y:S01]  /*3450*/  F2I.FTZ.U32.TRUNC.NTZ R91, R90 ;  /* 0x0000005a005b7305 */ /* 0x000322000021f000 */
[----:B0-----:R-:W-:Y:S02]  /*3460*/  IMAD.MOV R101, RZ, RZ, -R87 ;  /* 0x000000ffff657224 */ /* 0x001fe400078e0a57 */
[----:B-1----:R-:W-:Y:S02]  /*3470*/  IMAD.MOV.U32 R90, RZ, RZ, RZ ;  /* 0x000000ffff5a7224 */ /* 0x002fe400078e00ff */
[----:B------:R-:W-:Y:S02]  /*3480*/  IMAD R101, R101, R100, RZ ;  /* 0x0000006465657224 */ /* 0x000fe400078e02ff */
[----:B----4-:R-:W-:Y:S02]  /*3490*/  IMAD.MOV R103, RZ, RZ, -R91 ;  /* 0x000000ffff677224 */ /* 0x010fe400078e0a5b */
[----:B------:R-:W-:-:S04]  /*34a0*/  IMAD.HI.U32 R102, R87, R101, R86 ;  /* 0x0000006557667227 */ /* 0x000fc800078e0056 */
[----:B------:R-:W-:Y:S02]  /*34b0*/  IMAD R87, R103, R98, RZ ;  /* 0x0000006267577224 */ /* 0x000fe400078e02ff */
[----:B------:R-:W-:Y:S02]  /*34c0*/  IMAD.MOV.U32 R101, RZ, RZ, R105 ;  /* 0x000000ffff657224 */ /* 0x000fe400078e0069 */
[----:B------:R-:W-:-:S04]  /*34d0*/  IMAD.HI.U32 R86, R91, R87, R90 ;  /* 0x000000575b567227 */ /* 0x000fc800078e005a */
[----:B------:R-:W-:-:S04]  /*34e0*/  IMAD.HI.U32 R87, R102, R101, RZ ;  /* 0x0000006566577227 */ /* 0x000fc800078e00ff */
[----:B------:R-:W-:-:S04]  /*34f0*/  IMAD.MOV R91, RZ, RZ, -R87 ;  /* 0x000000ffff5b7224 */ /* 0x000fc800078e0a57 */
[----:B------:R-:W-:-:S05]  /*3500*/  IMAD R91, R100, R91, R101 ;  /* 0x0000005b645b7224 */ /* 0x000fca00078e0265 */
[----:B------:R-:W-:-:S13]  /*3510*/  ISETP.GT.U32.AND P5, PT, R100, R91, PT ;  /* 0x0000005b6400720c */ /* 0x000fda0003fa4070 */
[----:B------:R-:W-:Y:S02]  /*3520*/  @!P5 IMAD.IADD R91, R91, 0x1, -R100 ;  /* 0x000000015b5bd824 */ /* 0x000fe400078e0a64 */
[----:B------:R-:W-:Y:S01]  /*3530*/  @!P5 VIADD R87, R87, 0x1 ;  /* 0x000000015757d836 */ /* 0x000fe20000000000 */
[----:B------:R-:W-:Y:S02]  /*3540*/  ISETP.NE.AND P5, PT, R99, RZ, PT ;  /* 0x000000ff6300720c */ /* 0x000fe40003fa5270 */
[----:B------:R-:W-:-:S13]  /*3550*/  ISETP.GE.U32.AND P2, PT, R91, R100, PT ;  /* 0x000000645b00720c */ /* 0x000fda0003f46070 */
[----:B------:R-:W-:Y:S01]  /*3560*/  @P2 VIADD R87, R87, 0x1 ;  /* 0x0000000157572836 */ /* 0x000fe20000000000 */
[----:B--2---:R-:W-:Y:S01]  /*3570*/  DFMA R40, R94, R92, R40 ;  /* 0x0000005c5e28722b */ /* 0x004fe20000000028 */
[----:B------:R-:W-:-:S04]  /*3580*/  IMAD.MOV.U32 R93, RZ, RZ, R104 ;  /* 0x000000ffff5d7224 */ /* 0x000fc800078e0068 */
[----:B------:R-:W-:-:S03]  /*3590*/  IMAD.HI.U32 R86, R86, R93, RZ ;  /* 0x0000005d56567227 */ /* 0x000fc600078e00ff */
[----:B------:R-:W-:Y:S01]  /*35a0*/  DFMA R40, R94, R40, R42 ;  /* 0x000000285e28722b */ /* 0x000fe2000000002a */
[----:B------:R-:W-:Y:S02]  /*35b0*/  LOP3.LUT R42, R36, R99, RZ, 0x3c, !PT ;  /* 0x00000063242a7212 */ /* 0x000fe400078e3cff */
[----:B------:R-:W-:-:S05]  /*35c0*/  IADD3 R43, PT, PT, -R86, RZ, RZ ;  /* 0x000000ff562b7210 */ /* 0x000fca0007ffe1ff */
[----:B---3--:R-:W-:Y:S01]  /*35d0*/  DFMA R40, R94, R40, R44 ;  /* 0x000000285e28722b */ /* 0x008fe2000000002c */
[----:B------:R-:W-:-:S05]  /*35e0*/  IMAD R43, R98, R43, R93 ;  /* 0x0000002b622b7224 */ /* 0x000fca00078e025d */
[----:B------:R-:W-:Y:S02]  /*35f0*/  ISETP.GT.U32.AND P4, PT, R98, R43, PT ;  /* 0x0000002b6200720c */ /* 0x000fe40003f84070 */
[----:B------:R-:W-:Y:S01]  /*3600*/  DFMA R40, R94, R40, R46 ;  /* 0x000000285e28722b */ /* 0x000fe2000000002e */
[----:B------:R-:W-:Y:S01]  /*3610*/  IMAD.MOV.U32 R47, RZ, RZ, 0x3fe00000 ;  /* 0x3fe00000ff2f7424 */ /* 0x000fe200078e00ff */
[----:B------:R-:W-:-:S06]  /*3620*/  PRMT R46, RZ, 0x7610, R46 ;  /* 0x00007610ff2e7816 */ /* 0x000fcc000000002e */
[C---:B-----5:R-:W-:Y:S01]  /*3630*/  DFMA R40, R94.reuse, R40, R48 ;  /* 0x000000285e28722b */ /* 0x060fe20000000030 */
[----:B------:R-:W-:Y:S02]  /*3640*/  PRMT R48, RZ, 0x7610, R48 ;  /* 0x00007610ff307816 */ /* 0x000fe40000000030 */
[----:B------:R-:W-:Y:S02]  /*3650*/  @!P4 IMAD.IADD R43, R43, 0x1, -R98 ;  /* 0x000000012b2bc824 */ /* 0x000fe400078e0a62 */
[----:B------:R-:W-:Y:S01]  /*3660*/  @!P4 VIADD R86, R86, 0x1 ;  /* 0x000000015656c836 */ /* 0x000fe20000000000 */
[----:B------:R-:W-:Y:S02]  /*3670*/  ISETP.GE.AND P4, PT, R42, RZ, PT ;  /* 0x000000ff2a00720c */ /* 0x000fe40003f86270 */
[----:B------:R-:W-:Y:S01]  /*3680*/  ISETP.GE.U32.AND P3, PT, R43, R98, PT ;  /* 0x000000622b00720c */ /* 0x000fe20003f66070 */
[----:B------:R-:W-:Y:S01]  /*3690*/  DFMA R50, R94, R40, R50 ;  /* 0x000000285e32722b */ /* 0x000fe20000000032 */
[----:B------:R-:W-:-:S04]  /*36a0*/  LOP3.LUT R40, R84, R85, RZ, 0x3c, !PT ;  /* 0x0000005554287212 */ /* 0x000fc800078e3cff */
[----:B------:R-:W-:-:S03]  /*36b0*/  ISETP.GE.AND P2, PT, R40, RZ, PT ;  /* 0x000000ff2800720c */ /* 0x000fc60003f46270 */
[----:B------:R-:W-:Y:S02]  /*36c0*/  DFMA R40, R50, R96, R96 ;  /* 0x000000603228722b */ /* 0x000fe40000000060 */
[----:B------:R-:W-:Y:S01]  /*36d0*/  @!P4 IMAD.MOV R87, RZ, RZ, -R87 ;  /* 0x000000ffff57c224 */ /* 0x000fe200078e0a57 */
[----:B------:R-:W-:Y:S01]  /*36e0*/  @!P5 LOP3.LUT R87, RZ, R99, RZ, 0x33, !PT ;  /* 0x00000063ff57d212 */ /* 0x000fe200078e33ff */
[----:B------:R-:W-:Y:S01]  /*36f0*/  @P3 VIADD R86, R86, 0x1 ;  /* 0x0000000156563836 */ /* 0x000fe20000000000 */
[----:B------:R-:W-:Y:S01]  /*3700*/  ISETP.NE.AND P3, PT, R85, RZ, PT ;  /* 0x000000ff5500720c */ /* 0x000fe20003f65270 */
[----:B------:R-:W-:Y:S01]  /*3710*/  DFMA R94, R94, R50, 1 ;  /* 0x3ff000005e5e742b */ /* 0x000fe20000000032 */
[----:B------:R-:W-:Y:S02]  /*3720*/  VIMNMX R87, PT, PT, RZ, R87, !PT ;  /* 0x00000057ff577248 */ /* 0x000fe40007fe0100 */
[----:B------:R-:W-:Y:S01]  /*3730*/  PRMT R50, RZ, 0x7610, R50 ;  /* 0x00007610ff327816 */ /* 0x000fe20000000032 */
[----:B------:R-:W-:Y:S01]  /*3740*/  @!P2 IMAD.MOV R86, RZ, RZ, -R86 ;  /* 0x000000ffff56a224 */ /* 0x000fe200078e0a56 */
[----:B------:R-:W-:-:S04]  /*3750*/  VIMNMX R45, PT, PT, R87, UR17, PT ;  /* 0x00000011572d7c48 */ /* 0x000fc8000bfe0100 */
[----:B------:R-:W0:Y:S01]  /*3760*/  I2F.F64 R92, R45 ;  /* 0x0000002d005c7312 */ /* 0x000e220000201c00 */
[----:B------:R-:W-:Y:S02]  /*3770*/  FSEL R40, R94, R40, !P0 ;  /* 0x000000285e287208 */ /* 0x000fe40004000000 */
[----:B------:R-:W-:Y:S02]  /*3780*/  @!P3 LOP3.LUT R86, RZ, R85, RZ, 0x33, !PT ;  /* 0x00000055ff56b212 */ /* 0x000fe400078e33ff */
[----:B------:R-:W-:Y:S02]  /*3790*/  FSEL R41, R95, R41, !P0 ;  /* 0x000000295f297208 */ /* 0x000fe40004000000 */
[----:B------:R-:W-:Y:S02]  /*37a0*/  VIMNMX R86, PT, PT, RZ, R86, !PT ;  /* 0x00000056ff567248 */ /* 0x000fe40007fe0100 */
[----:B------:R-:W-:Y:S02]  /*37b0*/  LOP3.LUT P0, RZ, R63, 0x2, RZ, 0xc0, !PT ;  /* 0x000000023fff7812 */ /* 0x000fe4000780c0ff */
[----:B------:R-:W-:Y:S01]  /*37c0*/  VIMNMX R44, PT, PT, R86, UR5, PT ;  /* 0x00000005562c7c48 */ /* 0x000fe2000bfe0100 */
[----:B------:R-:W-:-:S03]  /*37d0*/  DADD R42, RZ, -R40 ;  /* 0x00000000ff2a7229 */ /* 0x000fc60000000828 */
[----:B------:R1:W2:Y:S01]  /*37e0*/  I2F.F64 R86, R44 ;  /* 0x0000002c00567312 */ /* 0x0002a20000201c00 */
[----:B0-----:R-:W-:-:S06]  /*37f0*/  DFMA R92, R78, -0.5, R92 ;  /* 0xbfe000004e5c782b */ /* 0x001fcc000000005c */
[----:B------:R-:W-:Y:S01]  /*3800*/  FSEL R42, R40, R42, !P0 ;  /* 0x0000002a282a7208 */ /* 0x000fe20004000000 */
[----:B-1----:R-:W-:Y:S01]  /*3810*/  IMAD.MOV.U32 R44, RZ, RZ, RZ ;  /* 0x000000ffff2c7224 */ /* 0x002fe200078e00ff */
[----:B------:R-:W-:Y:S01]  /*3820*/  FSEL R43, R41, R43, !P0 ;  /* 0x0000002b292b7208 */ /* 0x000fe20004000000 */
[----:B--2---:R-:W-:-:S05]  /*3830*/  DFMA R86, R80, -0.5, R86 ;  /* 0xbfe000005056782b */ /* 0x004fca0000000056 */
[----:B------:R-:W-:-:S03]  /*3840*/  DMUL R40, R42, R92 ;  /* 0x0000005c2a287228 */ /* 0x000fc60000000000 */
[----:B------:R-:W-:-:S05]  /*3850*/  DMUL R42, R42, R86 ;  /* 0x000000562a2a7228 */ /* 0x000fca0000000000 */
[----:B------:R-:W-:-:S03]  /*3860*/  DFMA R40, R88, R86, R40 ;  /* 0x000000565828722b */ /* 0x000fc60000000028 */
[----:B------:R-:W-:-:S05]  /*3870*/  DFMA R42, R88, R92, -R42 ;  /* 0x0000005c582a722b */ /* 0x000fca000000082a */
[----:B------:R-:W-:-:S03]  /*3880*/  DFMA R40, R76, 0.5, R40 ;  /* 0x3fe000004c28782b */ /* 0x000fc60000000028 */
[----:B------:R-:W-:-:S07]  /*3890*/  DFMA R42, R74, 0.5, R42 ;  /* 0x3fe000004a2a782b */ /* 0x000fce000000002a */
[----:B------:R-:W-:-:S06]  /*38a0*/  LOP3.LUT R45, R47, 0x80000000, R41, 0xb8, !PT ;  /* 0x800000002f2d7812 */ /* 0x000fcc00078eb829 */
[----:B------:R-:W-:Y:S01]  /*38b0*/  DADD.RZ R40, R40, R44 ;  /* 0x0000000028287229 */ /* 0x000fe2000000c02c */
[----:B------:R-:W-:-:S06]  /*38c0*/  LOP3.LUT R45, R47, 0x80000000, R43, 0xb8, !PT ;  /* 0x800000002f2d7812 */ /* 0x000fcc00078eb82b */
        /* <DEDUP_REMOVED lines=30> */
.L_x_284:
[----:B------:R1:W5:Y:S04]  /*3ab0*/  LDG.E.U8 R50, desc[UR12][R40.64] ;  /* 0x0000000c28327981 */ /* 0x000368000c1e1100 */
[----:B------:R1:W5:Y:S04]  /*3ac0*/  LDG.E.U8 R46, desc[UR12][R40.64+0x1] ;  /* 0x0000010c282e7981 */ /* 0x000368000c1e1100 */
[----:B------:R1:W5:Y:S01]  /*3ad0*/  LDG.E.U8 R48, desc[UR12][R40.64+0x2] ;  /* 0x0000020c28307981 */ /* 0x000362000c1e1100 */
[----:B------:R-:W-:Y:S05]  /*3ae0*/  BRA `(.L_x_281) ;  /* 0x00000000006c7947 */ /* 0x000fea0003800000 */
.L_x_283:
[----:B------:R2:W5:Y:S04]  /*3af0*/  LDG.E.U8 R48, desc[UR12][R40.64] ;  /* 0x0000000c28307981 */ /* 0x000568000c1e1100 */
[----:B------:R2:W5:Y:S04]  /*3b00*/  LDG.E.U8 R46, desc[UR12][R40.64+0x1] ;  /* 0x0000010c282e7981 */ /* 0x000568000c1e1100 */
[----:B------:R2:W5:Y:S01]  /*3b10*/  LDG.E.U8 R50, desc[UR12][R40.64+0x2] ;  /* 0x0000020c28327981 */ /* 0x000562000c1e1100 */
[----:B------:R-:W-:Y:S05]  /*3b20*/  BRA `(.L_x_281) ;  /* 0x00000000005c7947 */ /* 0x000fea0003800000 */
.L_x_282:
        /* <DEDUP_REMOVED lines=8> */
.L_x_285:
[----:B------:R0:W5:Y:S04]  /*3bb0*/  LDG.E.U8 R48, desc[UR12][R40.64] ;  /* 0x0000000c28307981 */ /* 0x000168000c1e1100 */
[----:B------:R0:W5:Y:S04]  /*3bc0*/  LDG.E.U8 R46, desc[UR12][R40.64+0x1] ;  /* 0x0000010c282e7981 */ /* 0x000168000c1e1100 */
[----:B------:R0:W5:Y:S01]  /*3bd0*/  LDG.E.U8 R50, desc[UR12][R40.64+0x2] ;  /* 0x0000020c28327981 */ /* 0x000162000c1e1100 */
[----:B------:R-:W-:Y:S05]  /*3be0*/  BRA `(.L_x_281) ;  /* 0x00000000002c7947 */ /* 0x000fea0003800000 */
.L_x_288:
[----:B------:R4:W5:Y:S04]  /*3bf0*/  LDG.E.U8 R50, desc[UR12][R40.64] ;  /* 0x0000000c28327981 */ /* 0x000968000c1e1100 */
[----:B------:R4:W5:Y:S04]  /*3c00*/  LDG.E.U8 R46, desc[UR12][R40.64+0x1] ;  /* 0x0000010c282e7981 */ /* 0x000968000c1e1100 */
[----:B------:R4:W5:Y:S01]  /*3c10*/  LDG.E.U8 R48, desc[UR12][R40.64+0x2] ;  /* 0x0000020c28307981 */ /* 0x000962000c1e1100 */
[----:B------:R-:W-:Y:S05]  /*3c20*/  BRA `(.L_x_281) ;  /* 0x00000000001c7947 */ /* 0x000fea0003800000 */
.L_x_287:
[----:B------:R3:W5:Y:S04]  /*3c30*/  LDG.E.U8 R48, desc[UR12][R40.64] ;  /* 0x0000000c28307981 */ /* 0x000768000c1e1100 */
[----:B------:R3:W5:Y:S04]  /*3c40*/  LDG.E.U8 R46, desc[UR12][R40.64+0x1] ;  /* 0x0000010c282e7981 */ /* 0x000768000c1e1100 */
[----:B------:R3:W5:Y:S01]  /*3c50*/  LDG.E.U8 R50, desc[UR12][R40.64+0x2] ;  /* 0x0000020c28327981 */ /* 0x000762000c1e1100 */
[----:B------:R-:W-:Y:S05]  /*3c60*/  BRA `(.L_x_281) ;  /* 0x00000000000c7947 */ /* 0x000fea0003800000 */
.L_x_286:
[----:B------:R0:W5:Y:S04]  /*3c70*/  LDG.E.U8 R50, desc[UR12][R40.64+0x1] ;  /* 0x0000010c28327981 */ /* 0x000168000c1e1100 */
[----:B------:R0:W5:Y:S04]  /*3c80*/  LDG.E.U8 R46, desc[UR12][R40.64+0x2] ;  /* 0x0000020c282e7981 */ /* 0x000168000c1e1100 */
[----:B------:R0:W5:Y:S02]  /*3c90*/  LDG.E.U8 R48, desc[UR12][R40.64+0x3] ;  /* 0x0000030c28307981 */ /* 0x000164000c1e1100 */
.L_x_281:
[----:B------:R-:W-:Y:S05]  /*3ca0*/  BSYNC.RECONVERGENT B0 ;  /* 0x0000000000007941 */ /* 0x000fea0003800200 */
.L_x_280:
[----:B-----5:R-:W-:Y:S01]  /*3cb0*/  LOP3.LUT R47, R50, 0xff, RZ, 0xc0, !PT ;  /* 0x000000ff322f7812 */ /* 0x020fe200078ec0ff */
[----:B------:R-:W-:Y:S01]  /*3cc0*/  UMOV UR22, 0xe5604189 ;  /* 0xe560418900167882 */ /* 0x000fe20000000000 */
[----:B------:R-:W-:Y:S01]  /*3cd0*/  LOP3.LUT R49, R46, 0xff, RZ, 0xc0, !PT ;  /* 0x000000ff2e317812 */ /* 0x000fe200078ec0ff */
[----:B------:R-:W-:Y:S01]  /*3ce0*/  UMOV UR23, 0x3fd322d0 ;  /* 0x3fd322d000177882 */ /* 0x000fe20000000000 */
[----:B------:R-:W0:Y:S01]  /*3cf0*/  I2F.F64.U16 R42, R47 ;  /* 0x0000002f002a7312 */ /* 0x000e220000101800 */
[----:B------:R-:W-:Y:S01]  /*3d00*/  LOP3.LUT R44, R48, 0xff, RZ, 0xc0, !PT ;  /* 0x000000ff302c7812 */ /* 0x000fe200078ec0ff */
[----:B------:R-:W-:Y:S01]  /*3d10*/  IMAD.IADD R63, R1, 0x1, R26 ;  /* 0x00000001013f7824 */ /* 0x000fe200078e021a */
[----:B------:R-:W-:Y:S01]  /*3d20*/  DSETP.NEU.AND P5, PT, |R82|, +INF , PT ;  /* 0x7ff000005200742a */ /* 0x000fe20003fad200 */
[----:B------:R-:W-:Y:S01]  /*3d30*/  BSSY.RECONVERGENT B5, `(.L_x_289) ;  /* 0x0000021000057945 */ /* 0x000fe20003800200 */
[----:B------:R-:W-:Y:S02]  /*3d40*/  IMAD.MOV.U32 R85, RZ, RZ, 0x1 ;  /* 0x00000001ff557424 */ /* 0x000fe400078e00ff */
[----:B------:R0:W-:Y:S02]  /*3d50*/  STL.U8 [R63], R50 ;  /* 0x000000323f007387 */ /* 0x0001e40000100000 */
[----:B01234-:R-:W0:Y:S01]  /*3d60*/  I2F.F64.U16 R40, R49 ;  /* 0x0000003100287312 */ /* 0x01fe220000101800 */
[----:B------:R-:W-:Y:S01]  /*3d70*/  IMAD.MOV.U32 R94, RZ, RZ, R66 ;  /* 0x000000ffff5e7224 */ /* 0x000fe200078e0042 */
[----:B------:R1:W-:Y:S01]  /*3d80*/  STL.U8 [R63+0x3f0], R46 ;  /* 0x0003f02e3f007387 */ /* 0x0003e20000100000 */
[----:B------:R-:W-:Y:S01]  /*3d90*/  IMAD.MOV.U32 R95, RZ, RZ, R67 ;  /* 0x000000ffff5f7224 */ /* 0x000fe200078e0043 */
[----:B------:R-:W-:-:S04]  /*3da0*/  DMUL R42, R42, UR22 ;  /* 0x000000162a2a7c28 */ /* 0x000fc80008000000 */
[----:B------:R-:W2:Y:S01]  /*3db0*/  I2F.F64.U16 R44, R44 ;  /* 0x0000002c002c7312 */ /* 0x000ea20000101800 */
[----:B------:R-:W-:Y:S01]  /*3dc0*/  UMOV UR22, 0x39581062 ;  /* 0x3958106200167882 */ /* 0x000fe20000000000 */
[----:B------:R-:W-:Y:S01]  /*3dd0*/  UMOV UR23, 0x3fe2c8b4 ;  /* 0x3fe2c8b400177882 */ /* 0x000fe20000000000 */
[----:B------:R1:W-:Y:S01]  /*3de0*/  STL.U8 [R63+0x7d8], R48 ;  /* 0x0007d8303f007387 */ /* 0x0003e20000100000 */
[----:B0-----:R-:W-:Y:S01]  /*3df0*/  DFMA R40, R40, UR22, R42 ;  /* 0x0000001628287c2b */ /* 0x001fe2000800002a */
[----:B------:R-:W-:Y:S01]  /*3e00*/  UMOV UR22, 0x9fbe76c9 ;  /* 0x9fbe76c900167882 */ /* 0x000fe20000000000 */
[----:B------:R-:W-:-:S06]  /*3e10*/  UMOV UR23, 0x3fbd2f1a ;  /* 0x3fbd2f1a00177882 */ /* 0x000fcc0000000000 */
[----:B--2---:R-:W-:-:S10]  /*3e20*/  DFMA R40, R44, UR22, R40 ;  /* 0x000000162c287c2b */ /* 0x004fd40008000028 */
[----:B------:R-:W0:Y:S02]  /*3e30*/  F2I.U32.F64.TRUNC R40, R40 ;  /* 0x0000002800287311 */ /* 0x000e24000030d000 */
[----:B0-----:R1:W-:Y:S01]  /*3e40*/  STL.U8 [R63+0xbc0], R40 ;  /* 0x000bc0283f007387 */ /* 0x0013e20000100000 */
[----:B------:R-:W-:Y:S05]  /*3e50*/  @!P5 BRA `(.L_x_290) ;  /* 0x000000000038d947 */ /* 0x000fea0003800000 */
[----:B------:R-:W-:Y:S01]  /*3e60*/  DSETP.GE.AND P0, PT, |R82|, 2.14748364800000000000e+09, PT ;  /* 0x41e000005200742a */ /* 0x000fe20003f06200 */
[----:B------:R-:W-:Y:S01]  /*3e70*/  BSSY.RECONVERGENT B6, `(.L_x_291) ;  /* 0x000000b000067945 */ /* 0x000fe20003800200 */
[----:B------:R-:W-:Y:S01]  /*3e80*/  IMAD.MOV.U32 R42, RZ, RZ, R28 ;  /* 0x000000ffff2a7224 */ /* 0x000fe200078e001c */
[----:B------:R-:W-:Y:S01]  /*3e90*/  MOV R95, R69 ;  /* 0x00000045005f7202 */ /* 0x000fe20000000f00 */
[----:B------:R-:W-:-:S10]  /*3ea0*/  IMAD.MOV.U32 R94, RZ, RZ, R68 ;  /* 0x000000ffff5e7224 */ /* 0x000fd400078e0044 */
[----:B------:R-:W-:Y:S05]  /*3eb0*/  @!P0 BRA `(.L_x_292) ;  /* 0x0000000000188947 */ /* 0x000fea0003800000 */
[----:B------:R-:W-:Y:S01]  /*3ec0*/  IMAD.MOV.U32 R44, RZ, RZ, R82 ;  /* 0x000000ffff2c7224 */ /* 0x000fe200078e0052 */
[----:B------:R-:W-:Y:S01]  /*3ed0*/  MOV R98, 0x3f00 ;  /* 0x00003f0000627802 */ /* 0x000fe20000000f00 */
[----:B------:R-:W-:-:S07]  /*3ee0*/  IMAD.MOV.U32 R97, RZ, RZ, R83 ;  /* 0x000000ffff617224 */ /* 0x000fce00078e0053 */
[----:B-1----:R-:W-:Y:S05]  /*3ef0*/  CALL.REL.NOINC `($_Z21render_braille_kernelPKhjjjiiiiiid11PixelFormathhPhS2_S2_$__internal_trig_reduction_slowpathd) ;  /* 0x000000a000c07944 */ /* 0x002fea0003c00000 */
[----:B------:R-:W-:Y:S02]  /*3f00*/  IMAD.MOV.U32 R94, RZ, RZ, R44 ;  /* 0x000000ffff5e7224 */ /* 0x000fe400078e002c */
[----:B------:R-:W-:-:S07]  /*3f10*/  IMAD.MOV.U32 R95, RZ, RZ, R45 ;  /* 0x000000ffff5f7224 */ /* 0x000fce00078e002d */
.L_x_292:
[----:B------:R-:W-:Y:S05]  /*3f20*/  BSYNC.RECONVERGENT B6 ;  /* 0x0000000000067941 */ /* 0x000fea0003800200 */
.L_x_291:
[----:B------:R-:W-:-:S07]  /*3f30*/  VIADD R85, R42, 0x1 ;  /* 0x000000012a557836 */ /* 0x000fce0000000000 */
.L_x_290:
[----:B------:R-:W-:Y:S05]  /*3f40*/  BSYNC.RECONVERGENT B5 ;  /* 0x0000000000057941 */ /* 0x000fea0003800200 */
.L_x_289:
[----:B-1----:R-:W-:-:S05]  /*3f50*/  IMAD.SHL.U32 R40, R85, 0x40, RZ ;  /* 0x0000004055287824 */ /* 0x002fca00078e00ff */
        /* <DEDUP_REMOVED lines=13> */
[----:B------:R-:W-:Y:S01]  /*4030*/  FSEL R89, -R89, 0.11223486810922622681, !P0 ;  /* 0x3de5db6559597808 */ /* 0x000fe20004000100 */
[----:B------:R-:W-:Y:S01]  /*4040*/  IMAD.MOV.U32 R99, RZ, RZ, R65 ;  /* 0x000000ffff637224 */ /* 0x000fe200078e0041 */
[----:B------:R-:W-:-:S06]  /*4050*/  FSEL R88, R88, -8.06006814911005101289e+34, !P0 ;  /* 0xf9785eba58587808 */ /* 0x000fcc0004000000 */
        /* <DEDUP_REMOVED lines=10> */
[----:B------:R-:W-:Y:S01]  /*4100*/  LOP3.LUT P0, RZ, R85, 0x2, RZ, 0xc0, !PT ;  /* 0x0000000255ff7812 */ /* 0x000fe2000780c0ff */
[----:B------:R-:W-:-:S03]  /*4110*/  IMAD.MOV.U32 R85, RZ, RZ, R29 ;  /* 0x000000ffff557224 */ /* 0x000fc600078e001d */
[----:B------:R-:W-:-:S10]  /*4120*/  DADD R40, RZ, -R42 ;  /* 0x00000000ff287229 */ /* 0x000fd4000000082a */
[----:B------:R-:W-:Y:S02]  /*4130*/  FSEL R88, R42, R40, !P0 ;  /* 0x000000282a587208 */ /* 0x000fe40004000000 */
[----:B------:R-:W-:Y:S01]  /*4140*/  FSEL R89, R43, R41, !P0 ;  /* 0x000000292b597208 */ /* 0x000fe20004000000 */
[----:B------:R-:W-:Y:S06]  /*4150*/  @P1 BRA `(.L_x_294) ;  /* 0x00000000001c1947 */ /* 0x000fec0003800000 */
[----:B------:R-:W-:Y:S01]  /*4160*/  IMAD.MOV.U32 R44, RZ, RZ, R82 ;  /* 0x000000ffff2c7224 */ /* 0x000fe200078e0052 */
[----:B------:R-:W-:Y:S01]  /*4170*/  MOV R98, 0x41a0 ;  /* 0x000041a000627802 */ /* 0x000fe20000000f00 */
[----:B------:R-:W-:-:S07]  /*4180*/  IMAD.MOV.U32 R97, RZ, RZ, R83 ;  /* 0x000000ffff617224 */ /* 0x000fce00078e0053 */
[----:B------:R-:W-:Y:S05]  /*4190*/  CALL.REL.NOINC `($_Z21render_braille_kernelPKhjjjiiiiiid11PixelFormathhPhS2_S2_$__internal_trig_reduction_slowpathd) ;  /* 0x000000a000187944 */ /* 0x000fea0003c00000 */
[----:B------:R-:W-:Y:S01]  /*41a0*/  IMAD.MOV.U32 R85, RZ, RZ, R42 ;  /* 0x000000ffff557224 */ /* 0x000fe200078e002a */
[----:B------:R-:W-:Y:S01]  /*41b0*/  MOV R99, R45 ;  /* 0x0000002d00637202 */ /* 0x000fe20000000f00 */
[----:B------:R-:W-:-:S07]  /*41c0*/  IMAD.MOV.U32 R98, RZ, RZ, R44 ;  /* 0x000000ffff627224 */ /* 0x000fce00078e002c */
.L_x_294:
[----:B------:R-:W-:Y:S05]  /*41d0*/  BSYNC.RECONVERGENT B5 ;  /* 0x0000000000057941 */ /* 0x000fea0003800200 */
.L_x_293:
[----:B------:R-:W-:Y:S01]  /*41e0*/  IMAD.SHL.U32 R40, R85, 0x40, RZ ;  /* 0x0000004055287824 */ /* 0x000fe200078e00ff */
[----:B------:R-:W0:Y:S04]  /*41f0*/  LDC R100, c[0x0][0x398] ;  /* 0x0000e600ff647b82 */ /* 0x000e280000000800 */
[----:B------:R-:W-:-:S04]  /*4200*/  LOP3.LUT R40, R40, 0x40, RZ, 0xc0, !PT ;  /* 0x0000004028287812 */ /* 0x000fc800078ec0ff */
[----:B------:R-:W-:-:S05]  /*4210*/  IADD3 R94, P0, PT, R40, UR8, RZ ;  /* 0x00000008285e7c10 */ /* 0x000fca000ff1e0ff */
[----:B------:R-:W-:-:S05]  /*4220*/  IMAD.X R95, RZ, RZ, UR9, P0 ;  /* 0x00000009ff5f7e24 */ /* 0x000fca00080e06ff */
[----:B------:R-:W2:Y:S04]  /*4230*/  LDG.E.128.CONSTANT R40, desc[UR12][R94.64] ;  /* 0x0000000c5e287981 */ /* 0x000ea8000c1e9d00 */
[----:B------:R-:W3:Y:S04]  /*4240*/  LDG.E.128.CONSTANT R44, desc[UR12][R94.64+0x10] ;  /* 0x0000100c5e2c7981 */ /* 0x000ee8000c1e9d00 */
[----:B------:R1:W4:Y:S01]  /*4250*/  LDG.E.128.CONSTANT R48, desc[UR12][R94.64+0x20] ;  /* 0x0000200c5e307981 */ /* 0x000322000c1e9d00 */
[----:B0-----:R-:W-:Y:S01]  /*4260*/  IABS R101, R100 ;  /* 0x0000006400657213 */ /* 0x001fe20000000000 */
[----:B------:R-:W-:Y:S01]  /*4270*/  DMUL R96, R98, R98 ;  /* 0x0000006262607228 */ /* 0x000fe20000000000 */
[----:B------:R-:W-:Y:S01]  /*4280*/  LOP3.LUT R90, R85, 0x1, RZ, 0xc0, !PT ;  /* 0x00000001555a7812 */ /* 0x000fe200078ec0ff */
[----:B------:R-:W-:Y:S01]  /*4290*/  BSSY.RECONVERGENT B0, `(.L_x_295) ;  /* 0x000007a000007945 */ /* 0x000fe20003800200 */
[----:B------:R-:W0:Y:S02]  /*42a0*/  I2F.RP R102, R101 ;  /* 0x0000006500667306 */ /* 0x000e240000209400 */
[----:B------:R-:W-:Y:S01]  /*42b0*/  ISETP.NE.U32.AND P0, PT, R90, 0x1, PT ;  /* 0x000000015a00780c */ /* 0x000fe20003f05070 */
[----:B------:R-:W-:-:S02]  /*42c0*/  IMAD.MOV.U32 R90, RZ, RZ, 0x3da8ff83 ;  /* 0x3da8ff83ff5a7424 */ /* 0x000fc400078e00ff */
[----:B-1----:R-:W-:-:S03]  /*42d0*/  IMAD.MOV.U32 R94, RZ, RZ, 0x20fd8164 ;  /* 0x20fd8164ff5e7424 */ /* 0x002fc600078e00ff */
[----:B------:R-:W-:Y:S01]  /*42e0*/  FSEL R95, -R90, 0.11223486810922622681, !P0 ;  /* 0x3de5db655a5f7808 */ /* 0x000fe20004000100 */
[----:B------:R-:W-:Y:S01]  /*42f0*/  IMAD.MOV.U32 R90, RZ, RZ, RZ ;  /* 0x000000ffff5a7224 */ /* 0x000fe200078e00ff */
[----:B------:R-:W-:Y:S01]  /*4300*/  FSEL R94, R94, -8.06006814911005101289e+34, !P0 ;  /* 0xf9785eba5e5e7808 */ /* 0x000fe20004000000 */
[----:B0-----:R-:W0:Y:S02]  /*4310*/  MUFU.RCP R102, R102 ;  /* 0x0000006600667308 */ /* 0x001e240000001000 */
[----:B0-----:R-:W-:Y:S01]  /*4320*/  VIADD R91, R102, 0xffffffe ;  /* 0x0ffffffe665b7836 */ /* 0x001fe20000000000 */
[----:B------:R-:W-:-:S05]  /*4330*/  IABS R102, R37 ;  /* 0x0000002500667213 */ /* 0x000fca0000000000 */
[----:B------:R-:W0:Y:S02]  /*4340*/  F2I.FTZ.U32.TRUNC.NTZ R91, R91 ;  /* 0x0000005b005b7305 */ /* 0x000e24000021f000 */
[----:B0-----:R-:W-:-:S04]  /*4350*/  IMAD.MOV R104, RZ, RZ, -R91 ;  /* 0x000000ffff687224 */ /* 0x001fc800078e0a5b */
[----:B------:R-:W-:-:S04]  /*4360*/  IMAD R103, R104, R101, RZ ;  /* 0x0000006568677224 */ /* 0x000fc800078e02ff */
[----:B------:R-:W-:-:S06]  /*4370*/  IMAD.HI.U32 R103, R91, R103, R90 ;  /* 0x000000675b677227 */ /* 0x000fcc00078e005a */
[----:B------:R-:W-:-:S04]  /*4380*/  IMAD.HI.U32 R90, R103, R102, RZ ;  /* 0x00000066675a7227 */ /* 0x000fc800078e00ff */
[----:B------:R-:W-:Y:S01]  /*4390*/  IMAD.MOV R91, RZ, RZ, -R90 ;  /* 0x000000ffff5b7224 */ /* 0x000fe200078e0a5a */
[----:B--2---:R-:W-:-:S08]  /*43a0*/  DFMA R40, R96, R94, R40 ;  /* 0x0000005e6028722b */ /* 0x004fd00000000028 */
[----:B------:R-:W-:Y:S01]  /*43b0*/  DFMA R40, R96, R40, R42 ;  /* 0x000000286028722b */ /* 0x000fe2000000002a */
[----:B------:R-:W-:-:S05]  /*43c0*/  IMAD R42, R101, R91, R102 ;  /* 0x0000005b652a7224 */ /* 0x000fca00078e0266 */
[----:B------:R-:W-:Y:S02]  /*43d0*/  ISETP.GT.U32.AND P4, PT, R101, R42, PT ;  /* 0x0000002a6500720c */ /* 0x000fe40003f84070 */
[----:B---3--:R-:W-:-:S08]  /*43e0*/  DFMA R40, R96, R40, R44 ;  /* 0x000000286028722b */ /* 0x008fd0000000002c */
[C---:B------:R-:W-:Y:S01]  /*43f0*/  DFMA R40, R96.reuse, R40, R46 ;  /* 0x000000286028722b */ /* 0x040fe2000000002e */
[----:B------:R-:W-:Y:S01]  /*4400*/  IMAD.MOV.U32 R47, RZ, RZ, 0x3fe00000 ;  /* 0x3fe00000ff2f7424 */ /* 0x000fe200078e00ff */
[----:B------:R-:W-:Y:S01]  /*4410*/  PRMT R46, RZ, 0x7610, R46 ;  /* 0x00007610ff2e7816 */ /* 0x000fe2000000002e */
[----:B------:R-:W-:Y:S02]  /*4420*/  @!P4 IMAD.IADD R42, R42, 0x1, -R101 ;  /* 0x000000012a2ac824 */ /* 0x000fe400078e0a65 */
[----:B------:R-:W-:Y:S01]  /*4430*/  @!P4 VIADD R90, R90, 0x1 ;  /* 0x000000015a5ac836 */ /* 0x000fe20000000000 */
[----:B------:R-:W-:Y:S02]  /*4440*/  ISETP.NE.AND P4, PT, R100, RZ, PT ;  /* 0x000000ff6400720c */ /* 0x000fe40003f85270 */
[----:B----4-:R-:W-:Y:S01]  /*4450*/  DFMA R40, R96, R40, R48 ;  /* 0x000000286028722b */ /* 0x010fe20000000030 */
[----:B------:R-:W-:Y:S02]  /*4460*/  ISETP.GE.U32.AND P3, PT, R42, R101, PT ;  /* 0x000000652a00720c */ /* 0x000fe40003f66070 */
[----:B------:R-:W-:-:S02]  /*4470*/  LOP3.LUT R42, R37, R100, RZ, 0x3c, !PT ;  /* 0x00000064252a7212 */ /* 0x000fc400078e3cff */
[----:B------:R-:W-:Y:S02]  /*4480*/  PRMT R48, RZ, 0x7610, R48 ;  /* 0x00007610ff307816 */ /* 0x000fe40000000030 */
[----:B------:R-:W-:Y:S01]  /*4490*/  ISETP.GE.AND P2, PT, R42, RZ, PT ;  /* 0x000000ff2a00720c */ /* 0x000fe20003f46270 */
[----:B------:R-:W-:Y:S01]  /*44a0*/  DFMA R40, R96, R40, R50 ;  /* 0x000000286028722b */ /* 0x000fe20000000032 */
[----:B------:R-:W-:-:S05]  /*44b0*/  PRMT R50, RZ, 0x7610, R50 ;  /* 0x00007610ff327816 */ /* 0x000fca0000000032 */
[----:B------:R-:W-:Y:S02]  /*44c0*/  @P3 VIADD R90, R90, 0x1 ;  /* 0x000000015a5a3836 */ /* 0x000fe40000000000 */
[----:B------:R-:W-:Y:S02]  /*44d0*/  DFMA R42, R40, R98, R98 ;  /* 0x00000062282a722b */ /* 0x000fe40000000062 */
[----:B------:R-:W-:Y:S02]  /*44e0*/  DFMA R40, R96, R40, 1 ;  /* 0x3ff000006028742b */ /* 0x000fe40000000028 */
[----:B------:R-:W-:Y:S01]  /*44f0*/  @!P2 IMAD.MOV R90, RZ, RZ, -R90 ;  /* 0x000000ffff5aa224 */ /* 0x000fe200078e0a5a */
[----:B------:R-:W-:-:S04]  /*4500*/  @!P4 LOP3.LUT R90, RZ, R100, RZ, 0x33, !PT ;  /* 0x00000064ff5ac212 */ /* 0x000fc800078e33ff */
[----:B------:R-:W-:-:S03]  /*4510*/  VIMNMX R90, PT, PT, RZ, R90, !PT ;  /* 0x0000005aff5a7248 */ /* 0x000fc60007fe0100 */
[----:B------:R-:W-:Y:S02]  /*4520*/  FSEL R40, R40, R42, !P0 ;  /* 0x0000002a28287208 */ /* 0x000fe40004000000 */
[----:B------:R-:W-:Y:S02]  /*4530*/  FSEL R41, R41, R43, !P0 ;  /* 0x0000002b29297208 */ /* 0x000fe40004000000 */
[----:B------:R-:W-:Y:S02]  /*4540*/  VIMNMX R44, PT, PT, R90, UR17, PT ;  /* 0x000000115a2c7c48 */ /* 0x000fe4000bfe0100 */
[----:B------:R-:W-:Y:S02]  /*4550*/  LOP3.LUT P0, RZ, R85, 0x2, RZ, 0xc0, !PT ;  /* 0x0000000255ff7812 */ /* 0x000fe4000780c0ff */
[----:B------:R-:W-:Y:S01]  /*4560*/  DADD R42, RZ, -R40 ;  /* 0x00000000ff2a7229 */ /* 0x000fe20000000828 */
[----:B------:R0:W1:Y:S02]  /*4570*/  I2F.F64 R90, R44 ;  /* 0x0000002c005a7312 */ /* 0x0000640000201c00 */
[----:B0-----:R-:W-:-:S07]  /*4580*/  IMAD.MOV.U32 R44, RZ, RZ, RZ ;  /* 0x000000ffff2c7224 */ /* 0x001fce00078e00ff */
[----:B------:R-:W-:Y:S02]  /*4590*/  FSEL R40, R40, R42, !P0 ;  /* 0x0000002a28287208 */ /* 0x000fe40004000000 */
[----:B------:R-:W-:Y:S01]  /*45a0*/  FSEL R41, R41, R43, !P0 ;  /* 0x0000002b29297208 */ /* 0x000fe20004000000 */
[----:B-1----:R-:W-:-:S05]  /*45b0*/  DFMA R90, R78, -0.5, R90 ;  /* 0xbfe000004e5a782b */ /* 0x002fca000000005a */
[----:B------:R-:W-:-:S03]  /*45c0*/  DMUL R42, R86, R40 ;  /* 0x00000028562a7228 */ /* 0x000fc60000000000 */
[----:B------:R-:W-:-:S05]  /*45d0*/  DMUL R40, R40, R90 ;  /* 0x0000005a28287228 */ /* 0x000fca0000000000 */
[----:B------:R-:W-:-:S03]  /*45e0*/  DFMA R42, R88, R90, -R42 ;  /* 0x0000005a582a722b */ /* 0x000fc6000000082a */
[----:B------:R-:W-:-:S05]  /*45f0*/  DFMA R40, R86, R88, R40 ;  /* 0x000000585628722b */ /* 0x000fca0000000028 */
[----:B------:R-:W-:-:S03]  /*4600*/  DFMA R42, R74, 0.5, R42 ;  /* 0x3fe000004a2a782b */ /* 0x000fc6000000002a */
[----:B------:R-:W-:-:S07]  /*4610*/  DFMA R40, R76, 0.5, R40 ;  /* 0x3fe000004c28782b */ /* 0x000fce0000000028 */
[----:B------:R-:W-:-:S06]  /*4620*/  LOP3.LUT R45, R47, 0x80000000, R43, 0xb8, !PT ;  /* 0x800000002f2d7812 */ /* 0x000fcc00078eb82b */
[----:B------:R-:W-:Y:S01]  /*4630*/  DADD.RZ R44, R42, R44 ;  /* 0x000000002a2c7229 */ /* 0x000fe2000000c02c */
[----:B------:R-:W-:Y:S01]  /*4640*/  LOP3.LUT R43, R47, 0x80000000, R41, 0xb8, !PT ;  /* 0x800000002f2b7812 */ /* 0x000fe200078eb829 */
[----:B------:R-:W-:-:S06]  /*4650*/  IMAD.MOV.U32 R42, RZ, RZ, RZ ;  /* 0x000000ffff2a7224 */ /* 0x000fcc00078e00ff */
        /* <DEDUP_REMOVED lines=30> */
.L_x_299:
[----:B------:R4:W5:Y:S04]  /*4840*/  LDG.E.U8 R50, desc[UR12][R40.64] ;  /* 0x0000000c28327981 */ /* 0x000968000c1e1100 */
[----:B------:R4:W5:Y:S04]  /*4850*/  LDG.E.U8 R46, desc[UR12][R40.64+0x1] ;  /* 0x0000010c282e7981 */ /* 0x000968000c1e1100 */
[----:B------:R4:W5:Y:S01]  /*4860*/  LDG.E.U8 R48, desc[UR12][R40.64+0x2] ;  /* 0x0000020c28307981 */ /* 0x000962000c1e1100 */
[----:B------:R-:W-:Y:S05]  /*4870*/  BRA `(.L_x_296) ;  /* 0x00000000006c7947 */ /* 0x000fea0003800000 */
.L_x_298:
[----:B------:R3:W5:Y:S04]  /*4880*/  LDG.E.U8 R48, desc[UR12][R40.64] ;  /* 0x0000000c28307981 */ /* 0x000768000c1e1100 */
[----:B------:R3:W5:Y:S04]  /*4890*/  LDG.E.U8 R46, desc[UR12][R40.64+0x1] ;  /* 0x0000010c282e7981 */ /* 0x000768000c1e1100 */
[----:B------:R3:W5:Y:S01]  /*48a0*/  LDG.E.U8 R50, desc[UR12][R40.64+0x2] ;  /* 0x0000020c28327981 */ /* 0x000762000c1e1100 */
[----:B------:R-:W-:Y:S05]  /*48b0*/  BRA `(.L_x_296) ;  /* 0x00000000005c7947 */ /* 0x000fea0003800000 */
.L_x_297:
        /* <DEDUP_REMOVED lines=12> */
.L_x_300:
[----:B------:R0:W5:Y:S04]  /*4980*/  LDG.E.U8 R48, desc[UR12][R40.64] ;  /* 0x0000000c28307981 */ /* 0x000168000c1e1100 */
[----:B------:R0:W5:Y:S04]  /*4990*/  LDG.E.U8 R46, desc[UR12][R40.64+0x1] ;  /* 0x0000010c282e7981 */ /* 0x000168000c1e1100 */
[----:B------:R0:W5:Y:S01]  /*49a0*/  LDG.E.U8 R50, desc[UR12][R40.64+0x2] ;  /* 0x0000020c28327981 */ /* 0x000162000c1e1100 */
[----:B------:R-:W-:Y:S05]  /*49b0*/  BRA `(.L_x_296) ;  /* 0x00000000001c7947 */ /* 0x000fea0003800000 */
.L_x_302:
[----:B------:R1:W5:Y:S04]  /*49c0*/  LDG.E.U8 R48, desc[UR12][R40.64] ;  /* 0x0000000c28307981 */ /* 0x000368000c1e1100 */
[----:B------:R1:W5:Y:S04]  /*49d0*/  LDG.E.U8 R46, desc[UR12][R40.64+0x1] ;  /* 0x0000010c282e7981 */ /* 0x000368000c1e1100 */
[----:B------:R1:W5:Y:S01]  /*49e0*/  LDG.E.U8 R50, desc[UR12][R40.64+0x2] ;  /* 0x0000020c28327981 */ /* 0x000362000c1e1100 */
[----:B------:R-:W-:Y:S05]  /*49f0*/  BRA `(.L_x_296) ;  /* 0x00000000000c7947 */ /* 0x000fea0003800000 */
.L_x_301:
[----:B------:R0:W5:Y:S04]  /*4a00*/  LDG.E.U8 R50, desc[UR12][R40.64+0x1] ;  /* 0x0000010c28327981 */ /* 0x000168000c1e1100 */
[----:B------:R0:W5:Y:S04]  /*4a10*/  LDG.E.U8 R46, desc[UR12][R40.64+0x2] ;  /* 0x0000020c282e7981 */ /* 0x000168000c1e1100 */
[----:B------:R0:W5:Y:S02]  /*4a20*/  LDG.E.U8 R48, desc[UR12][R40.64+0x3] ;  /* 0x0000030c28307981 */ /* 0x000164000c1e1100 */
.L_x_296:
[----:B------:R-:W-:Y:S05]  /*4a30*/  BSYNC.RECONVERGENT B0 ;  /* 0x0000000000007941 */ /* 0x000fea0003800200 */
.L_x_295:
[----:B-----5:R-:W-:Y:S01]  /*4a40*/  LOP3.LUT R47, R50, 0xff, RZ, 0xc0, !PT ;  /* 0x000000ff322f7812 */ /* 0x020fe200078ec0ff */
[----:B------:R-:W-:Y:S01]  /*4a50*/  UMOV UR22, 0xe5604189 ;  /* 0xe560418900167882 */ /* 0x000fe20000000000 */
[----:B------:R-:W-:Y:S01]  /*4a60*/  LOP3.LUT R49, R46, 0xff, RZ, 0xc0, !PT ;  /* 0x000000ff2e317812 */ /* 0x000fe200078ec0ff */
[----:B------:R-:W-:Y:S01]  /*4a70*/  UMOV UR23, 0x3fd322d0 ;  /* 0x3fd322d000177882 */ /* 0x000fe20000000000 */
[----:B------:R-:W0:Y:S01]  /*4a80*/  I2F.F64.U16 R44, R47 ;  /* 0x0000002f002c7312 */ /* 0x000e220000101800 */
[----:B------:R-:W-:Y:S01]  /*4a90*/  LOP3.LUT R42, R48, 0xff, RZ, 0xc0, !PT ;  /* 0x000000ff302a7812 */ /* 0x000fe200078ec0ff */
[----:B------:R0:W-:Y:S01]  /*4aa0*/  STL.U8 [R63+0x1], R50 ;  /* 0x000001323f007387 */ /* 0x0001e20000100000 */
[----:B------:R-:W-:Y:S01]  /*4ab0*/  BSSY.RECONVERGENT B5, `(.L_x_303) ;  /* 0x0000020000057945 */ /* 0x000fe20003800200 */
[----:B------:R-:W-:Y:S01]  /*4ac0*/  IMAD.MOV.U32 R85, RZ, RZ, 0x1 ;  /* 0x00000001ff557424 */ /* 0x000fe200078e00ff */
[----:B------:R-:W-:Y:S01]  /*4ad0*/  MOV R96, R66 ;  /* 0x0000004200607202 */ /* 0x000fe20000000f00 */
[----:B------:R0:W-:Y:S01]  /*4ae0*/  STL.U8 [R63+0x3f1], R46 ;  /* 0x0003f12e3f007387 */ /* 0x0001e20000100000 */
[----:B------:R-:W-:Y:S01]  /*4af0*/  IMAD.MOV.U32 R97, RZ, RZ, R67 ;  /* 0x000000ffff617224 */ /* 0x000fe200078e0043 */
[----:B01234-:R-:W0:Y:S02]  /*4b00*/  I2F.F64.U16 R40, R49 ;  /* 0x0000003100287312 */ /* 0x01fe240000101800 */
[----:B------:R1:W-:Y:S01]  /*4b10*/  STL.U8 [R63+0x7d9], R48 ;  /* 0x0007d9303f007387 */ /* 0x0003e20000100000 */
[----:B------:R-:W-:-:S05]  /*4b20*/  DMUL R44, R44, UR22 ;  /* 0x000000162c2c7c28 */ /* 0x000fca0008000000 */
[----:B------:R-:W2:Y:S01]  /*4b30*/  I2F.F64.U16 R42, R42 ;  /* 0x0000002a002a7312 */ /* 0x000ea20000101800 */
[----:B------:R-:W-:Y:S01]  /*4b40*/  UMOV UR22, 0x39581062 ;  /* 0x3958106200167882 */ /* 0x000fe20000000000 */
[----:B------:R-:W-:Y:S02]  /*4b50*/  UMOV UR23, 0x3fe2c8b4 ;  /* 0x3fe2c8b400177882 */ /* 0x000fe40000000000 */
        /* <DEDUP_REMOVED lines=16> */
[----:B-1----:R-:W-:Y:S05]  /*4c60*/  CALL.REL.NOINC `($_Z21render_braille_kernelPKhjjjiiiiiid11PixelFormathhPhS2_S2_$__internal_trig_reduction_slowpathd) ;  /* 0x0000009400647944 */ /* 0x002fea0003c00000 */
[----:B------:R-:W-:Y:S02]  /*4c70*/  IMAD.MOV.U32 R96, RZ, RZ, R44 ;  /* 0x000000ffff607224 */ /* 0x000fe400078e002c */
[----:B------:R-:W-:-:S07]  /*4c80*/  IMAD.MOV.U32 R97, RZ, RZ, R45 ;  /* 0x000000ffff617224 */ /* 0x000fce00078e002d */
.L_x_306:
[----:B------:R-:W-:Y:S05]  /*4c90*/  BSYNC.RECONVERGENT B6 ;  /* 0x0000000000067941 */ /* 0x000fea0003800200 */
.L_x_305:
[----:B------:R-:W-:-:S07]  /*4ca0*/  VIADD R85, R42, 0x1 ;  /* 0x000000012a557836 */ /* 0x000fce0000000000 */
.L_x_304:
[----:B------:R-:W-:Y:S05]  /*4cb0*/  BSYNC.RECONVERGENT B5 ;  /* 0x0000000000057941 */ /* 0x000fea0003800200 */
.L_x_303:
        /* <DEDUP_REMOVED lines=33> */
[----:B------:R-:W-:Y:S01]  /*4ed0*/  MOV R44, R82 ;  /* 0x00000052002c7202 */ /* 0x000fe20000000f00 */
[----:B------:R-:W-:Y:S01]  /*4ee0*/  IMAD.MOV.U32 R97, RZ, RZ, R83 ;  /* 0x000000ffff617224 */ /* 0x000fe200078e0053 */
[----:B------:R-:W-:-:S07]  /*4ef0*/  MOV R98, 0x4f10 ;  /* 0x00004f1000627802 */ /* 0x000fce0000000f00 */
[----:B------:R-:W-:Y:S05]  /*4f00*/  CALL.REL.NOINC `($_Z21render_braille_kernelPKhjjjiiiiiid11PixelFormathhPhS2_S2_$__internal_trig_reduction_slowpathd) ;  /* 0x0000009000bc7944 */ /* 0x000fea0003c00000 */
[----:B------:R-:W-:Y:S02]  /*4f10*/  IMAD.MOV.U32 R85, RZ, RZ, R42 ;  /* 0x000000ffff557224 */ /* 0x000fe400078e002a */
[----:B------:R-:W-:Y:S02]  /*4f20*/  IMAD.MOV.U32 R100, RZ, RZ, R44 ;  /* 0x000000ffff647224 */ /* 0x000fe400078e002c */
[----:B------:R-:W-:-:S07]  /*4f30*/  IMAD.MOV.U32 R101, RZ, RZ, R45 ;  /* 0x000000ffff657224 */ /* 0x000fce00078e002d */
.L_x_308:
[----:B------:R-:W-:Y:S05]  /*4f40*/  BSYNC.RECONVERGENT B5 ;  /* 0x0000000000057941 */ /* 0x000fea0003800200 */
.L_x_307:
        /* <DEDUP_REMOVED lines=34> */
[----:B------:R-:W-:Y:S02]  /*5170*/  MOV R47, 0x3fe00000 ;  /* 0x3fe00000002f7802 */ /* 0x000fe40000000f00 */
[----:B------:R-:W-:Y:S01]  /*5180*/  @!P3 IMAD.IADD R42, R42, 0x1, -R103 ;  /* 0x000000012a2ab824 */ /* 0x000fe200078e0a67 */
[----:B------:R-:W-:Y:S01]  /*5190*/  PRMT R46, RZ, 0x7610, R46 ;  /* 0x00007610ff2e7816 */ /* 0x000fe2000000002e */
        /* <DEDUP_REMOVED lines=9> */
[----:B------:R-:W-:Y:S01]  /*5230*/  @P0 VIADD R88, R88, 0x1 ;  /* 0x0000000158580836 */ /* 0x000fe20000000000 */
[----:B------:R-:W-:Y:S01]  /*5240*/  LOP3.LUT P0, RZ, R85, 0x2, RZ, 0xc0, !PT ;  /* 0x0000000255ff7812 */ /* 0x000fe2000780c0ff */
[----:B------:R-:W-:Y:S02]  /*5250*/  DFMA R42, R40, R100, R100 ;  /* 0x00000064282a722b */ /* 0x000fe40000000064 */
[----:B------:R-:W-:Y:S02]  /*5260*/  DFMA R40, R98, R40, 1 ;  /* 0x3ff000006228742b */ /* 0x000fe40000000028 */
[----:B------:R-:W-:Y:S01]  /*5270*/  @!P4 IMAD.MOV R88, RZ, RZ, -R88 ;  /* 0x000000ffff58c224 */ /* 0x000fe200078e0a58 */
[----:B------:R-:W-:-:S04]  /*5280*/  @!P3 LOP3.LUT R88, RZ, R102, RZ, 0x33, !PT ;  /* 0x00000066ff58b212 */ /* 0x000fc800078e33ff */
[----:B------:R-:W-:-:S03]  /*5290*/  VIMNMX R88, PT, PT, RZ, R88, !PT ;  /* 0x00000058ff587248 */ /* 0x000fc60007fe0100 */
[----:B------:R-:W-:Y:S02]  /*52a0*/  FSEL R40, R40, R42, !P2 ;  /* 0x0000002a28287208 */ /* 0x000fe40005000000 */
[----:B------:R-:W-:Y:S02]  /*52b0*/  FSEL R41, R41, R43, !P2 ;  /* 0x0000002b29297208 */ /* 0x000fe40005000000 */
[----:B------:R-:W-:-:S04]  /*52c0*/  VIMNMX R44, PT, PT, R88, UR17, PT ;  /* 0x00000011582c7c48 */ /* 0x000fc8000bfe0100 */
        /* <DEDUP_REMOVED lines=46> */
.L_x_313:
[----:B------:R0:W5:Y:S04]  /*55b0*/  LDG.E.U8 R50, desc[UR12][R40.64] ;  /* 0x0000000c28327981 */ /* 0x000168000c1e1100 */
[----:B------:R0:W5:Y:S04]  /*55c0*/  LDG.E.U8 R46, desc[UR12][R40.64+0x1] ;  /* 0x0000010c282e7981 */ /* 0x000168000c1e1100 */
[----:B------:R0:W5:Y:S01]  /*55d0*/  LDG.E.U8 R48, desc[UR12][R40.64+0x2] ;  /* 0x0000020c28307981 */ /* 0x000162000c1e1100 */
[----:B------:R-:W-:Y:S05]  /*55e0*/  BRA `(.L_x_310) ;  /* 0x00000000006c7947 */ /* 0x000fea0003800000 */
.L_x_312:
[----:B------:R2:W5:Y:S04]  /*55f0*/  LDG.E.U8 R48, desc[UR12][R40.64] ;  /* 0x0000000c28307981 */ /* 0x000568000c1e1100 */
[----:B------:R2:W5:Y:S04]  /*5600*/  LDG.E.U8 R46, desc[UR12][R40.64+0x1] ;  /* 0x0000010c282e7981 */ /* 0x000568000c1e1100 */
[----:B------:R2:W5:Y:S01]  /*5610*/  LDG.E.U8 R50, desc[UR12][R40.64+0x2] ;  /* 0x0000020c28327981 */ /* 0x000562000c1e1100 */
[----:B------:R-:W-:Y:S05]  /*5620*/  BRA `(.L_x_310) ;  /* 0x00000000005c7947 */ /* 0x000fea0003800000 */
.L_x_311:
        /* <DEDUP_REMOVED lines=12> */
.L_x_314:
[----:B------:R4:W5:Y:S04]  /*56f0*/  LDG.E.U8 R48, desc[UR12][R40.64] ;  /* 0x0000000c28307981 */ /* 0x000968000c1e1100 */
[----:B------:R4:W5:Y:S04]  /*5700*/  LDG.E.U8 R46, desc[UR12][R40.64+0x1] ;  /* 0x0000010c282e7981 */ /* 0x000968000c1e1100 */
[----:B------:R4:W5:Y:S01]  /*5710*/  LDG.E.U8 R50, desc[UR12][R40.64+0x2] ;  /* 0x0000020c28327981 */ /* 0x000962000c1e1100 */
[----:B------:R-:W-:Y:S05]  /*5720*/  BRA `(.L_x_310) ;  /* 0x00000000001c7947 */ /* 0x000fea0003800000 */
.L_x_316:
[----:B------:R0:W5:Y:S04]  /*5730*/  LDG.E.U8 R48, desc[UR12][R40.64] ;  /* 0x0000000c28307981 */ /* 0x000168000c1e1100 */
[----:B------:R0:W5:Y:S04]  /*5740*/  LDG.E.U8 R46, desc[UR12][R40.64+0x1] ;  /* 0x0000010c282e7981 */ /* 0x000168000c1e1100 */
[----:B------:R0:W5:Y:S01]  /*5750*/  LDG.E.U8 R50, desc[UR12][R40.64+0x2] ;  /* 0x0000020c28327981 */ /* 0x000162000c1e1100 */
[----:B------:R-:W-:Y:S05]  /*5760*/  BRA `(.L_x_310) ;  /* 0x00000000000c7947 */ /* 0x000fea0003800000 */
.L_x_315:
[----:B------:R0:W5:Y:S04]  /*5770*/  LDG.E.U8 R50, desc[UR12][R40.64+0x1] ;  /* 0x0000010c28327981 */ /* 0x000168000c1e1100 */
[----:B------:R0:W5:Y:S04]  /*5780*/  LDG.E.U8 R46, desc[UR12][R40.64+0x2] ;  /* 0x0000020c282e7981 */ /* 0x000168000c1e1100 */
[----:B------:R0:W5:Y:S02]  /*5790*/  LDG.E.U8 R48, desc[UR12][R40.64+0x3] ;  /* 0x0000030c28307981 */ /* 0x000164000c1e1100 */
.L_x_310:
[----:B------:R-:W-:Y:S05]  /*57a0*/  BSYNC.RECONVERGENT B0 ;  /* 0x0000000000007941 */ /* 0x000fea0003800200 */
.L_x_309:
[----:B------:R-:W1:Y:S01]  /*57b0*/  LDC R95, c[0x0][0x394] ;  /* 0x0000e500ff5f7b82 */ /* 0x000e620000000800 */
[----:B-----5:R-:W-:Y:S01]  /*57c0*/  LOP3.LUT R42, R50, 0xff, RZ, 0xc0, !PT ;  /* 0x000000ff322a7812 */ /* 0x020fe200078ec0ff */
[----:B------:R-:W-:Y:S01]  /*57d0*/  VIADD R84, R84, UR19 ;  /* 0x0000001354547c36 */ /* 0x000fe20008000000 */
[----:B------:R-:W-:Y:S01]  /*57e0*/  LOP3.LUT R47, R46, 0xff, RZ, 0xc0, !PT ;  /* 0x000000ff2e2f7812 */ /* 0x000fe200078ec0ff */
[----:B------:R-:W-:Y:S01]  /*57f0*/  UMOV UR22, 0xe5604189 ;  /* 0xe560418900167882 */ /* 0x000fe20000000000 */
[----:B------:R-:W-:Y:S01]  /*5800*/  LOP3.LUT R49, R48, 0xff, RZ, 0xc0, !PT ;  /* 0x000000ff30317812 */ /* 0x000fe200078ec0ff */
[----:B------:R-:W-:Y:S01]  /*5810*/  UMOV UR23, 0x3fd322d0 ;  /* 0x3fd322d000177882 */ /* 0x000fe20000000000 */
[----:B------:R-:W0:Y:S01]  /*5820*/  I2F.F64.U16 R42, R42 ;  /* 0x0000002a002a7312 */ /* 0x000e220000101800 */
[----:B------:R-:W-:Y:S01]  /*5830*/  IABS R85, R84 ;  /* 0x0000005400557213 */ /* 0x000fe20000000000 */
[----:B------:R0:W-:Y:S01]  /*5840*/  STL.U8 [R63+0x2], R50 ;  /* 0x000002323f007387 */ /* 0x0001e20000100000 */
[----:B------:R-:W-:Y:S01]  /*5850*/  DSETP.NEU.AND P5, PT, |R82|, +INF , PT ;  /* 0x7ff000005200742a */ /* 0x000fe20003fad200 */
[----:B------:R-:W-:Y:S01]  /*5860*/  BSSY.RECONVERGENT B5, `(.L_x_317) ;  /* 0x0000037000057945 */ /* 0x000fe20003800200 */
[----:B------:R-:W-:Y:S01]  /*5870*/  IMAD.MOV.U32 R98, RZ, RZ, R66 ;  /* 0x000000ffff627224 */ /* 0x000fe200078e0042 */
[----:B------:R0:W-:Y:S01]  /*5880*/  STL.U8 [R63+0x3f2], R46 ;  /* 0x0003f22e3f007387 */ /* 0x0001e20000100000 */
[----:B------:R-:W-:-:S03]  /*5890*/  IMAD.MOV.U32 R99, RZ, RZ, R67 ;  /* 0x000000ffff637224 */ /* 0x000fc600078e0043 */
[----:B------:R0:W-:Y:S01]  /*58a0*/  STL.U8 [R63+0x7da], R48 ;  /* 0x0007da303f007387 */ /* 0x0001e20000100000 */
[-C--:B-1----:R-:W-:Y:S02]  /*58b0*/  IABS R96, R95.reuse ;  /* 0x0000005f00607213 */ /* 0x082fe40000000000 */
[----:B------:R-:W-:Y:S02]  /*58c0*/  LOP3.LUT R84, R84, R95, RZ, 0x3c, !PT ;  /* 0x0000005f54547212 */ /* 0x000fe400078e3cff */
[----:B------:R-:W1:Y:S02]  /*58d0*/  I2F.RP R44, R96 ;  /* 0x00000060002c7306 */ /* 0x000e640000209400 */
[----:B------:R-:W-:-:S06]  /*58e0*/  ISETP.GE.AND P3, PT, R84, RZ, PT ;  /* 0x000000ff5400720c */ /* 0x000fcc0003f66270 */
[----:B-1----:R-:W0:Y:S02]  /*58f0*/  MUFU.RCP R44, R44 ;  /* 0x0000002c002c7308 */ /* 0x002e240000001000 */
[----:B0-234-:R-:W-:-:S06]  /*5900*/  VIADD R40, R44, 0xffffffe ;  /* 0x0ffffffe2c287836 */ /* 0x01dfcc0000000000 */
[----:B------:R0:W1:Y:S02]  /*5910*/  F2I.FTZ.U32.TRUNC.NTZ R41, R40 ;  /* 0x0000002800297305 */ /* 0x000064000021f000 */
[----:B0-----:R-:W-:Y:S02]  /*5920*/  IMAD.MOV.U32 R40, RZ, RZ, RZ ;  /* 0x000000ffff287224 */ /* 0x001fe400078e00ff */
[----:B-1----:R-:W-:-:S04]  /*5930*/  IMAD.MOV R45, RZ, RZ, -R41 ;  /* 0x000000ffff2d7224 */ /* 0x002fc800078e0a29 */
[----:B------:R-:W-:-:S04]  /*5940*/  IMAD R45, R45, R96, RZ ;  /* 0x000000602d2d7224 */ /* 0x000fc800078e02ff */
[----:B------:R-:W-:Y:S02]  /*5950*/  IMAD.HI.U32 R44, R41, R45, R40 ;  /* 0x0000002d292c7227 */ /* 0x000fe400078e0028 */
[----:B------:R-:W0:Y:S04]  /*5960*/  I2F.F64.U16 R40, R47 ;  /* 0x0000002f00287312 */ /* 0x000e280000101800 */
[----:B------:R-:W-:Y:S01]  /*5970*/  IMAD.HI.U32 R51, R44, R85, RZ ;  /* 0x000000552c337227 */ /* 0x000fe200078e00ff */
[----:B------:R-:W-:Y:S01]  /*5980*/  DMUL R44, R42, UR22 ;  /* 0x000000162a2c7c28 */ /* 0x000fe20008000000 */
[----:B------:R-:W-:Y:S01]  /*5990*/  UMOV UR22, 0x39581062 ;  /* 0x3958106200167882 */ /* 0x000fe20000000000 */
[----:B------:R-:W-:Y:S01]  /*59a0*/  UMOV UR23, 0x3fe2c8b4 ;  /* 0x3fe2c8b400177882 */ /* 0x000fe20000000000 */
[----:B------:R-:W1:Y:S01]  /*59b0*/  I2F.F64.U16 R42, R49 ;  /* 0x00000031002a7312 */ /* 0x000e620000101800 */
[----:B------:R-:W-:-:S04]  /*59c0*/  IMAD.MOV R94, RZ, RZ, -R51 ;  /* 0x000000ffff5e7224 */ /* 0x000fc800078e0a33 */
[C---:B------:R-:W-:Y:S01]  /*59d0*/  IMAD R85, R96.reuse, R94, R85 ;  /* 0x0000005e60557224 */ /* 0x040fe200078e0255 */
[----:B0-----:R-:W-:Y:S01]  /*59e0*/  DFMA R40, R40, UR22, R44 ;  /* 0x0000001628287c2b */ /* 0x001fe2000800002c */
[----:B------:R-:W-:Y:S01]  /*59f0*/  UMOV UR22, 0x9fbe76c9 ;  /* 0x9fbe76c900167882 */ /* 0x000fe20000000000 */
[----:B------:R-:W-:Y:S02]  /*5a00*/  UMOV UR23, 0x3fbd2f1a ;  /* 0x3fbd2f1a00177882 */ /* 0x000fe40000000000 */
[----:B------:R-:W-:-:S04]  /*5a10*/  ISETP.GT.U32.AND P2, PT, R96, R85, PT ;  /* 0x000000556000720c */ /* 0x000fc80003f44070 */
[----:B-1----:R-:W-:-:S09]  /*5a20*/  DFMA R40, R42, UR22, R40 ;  /* 0x000000162a287c2b */ /* 0x002fd20008000028 */
[----:B------:R-:W-:Y:S01]  /*5a30*/  @!P2 IMAD.IADD R85, R85, 0x1, -R96 ;  /* 0x000000015555a824 */ /* 0x000fe200078e0a60 */
[----:B------:R-:W0:Y:S01]  /*5a40*/  F2I.U32.F64.TRUNC R40, R40 ;  /* 0x0000002800287311 */ /* 0x000e22000030d000 */
[----:B------:R-:W-:Y:S01]  /*5a50*/  @!P2 VIADD R51, R51, 0x1 ;  /* 0x000000013333a836 */ /* 0x000fe20000000000 */
[----:B------:R-:W-:Y:S02]  /*5a60*/  ISETP.NE.AND P2, PT, R95, RZ, PT ;  /* 0x000000ff5f00720c */ /* 0x000fe40003f45270 */
[----:B------:R-:W-:Y:S01]  /*5a70*/  ISETP.GE.U32.AND P0, PT, R85, R96, PT ;  /* 0x000000605500720c */ /* 0x000fe20003f06070 */
[----:B------:R-:W-:Y:S01]  /*5a80*/  IMAD.MOV.U32 R85, RZ, RZ, 0x1 ;  /* 0x00000001ff557424 */ /* 0x000fe200078e00ff */
[----:B0-----:R0:W-:Y:S11]  /*5a90*/  STL.U8 [R63+0xbc2], R40 ;  /* 0x000bc2283f007387 */ /* 0x0011f60000100000 */
[----:B------:R-:W-:-:S04]  /*5aa0*/  @P0 VIADD R51, R51, 0x1 ;  /* 0x0000000133330836 */ /* 0x000fc80000000000 */
[----:B------:R-:W-:Y:S01]  /*5ab0*/  @!P3 IMAD.MOV R51, RZ, RZ, -R51 ;  /* 0x000000ffff33b224 */ /* 0x000fe200078e0a33 */
[----:B------:R-:W-:-:S04]  /*5ac0*/  @!P2 LOP3.LUT R51, RZ, R95, RZ, 0x33, !PT ;  /* 0x0000005fff33a212 */ /* 0x000fc800078e33ff */
[----:B------:R-:W-:Y:S01]  /*5ad0*/  VIMNMX R84, PT, PT, RZ, R51, !PT ;  /* 0x00000033ff547248 */ /* 0x000fe20007fe0100 */
[----:B0-----:R-:W-:Y:S06]  /*5ae0*/  @!P5 BRA `(.L_x_318) ;  /* 0x000000000038d947 */ /* 0x001fec0003800000 */
        /* <DEDUP_REMOVED lines=9> */
[----:B------:R-:W-:Y:S05]  /*5b80*/  CALL.REL.NOINC `($_Z21render_braille_kernelPKhjjjiiiiiid11PixelFormathhPhS2_S2_$__internal_trig_reduction_slowpathd) ;  /* 0x00000084009c7944 */ /* 0x000fea0003c00000 */
[----:B------:R-:W-:Y:S02]  /*5b90*/  IMAD.MOV.U32 R98, RZ, RZ, R44 ;  /* 0x000000ffff627224 */ /* 0x000fe400078e002c */
[----:B------:R-:W-:-:S07]  /*5ba0*/  IMAD.MOV.U32 R99, RZ, RZ, R45 ;  /* 0x000000ffff637224 */ /* 0x000fce00078e002d */
.L_x_320:
[----:B------:R-:W-:Y:S05]  /*5bb0*/  BSYNC.RECONVERGENT B6 ;  /* 0x0000000000067941 */ /* 0x000fea0003800200 */
.L_x_319:
[----:B------:R-:W-:-:S07]  /*5bc0*/  VIADD R85, R42, 0x1 ;  /* 0x000000012a557836 */ /* 0x000fce0000000000 */
.L_x_318:
[----:B------:R-:W-:Y:S05]  /*5bd0*/  BSYNC.RECONVERGENT B5 ;  /* 0x0000000000057941 */ /* 0x000fea0003800200 */
.L_x_317:
        /* <DEDUP_REMOVED lines=9> */
[----:B------:R-:W-:Y:S01]  /*5c70*/  DMUL R96, R98, R98 ;  /* 0x0000006262607228 */ /* 0x000fe20000000000 */
[----:B------:R-:W-:Y:S01]  /*5c80*/  BSSY.RECONVERGENT B5, `(.L_x_321) ;  /* 0x000001e000057945 */ /* 0x000fe20003800200 */
[----:B------:R-:W-:Y:S01]  /*5c90*/  ISETP.NE.U32.AND P0, PT, R94, 0x1, PT ;  /* 0x000000015e00780c */ /* 0x000fe20003f05070 */
[----:B------:R-:W-:-:S03]  /*5ca0*/  IMAD.MOV.U32 R94, RZ, RZ, 0x20fd8164 ;  /* 0x20fd8164ff5e7424 */ /* 0x000fc600078e00ff */
        /* <DEDUP_REMOVED lines=27> */
.L_x_322:
[----:B------:R-:W-:Y:S05]  /*5e60*/  BSYNC.RECONVERGENT B5 ;  /* 0x0000000000057941 */ /* 0x000fea0003800200 */
.L_x_321:
        /* <DEDUP_REMOVED lines=16> */
[----:B------:R-:W-:-:S08]  /*5f70*/  DFMA R40, R98, R40, R42 ;  /* 0x000000286228722b */ /* 0x000fd0000000002a */
[----:B---3--:R-:W-:-:S08]  /*5f80*/  DFMA R40, R98, R40, R44 ;  /* 0x000000286228722b */ /* 0x008fd0000000002c */
[----:B------:R-:W-:Y:S01]  /*5f90*/  DFMA R40, R98, R40, R46 ;  /* 0x000000286228722b */ /* 0x000fe2000000002e */
[----:B------:R-:W-:Y:S01]  /*5fa0*/  VIMNMX R46, PT, PT, R84, UR5, PT ;  /* 0x00000005542e7c48 */ /* 0x000fe2000bfe0100 */
[----:B------:R-:W-:-:S06]  /*5fb0*/  IMAD.MOV.U32 R47, RZ, RZ, 0x3fe00000 ;  /* 0x3fe00000ff2f7424 */ /* 0x000fcc00078e00ff */
[----:B----4-:R-:W-:Y:S01]  /*5fc0*/  DFMA R40, R98, R40, R48 ;  /* 0x000000286228722b */ /* 0x010fe20000000030 */
[----:B------:R-:W-:-:S07]  /*5fd0*/  PRMT R48, RZ, 0x7610, R48 ;  /* 0x00007610ff307816 */ /* 0x000fce0000000030 */
[----:B------:R-:W-:Y:S01]  /*5fe0*/  DFMA R40, R98, R40, R50 ;  /* 0x000000286228722b */ /* 0x000fe20000000032 */
[----:B------:R-:W-:-:S07]  /*5ff0*/  PRMT R50, RZ, 0x7610, R50 ;  /* 0x00007610ff327816 */ /* 0x000fce0000000032 */
[----:B------:R-:W-:Y:S02]  /*6000*/  DFMA R42, R40, R100, R100 ;  /* 0x00000064282a722b */ /* 0x000fe40000000064 */
[----:B------:R-:W-:-:S10]  /*6010*/  DFMA R40, R98, R40, 1 ;  /* 0x3ff000006228742b */ /* 0x000fd40000000028 */
[----:B------:R-:W-:Y:S02]  /*6020*/  FSEL R42, R40, R42, !P0 ;  /* 0x0000002a282a7208 */ /* 0x000fe40004000000 */
[----:B------:R-:W-:Y:S02]  /*6030*/  FSEL R43, R41, R43, !P0 ;  /* 0x0000002b292b7208 */ /* 0x000fe40004000000 */
[----:B------:R0:W1:Y:S01]  /*6040*/  I2F.F64 R40, R46 ;  /* 0x0000002e00287312 */ /* 0x0000620000201c00 */
[----:B------:R-:W-:-:S03]  /*6050*/  LOP3.LUT P0, RZ, R85, 0x2, RZ, 0xc0, !PT ;  /* 0x0000000255ff7812 */ /* 0x000fc6000780c0ff */
[----:B------:R-:W-:Y:S01]  /*6060*/  DADD R44, RZ, -R42 ;  /* 0x00000000ff2c7229 */ /* 0x000fe2000000082a */
[----:B0-----:R-:W-:-:S09]  /*6070*/  PRMT R46, RZ, 0x7610, R46 ;  /* 0x00007610ff2e7816 */ /* 0x001fd2000000002e */
[----:B------:R-:W-:Y:S01]  /*6080*/  FSEL R42, R42, R44, !P0 ;  /* 0x0000002c2a2a7208 */ /* 0x000fe20004000000 */
[----:B-1----:R-:W-:Y:S01]  /*6090*/  DFMA R84, R80, -0.5, R40 ;  /* 0xbfe000005054782b */ /* 0x002fe20000000028 */
[----:B------:R-:W-:Y:S01]  /*60a0*/  FSEL R43, R43, R45, !P0 ;  /* 0x0000002d2b2b7208 */ /* 0x000fe20004000000 */
[----:B------:R-:W-:-:S05]  /*60b0*/  IMAD.MOV.U32 R44, RZ, RZ, RZ ;  /* 0x000000ffff2c7224 */ /* 0x000fca00078e00ff */
[----:B------:R-:W-:Y:S02]  /*60c0*/  DMUL R40, R92, R42 ;  /* 0x0000002a5c287228 */ /* 0x000fe40000000000 */
[----:B------:R-:W-:-:S06]  /*60d0*/  DMUL R42, R42, R84 ;  /* 0x000000542a2a7228 */ /* 0x000fcc0000000000 */
[----:B------:R-:W-:Y:S02]  /*60e0*/  DFMA R40, R94, R84, R40 ;  /* 0x000000545e28722b */ /* 0x000fe40000000028 */
[----:B------:R-:W-:-:S06]  /*60f0*/  DFMA R92, R92, R94, -R42 ;  /* 0x0000005e5c5c722b */ /* 0x000fcc000000082a */
[----:B------:R-:W-:Y:S02]  /*6100*/  DFMA R42, R76, 0.5, R40 ;  /* 0x3fe000004c2a782b */ /* 0x000fe40000000028 */
[----:B------:R-:W-:-:S08]  /*6110*/  DFMA R40, R74, 0.5, R92 ;  /* 0x3fe000004a28782b */ /* 0x000fd0000000005c */
        /* <DEDUP_REMOVED lines=33> */
.L_x_327:
[----:B------:R0:W5:Y:S04]  /*6330*/  LDG.E.U8 R50, desc[UR12][R40.64] ;  /* 0x0000000c28327981 */ /* 0x000168000c1e1100 */
[----:B------:R0:W5:Y:S04]  /*6340*/  LDG.E.U8 R46, desc[UR12][R40.64+0x1] ;  /* 0x0000010c282e7981 */ /* 0x000168000c1e1100 */
[----:B------:R0:W5:Y:S01]  /*6350*/  LDG.E.U8 R48, desc[UR12][R40.64+0x2] ;  /* 0x0000020c28307981 */ /* 0x000162000c1e1100 */
[----:B------:R-:W-:Y:S05]  /*6360*/  BRA `(.L_x_324) ;  /* 0x00000000006c7947 */ /* 0x000fea0003800000 */
.L_x_326:
[----:B------:R2:W5:Y:S04]  /*6370*/  LDG.E.U8 R48, desc[UR12][R40.64] ;  /* 0x0000000c28307981 */ /* 0x000568000c1e1100 */
[----:B------:R2:W5:Y:S04]  /*6380*/  LDG.E.U8 R46, desc[UR12][R40.64+0x1] ;  /* 0x0000010c282e7981 */ /* 0x000568000c1e1100 */
[----:B------:R2:W5:Y:S01]  /*6390*/  LDG.E.U8 R50, desc[UR12][R40.64+0x2] ;  /* 0x0000020c28327981 */ /* 0x000562000c1e1100 */
[----:B------:R-:W-:Y:S05]  /*63a0*/  BRA `(.L_x_324) ;  /* 0x00000000005c7947 */ /* 0x000fea0003800000 */
.L_x_325:
        /* <DEDUP_REMOVED lines=12> */
.L_x_328:
[----:B------:R0:W5:Y:S04]  /*6470*/  LDG.E.U8 R48, desc[UR12][R40.64] ;  /* 0x0000000c28307981 */ /* 0x000168000c1e1100 */
[----:B------:R0:W5:Y:S04]  /*6480*/  LDG.E.U8 R46, desc[UR12][R40.64+0x1] ;  /* 0x0000010c282e7981 */ /* 0x000168000c1e1100 */
[----:B------:R0:W5:Y:S01]  /*6490*/  LDG.E.U8 R50, desc[UR12][R40.64+0x2] ;  /* 0x0000020c28327981 */ /* 0x000162000c1e1100 */
[----:B------:R-:W-:Y:S05]  /*64a0*/  BRA `(.L_x_324) ;  /* 0x00000000001c7947 */ /* 0x000fea0003800000 */
.L_x_330:
[----:B------:R4:W5:Y:S04]  /*64b0*/  LDG.E.U8 R48, desc[UR12][R40.64] ;  /* 0x0000000c28307981 */ /* 0x000968000c1e1100 */
[----:B------:R4:W5:Y:S04]  /*64c0*/  LDG.E.U8 R46, desc[UR12][R40.64+0x1] ;  /* 0x0000010c282e7981 */ /* 0x000968000c1e1100 */
[----:B------:R4:W5:Y:S01]  /*64d0*/  LDG.E.U8 R50, desc[UR12][R40.64+0x2] ;  /* 0x0000020c28327981 */ /* 0x000962000c1e1100 */
[----:B------:R-:W-:Y:S05]  /*64e0*/  BRA `(.L_x_324) ;  /* 0x00000000000c7947 */ /* 0x000fea0003800000 */
.L_x_329:
[----:B------:R3:W5:Y:S04]  /*64f0*/  LDG.E.U8 R50, desc[UR12][R40.64+0x1] ;  /* 0x0000010c28327981 */ /* 0x000768000c1e1100 */
[----:B------:R3:W5:Y:S04]  /*6500*/  LDG.E.U8 R46, desc[UR12][R40.64+0x2] ;  /* 0x0000020c282e7981 */ /* 0x000768000c1e1100 */
[----:B------:R3:W5:Y:S02]  /*6510*/  LDG.E.U8 R48, desc[UR12][R40.64+0x3] ;  /* 0x0000030c28307981 */ /* 0x000764000c1e1100 */
.L_x_324:
[----:B------:R-:W-:Y:S05]  /*6520*/  BSYNC.RECONVERGENT B0 ;  /* 0x0000000000007941 */ /* 0x000fea0003800200 */
.L_x_323:
        /* <DEDUP_REMOVED lines=8> */
[----:B------:R-:W-:Y:S02]  /*65b0*/  IMAD.MOV.U32 R100, RZ, RZ, 0x1 ;  /* 0x00000001ff647424 */ /* 0x000fe400078e00ff */
[----:B------:R0:W-:Y:S01]  /*65c0*/  STL.U8 [R63+0x3f3], R46 ;  /* 0x0003f32e3f007387 */ /* 0x0001e20000100000 */
[----:B------:R-:W-:Y:S01]  /*65d0*/  IMAD.MOV.U32 R96, RZ, RZ, R66 ;  /* 0x000000ffff607224 */ /* 0x000fe200078e0042 */
[----:B01234-:R-:W0:Y:S01]  /*65e0*/  I2F.F64.U16 R40, R49 ;  /* 0x0000003100287312 */ /* 0x01fe220000101800 */
[----:B------:R-:W-:Y:S01]  /*65f0*/  IMAD.MOV.U32 R97, RZ, RZ, R67 ;  /* 0x000000ffff617224 */ /* 0x000fe200078e0043 */
        /* <DEDUP_REMOVED lines=24> */
.L_x_334:
[----:B------:R-:W-:Y:S05]  /*6780*/  BSYNC.RECONVERGENT B6 ;  /* 0x0000000000067941 */ /* 0x000fea0003800200 */
.L_x_333:
[----:B------:R-:W-:-:S07]  /*6790*/  IADD3 R100, PT, PT, R42, 0x1, RZ ;  /* 0x000000012a647810 */ /* 0x000fce0007ffe0ff */
.L_x_332:
[----:B------:R-:W-:Y:S05]  /*67a0*/  BSYNC.RECONVERGENT B5 ;  /* 0x0000000000057941 */ /* 0x000fea0003800200 */
.L_x_331:
[----:B-1----:R-:W-:-:S05]  /*67b0*/  IMAD.SHL.U32 R40, R100, 0x40, RZ ;  /* 0x0000004064287824 */ /* 0x002fca00078e00ff */
        /* <DEDUP_REMOVED lines=36> */
[----:B------:R-:W-:Y:S02]  /*6a00*/  IMAD.MOV.U32 R102, RZ, RZ, R42 ;  /* 0x000000ffff667224 */ /* 0x000fe400078e002a */
[----:B------:R-:W-:Y:S02]  /*6a10*/  IMAD.MOV.U32 R98, RZ, RZ, R44 ;  /* 0x000000ffff627224 */ /* 0x000fe400078e002c */
[----:B------:R-:W-:-:S07]  /*6a20*/  IMAD.MOV.U32 R99, RZ, RZ, R45 ;  /* 0x000000ffff637224 */ /* 0x000fce00078e002d */
.L_x_336:
[----:B------:R-:W-:Y:S05]  /*6a30*/  BSYNC.RECONVERGENT B5 ;  /* 0x0000000000057941 */ /* 0x000fea0003800200 */
.L_x_335:
        /* <DEDUP_REMOVED lines=17> */
[----:B---3--:R-:W-:Y:S01]  /*6b50*/  DFMA R40, R96, R40, R44 ;  /* 0x000000286028722b */ /* 0x008fe2000000002c */
[----:B------:R-:W-:-:S07]  /*6b60*/  IMAD.MOV.U32 R44, RZ, RZ, RZ ;  /* 0x000000ffff2c7224 */ /* 0x000fce00078e00ff */
[----:B------:R-:W-:Y:S01]  /*6b70*/  DFMA R40, R96, R40, R46 ;  /* 0x000000286028722b */ /* 0x000fe2000000002e */
[----:B------:R-:W-:Y:S02]  /*6b80*/  MOV R47, 0x3fe00000 ;  /* 0x3fe00000002f7802 */ /* 0x000fe40000000f00 */
[----:B------:R-:W-:-:S05]  /*6b90*/  PRMT R46, RZ, 0x7610, R46 ;  /* 0x00007610ff2e7816 */ /* 0x000fca000000002e */
        /* <DEDUP_REMOVED lines=51> */
.L_x_341:
[----:B------:R4:W5:Y:S04]  /*6ed0*/  LDG.E.U8 R50, desc[UR12][R40.64] ;  /* 0x0000000c28327981 */ /* 0x000968000c1e1100 */
[----:B------:R4:W5:Y:S04]  /*6ee0*/  LDG.E.U8 R46, desc[UR12][R40.64+0x1] ;  /* 0x0000010c282e7981 */ /* 0x000968000c1e1100 */
[----:B------:R4:W5:Y:S01]  /*6ef0*/  LDG.E.U8 R48, desc[UR12][R40.64+0x2] ;  /* 0x0000020c28307981 */ /* 0x000962000c1e1100 */
[----:B------:R-:W-:Y:S05]  /*6f00*/  BRA `(.L_x_338) ;  /* 0x00000000006c7947 */ /* 0x000fea0003800000 */
.L_x_340:
[----:B------:R3:W5:Y:S04]  /*6f10*/  LDG.E.U8 R48, desc[UR12][R40.64] ;  /* 0x0000000c28307981 */ /* 0x000768000c1e1100 */
[----:B------:R3:W5:Y:S04]  /*6f20*/  LDG.E.U8 R46, desc[UR12][R40.64+0x1] ;  /* 0x0000010c282e7981 */ /* 0x000768000c1e1100 */
[----:B------:R3:W5:Y:S01]  /*6f30*/  LDG.E.U8 R50, desc[UR12][R40.64+0x2] ;  /* 0x0000020c28327981 */ /* 0x000762000c1e1100 */
[----:B------:R-:W-:Y:S05]  /*6f40*/  BRA `(.L_x_338) ;  /* 0x00000000005c7947 */ /* 0x000fea0003800000 */
.L_x_339:
        /* <DEDUP_REMOVED lines=12> */
.L_x_342:
[----:B------:R0:W5:Y:S04]  /*7010*/  LDG.E.U8 R48, desc[UR12][R40.64] ;  /* 0x0000000c28307981 */ /* 0x000168000c1e1100 */
[----:B------:R0:W5:Y:S04]  /*7020*/  LDG.E.U8 R46, desc[UR12][R40.64+0x1] ;  /* 0x0000010c282e7981 */ /* 0x000168000c1e1100 */
[----:B------:R0:W5:Y:S01]  /*7030*/  LDG.E.U8 R50, desc[UR12][R40.64+0x2] ;  /* 0x0000020c28327981 */ /* 0x000162000c1e1100 */
[----:B------:R-:W-:Y:S05]  /*7040*/  BRA `(.L_x_338) ;  /* 0x00000000001c7947 */ /* 0x000fea0003800000 */
.L_x_344:
[----:B------:R0:W5:Y:S04]  /*7050*/  LDG.E.U8 R48, desc[UR12][R40.64] ;  /* 0x0000000c28307981 */ /* 0x000168000c1e1100 */
[----:B------:R0:W5:Y:S04]  /*7060*/  LDG.E.U8 R46, desc[UR12][R40.64+0x1] ;  /* 0x0000010c282e7981 */ /* 0x000168000c1e1100 */
[----:B------:R0:W5:Y:S01]  /*7070*/  LDG.E.U8 R50, desc[UR12][R40.64+0x2] ;  /* 0x0000020c28327981 */ /* 0x000162000c1e1100 */
[----:B------:R-:W-:Y:S05]  /*7080*/  BRA `(.L_x_338) ;  /* 0x00000000000c7947 */ /* 0x000fea0003800000 */
.L_x_343:
[----:B------:R2:W5:Y:S04]  /*7090*/  LDG.E.U8 R50, desc[UR12][R40.64+0x1] ;  /* 0x0000010c28327981 */ /* 0x000568000c1e1100 */
[----:B------:R2:W5:Y:S04]  /*70a0*/  LDG.E.U8 R46, desc[UR12][R40.64+0x2] ;  /* 0x0000020c282e7981 */ /* 0x000568000c1e1100 */
[----:B------:R2:W5:Y:S02]  /*70b0*/  LDG.E.U8 R48, desc[UR12][R40.64+0x3] ;  /* 0x0000030c28307981 */ /* 0x000564000c1e1100 */
.L_x_338:
[----:B------:R-:W-:Y:S05]  /*70c0*/  BSYNC.RECONVERGENT B0 ;  /* 0x0000000000007941 */ /* 0x000fea0003800200 */
.L_x_337:
[----:B-----5:R-:W-:Y:S01]  /*70d0*/  LOP3.LUT R47, R50, 0xff, RZ, 0xc0, !PT ;  /* 0x000000ff322f7812 */ /* 0x020fe200078ec0ff */
[----:B------:R-:W-:Y:S01]  /*70e0*/  UMOV UR22, 0xe5604189 ;  /* 0xe560418900167882 */ /* 0x000fe20000000000 */
[----:B------:R-:W-:Y:S01]  /*70f0*/  LOP3.LUT R49, R46, 0xff, RZ, 0xc0, !PT ;  /* 0x000000ff2e317812 */ /* 0x000fe200078ec0ff */
[----:B------:R-:W-:Y:S01]  /*7100*/  UMOV UR23, 0x3fd322d0 ;  /* 0x3fd322d000177882 */ /* 0x000fe20000000000 */
[----:B------:R-:W0:Y:S01]  /*7110*/  I2F.F64.U16 R42, R47 ;  /* 0x0000002f002a7312 */ /* 0x000e220000101800 */
[----:B------:R-:W-:Y:S01]  /*7120*/  LOP3.LUT R51, R48, 0xff, RZ, 0xc0, !PT ;  /* 0x000000ff30337812 */ /* 0x000fe200078ec0ff */
[----:B------:R0:W-:Y:S01]  /*7130*/  STL.U8 [R63+0x4], R50 ;  /* 0x000004323f007387 */ /* 0x0001e20000100000 */
[----:B------:R-:W-:Y:S01]  /*7140*/  DSETP.NEU.AND P5, PT, |R82|, +INF , PT ;  /* 0x7ff000005200742a */ /* 0x000fe20003fad200 */
[----:B------:R-:W-:Y:S01]  /*7150*/  BSSY.RECONVERGENT B5, `(.L_x_345) ;  /* 0x0000020000057945 */ /* 0x000fe20003800200 */
[----:B------:R-:W-:Y:S01]  /*7160*/  IMAD.MOV.U32 R98, RZ, RZ, 0x1 ;  /* 0x00000001ff627424 */ /* 0x000fe200078e00ff */
[----:B------:R0:W-:Y:S01]  /*7170*/  STL.U8 [R63+0x3f4], R46 ;  /* 0x0003f42e3f007387 */ /* 0x0001e20000100000 */
[----:B------:R-:W-:Y:S01]  /*7180*/  IMAD.MOV.U32 R94, RZ, RZ, R66 ;  /* 0x000000ffff5e7224 */ /* 0x000fe200078e0042 */
[----:B01234-:R-:W0:Y:S01]  /*7190*/  I2F.F64.U16 R40, R49 ;  /* 0x0000003100287312 */ /* 0x01fe220000101800 */
[----:B------:R-:W-:Y:S01]  /*71a0*/  IMAD.MOV.U32 R95, RZ, RZ, R67 ;  /* 0x000000ffff5f7224 */ /* 0x000fe200078e0043 */
[----:B------:R1:W-:Y:S01]  /*71b0*/  STL.U8 [R63+0x7dc], R48 ;  /* 0x0007dc303f007387 */ /* 0x0003e20000100000 */
[----:B------:R-:W-:Y:S01]  /*71c0*/  DMUL R44, R42, UR22 ;  /* 0x000000162a2c7c28 */ /* 0x000fe20008000000 */
[----:B------:R-:W-:-:S04]  /*71d0*/  UMOV UR22, 0x39581062 ;  /* 0x3958106200167882 */ /* 0x000fc80000000000 */
[----:B------:R-:W2:Y:S01]  /*71e0*/  I2F.F64.U16 R42, R51 ;  /* 0x00000033002a7312 */ /* 0x000ea20000101800 */
        /* <DEDUP_REMOVED lines=20> */
.L_x_348:
[----:B------:R-:W-:Y:S05]  /*7330*/  BSYNC.RECONVERGENT B6 ;  /* 0x0000000000067941 */ /* 0x000fea0003800200 */
.L_x_347:
[----:B------:R-:W-:-:S07]  /*7340*/  VIADD R98, R42, 0x1 ;  /* 0x000000012a627836 */ /* 0x000fce0000000000 */
.L_x_346:
[----:B------:R-:W-:Y:S05]  /*7350*/  BSYNC.RECONVERGENT B5 ;  /* 0x0000000000057941 */ /* 0x000fea0003800200 */
.L_x_345:
        /* <DEDUP_REMOVED lines=12> */
[----:B------:R-:W-:Y:S01]  /*7420*/  IMAD.MOV.U32 R90, RZ, RZ, 0x20fd8164 ;  /* 0x20fd8164ff5a7424 */ /* 0x000fe200078e00ff */
[----:B------:R-:W-:-:S02]  /*7430*/  MOV R100, R29 ;  /* 0x0000001d00647202 */ /* 0x000fc40000000f00 */
        /* <DEDUP_REMOVED lines=26> */
.L_x_350:
[----:B------:R-:W-:Y:S05]  /*75e0*/  BSYNC.RECONVERGENT B5 ;  /* 0x0000000000057941 */ /* 0x000fea0003800200 */
.L_x_349:
        /* <DEDUP_REMOVED lines=20> */
[----:B------:R-:W-:Y:S01]  /*7730*/  IMAD.MOV.U32 R47, RZ, RZ, 0x3fe00000 ;  /* 0x3fe00000ff2f7424 */ /* 0x000fe200078e00ff */
[----:B------:R-:W-:-:S06]  /*7740*/  PRMT R46, RZ, 0x7610, R46 ;  /* 0x00007610ff2e7816 */ /* 0x000fcc000000002e */
        /* <DEDUP_REMOVED lines=51> */
.L_x_355:
[----:B------:R1:W5:Y:S04]  /*7a80*/  LDG.E.U8 R50, desc[UR12][R40.64] ;  /* 0x0000000c28327981 */ /* 0x000368000c1e1100 */
[----:B------:R1:W5:Y:S04]  /*7a90*/  LDG.E.U8 R46, desc[UR12][R40.64+0x1] ;  /* 0x0000010c282e7981 */ /* 0x000368000c1e1100 */
[----:B------:R1:W5:Y:S01]  /*7aa0*/  LDG.E.U8 R48, desc[UR12][R40.64+0x2] ;  /* 0x0000020c28307981 */ /* 0x000362000c1e1100 */
[----:B------:R-:W-:Y:S05]  /*7ab0*/  BRA `(.L_x_352) ;  /* 0x00000000006c7947 */ /* 0x000fea0003800000 */
.L_x_354:
[----:B------:R2:W5:Y:S04]  /*7ac0*/  LDG.E.U8 R48, desc[UR12][R40.64] ;  /* 0x0000000c28307981 */ /* 0x000568000c1e1100 */
[----:B------:R2:W5:Y:S04]  /*7ad0*/  LDG.E.U8 R46, desc[UR12][R40.64+0x1] ;  /* 0x0000010c282e7981 */ /* 0x000568000c1e1100 */
[----:B------:R2:W5:Y:S01]  /*7ae0*/  LDG.E.U8 R50, desc[UR12][R40.64+0x2] ;  /* 0x0000020c28327981 */ /* 0x000562000c1e1100 */
[----:B------:R-:W-:Y:S05]  /*7af0*/  BRA `(.L_x_352) ;  /* 0x00000000005c7947 */ /* 0x000fea0003800000 */
.L_x_353:
        /* <DEDUP_REMOVED lines=12> */
.L_x_356:
[----:B------:R4:W5:Y:S04]  /*7bc0*/  LDG.E.U8 R48, desc[UR12][R40.64] ;  /* 0x0000000c28307981 */ /* 0x000968000c1e1100 */
[----:B------:R4:W5:Y:S04]  /*7bd0*/  LDG.E.U8 R46, desc[UR12][R40.64+0x1] ;  /* 0x0000010c282e7981 */ /* 0x000968000c1e1100 */
[----:B------:R4:W5:Y:S01]  /*7be0*/  LDG.E.U8 R50, desc[UR12][R40.64+0x2] ;  /* 0x0000020c28327981 */ /* 0x000962000c1e1100 */
[----:B------:R-:W-:Y:S05]  /*7bf0*/  BRA `(.L_x_352) ;  /* 0x00000000001c7947 */ /* 0x000fea0003800000 */
.L_x_358:
[----:B------:R0:W5:Y:S04]  /*7c00*/  LDG.E.U8 R48, desc[UR12][R40.64] ;  /* 0x0000000c28307981 */ /* 0x000168000c1e1100 */
[----:B------:R0:W5:Y:S04]  /*7c10*/  LDG.E.U8 R46, desc[UR12][R40.64+0x1] ;  /* 0x0000010c282e7981 */ /* 0x000168000c1e1100 */
[----:B------:R0:W5:Y:S01]  /*7c20*/  LDG.E.U8 R50, desc[UR12][R40.64+0x2] ;  /* 0x0000020c28327981 */ /* 0x000162000c1e1100 */
[----:B------:R-:W-:Y:S05]  /*7c30*/  BRA `(.L_x_352) ;  /* 0x00000000000c7947 */ /* 0x000fea0003800000 */
.L_x_357:
[----:B------:R0:W5:Y:S04]  /*7c40*/  LDG.E.U8 R50, desc[UR12][R40.64+0x1] ;  /* 0x0000010c28327981 */ /* 0x000168000c1e1100 */
[----:B------:R0:W5:Y:S04]  /*7c50*/  LDG.E.U8 R46, desc[UR12][R40.64+0x2] ;  /* 0x0000020c282e7981 */ /* 0x000168000c1e1100 */
[----:B------:R0:W5:Y:S02]  /*7c60*/  LDG.E.U8 R48, desc[UR12][R40.64+0x3] ;  /* 0x0000030c28307981 */ /* 0x000164000c1e1100 */
.L_x_352:
[----:B------:R-:W-:Y:S05]  /*7c70*/  BSYNC.RECONVERGENT B0 ;  /* 0x0000000000007941 */ /* 0x000fea0003800200 */
.L_x_351:
        /* <DEDUP_REMOVED lines=27> */
[----:B------:R-:W-:Y:S01]  /*7e30*/  MOV R42, R28 ;  /* 0x0000001c002a7202 */ /* 0x000fe20000000f00 */
[----:B------:R-:W-:Y:S02]  /*7e40*/  IMAD.MOV.U32 R92, RZ, RZ, R68 ;  /* 0x000000ffff5c7224 */ /* 0x000fe400078e0044 */
[----:B------:R-:W-:-:S09]  /*7e50*/  IMAD.MOV.U32 R93, RZ, RZ, R69 ;  /* 0x000000ffff5d7224 */ /* 0x000fd200078e0045 */
[----:B------:R-:W-:Y:S05]  /*7e60*/  @!P0 BRA `(.L_x_362) ;  /* 0x0000000000188947 */ /* 0x000fea0003800000 */
[----:B------:R-:W-:Y:S01]  /*7e70*/  IMAD.MOV.U32 R44, RZ, RZ, R82 ;  /* 0x000000ffff2c7224 */ /* 0x000fe200078e0052 */
[----:B------:R-:W-:Y:S01]  /*7e80*/  MOV R98, 0x7eb0 ;  /* 0x00007eb000627802 */ /* 0x000fe20000000f00 */
[----:B------:R-:W-:-:S07]  /*7e90*/  IMAD.MOV.U32 R97, RZ, RZ, R83 ;  /* 0x000000ffff617224 */ /* 0x000fce00078e0053 */
[----:B-1----:R-:W-:Y:S05]  /*7ea0*/  CALL.REL.NOINC `($_Z21render_braille_kernelPKhjjjiiiiiid11PixelFormathhPhS2_S2_$__internal_trig_reduction_slowpathd) ;  /* 0x0000006000d47944 */ /* 0x002fea0003c00000 */
[----:B------:R-:W-:Y:S02]  /*7eb0*/  IMAD.MOV.U32 R92, RZ, RZ, R44 ;  /* 0x000000ffff5c7224 */ /* 0x000fe400078e002c */
[----:B------:R-:W-:-:S07]  /*7ec0*/  IMAD.MOV.U32 R93, RZ, RZ, R45 ;  /* 0x000000ffff5d7224 */ /* 0x000fce00078e002d */
.L_x_362:
[----:B------:R-:W-:Y:S05]  /*7ed0*/  BSYNC.RECONVERGENT B6 ;  /* 0x0000000000067941 */ /* 0x000fea0003800200 */
.L_x_361:
[----:B------:R-:W-:-:S07]  /*7ee0*/  VIADD R96, R42, 0x1 ;  /* 0x000000012a607836 */ /* 0x000fce0000000000 */
.L_x_360:
[----:B------:R-:W-:Y:S05]  /*7ef0*/  BSYNC.RECONVERGENT B5 ;  /* 0x0000000000057941 */ /* 0x000fea0003800200 */
.L_x_359:
        /* <DEDUP_REMOVED lines=37> */
[----:B------:R-:W-:Y:S01]  /*8150*/  MOV R98, R42 ;  /* 0x0000002a00627202 */ /* 0x000fe20000000f00 */
[----:B------:R-:W-:Y:S02]  /*8160*/  IMAD.MOV.U32 R96, RZ, RZ, R44 ;  /* 0x000000ffff607224 */ /* 0x000fe400078e002c */
[----:B------:R-:W-:-:S07]  /*8170*/  IMAD.MOV.U32 R97, RZ, RZ, R45 ;  /* 0x000000ffff617224 */ /* 0x000fce00078e002d */
.L_x_364:
[----:B------:R-:W-:Y:S05]  /*8180*/  BSYNC.RECONVERGENT B5 ;  /* 0x0000000000057941 */ /* 0x000fea0003800200 */
.L_x_363:
        /* <DEDUP_REMOVED lines=8> */
[-C--:B0-----:R-:W-:Y:S01]  /*8210*/  IABS R100, R99.reuse ;  /* 0x0000006300647213 */ /* 0x081fe20000000000 */
[----:B------:R-:W-:Y:S01]  /*8220*/  VIADD R102, R39, UR20 ;  /* 0x0000001427667c36 */ /* 0x000fe20008000000 */
[----:B------:R-:W-:Y:S01]  /*8230*/  LOP3.LUT R88, R98, 0x1, RZ, 0xc0, !PT ;  /* 0x0000000162587812 */ /* 0x000fe200078ec0ff */
[----:B------:R-:W-:Y:S01]  /*8240*/  BSSY.RECONVERGENT B0, `(.L_x_365) ;  /* 0x000007d000007945 */ /* 0x000fe20003800200 */
[----:B------:R-:W0:Y:S02]  /*8250*/  I2F.RP R101, R100 ;  /* 0x0000006400657306 */ /* 0x000e240000209400 */
[----:B------:R-:W-:Y:S01]  /*8260*/  ISETP.NE.U32.AND P2, PT, R88, 0x1, PT ;  /* 0x000000015800780c */ /* 0x000fe20003f45070 */
[----:B------:R-:W-:Y:S01]  /*8270*/  IMAD.MOV.U32 R88, RZ, RZ, 0x3da8ff83 ;  /* 0x3da8ff83ff587424 */ /* 0x000fe200078e00ff */
[----:B------:R-:W-:Y:S01]  /*8280*/  IABS R103, R102 ;  /* 0x0000006600677213 */ /* 0x000fe20000000000 */
[----:B-1----:R-:W-:Y:S01]  /*8290*/  IMAD.MOV.U32 R92, RZ, RZ, 0x20fd8164 ;  /* 0x20fd8164ff5c7424 */ /* 0x002fe200078e00ff */
[----:B------:R-:W-:-:S04]  /*82a0*/  LOP3.LUT R102, R102, R99, RZ, 0x3c, !PT ;  /* 0x0000006366667212 */ /* 0x000fc800078e3cff */
[----:B------:R-:W-:Y:S02]  /*82b0*/  FSEL R92, R92, -8.06006814911005101289e+34, !P2 ;  /* 0xf9785eba5c5c7808 */ /* 0x000fe40005000000 */
[----:B------:R-:W-:Y:S01]  /*82c0*/  ISETP.GE.AND P4, PT, R102, RZ, PT ;  /* 0x000000ff6600720c */ /* 0x000fe20003f86270 */
[----:B0-----:R-:W0:Y:S02]  /*82d0*/  MUFU.RCP R101, R101 ;  /* 0x0000006500657308 */ /* 0x001e240000001000 */
[----:B0-----:R-:W-:-:S06]  /*82e0*/  VIADD R89, R101, 0xffffffe ;  /* 0x0ffffffe65597836 */ /* 0x001fcc0000000000 */
[----:B------:R-:W0:Y:S02]  /*82f0*/  F2I.FTZ.U32.TRUNC.NTZ R89, R89 ;  /* 0x0000005900597305 */ /* 0x000e24000021f000 */
[----:B0-----:R-:W-:-:S04]  /*8300*/  IMAD.MOV R94, RZ, RZ, -R89 ;  /* 0x000000ffff5e7224 */ /* 0x001fc800078e0a59 */
[----:B------:R-:W-:Y:S01]  /*8310*/  IMAD.MOV.U32 R93, RZ, RZ, R94 ;  /* 0x000000ffff5d7224 */ /* 0x000fe200078e005e */
[----:B------:R-:W-:-:S03]  /*8320*/  DMUL R94, R96, R96 ;  /* 0x00000060605e7228 */ /* 0x000fc60000000000 */
[----:B------:R-:W-:Y:S01]  /*8330*/  IMAD R101, R93, R100, RZ ;  /* 0x000000645d657224 */ /* 0x000fe200078e02ff */
[----:B------:R-:W-:Y:S01]  /*8340*/  FSEL R93, -R88, 0.11223486810922622681, !P2 ;  /* 0x3de5db65585d7808 */ /* 0x000fe20005000100 */
[----:B------:R-:W-:-:S04]  /*8350*/  IMAD.MOV.U32 R88, RZ, RZ, RZ ;  /* 0x000000ffff587224 */ /* 0x000fc800078e00ff */
        /* <DEDUP_REMOVED lines=17> */
[----:B------:R-:W-:-:S05]  /*8470*/  PRMT R48, RZ, 0x7610, R48 ;  /* 0x00007610ff307816 */ /* 0x000fca0000000030 */
[----:B------:R-:W-:Y:S01]  /*8480*/  DFMA R40, R94, R40, R50 ;  /* 0x000000285e28722b */ /* 0x000fe20000000032 */
[----:B------:R-:W-:-:S05]  /*8490*/  PRMT R50, RZ, 0x7610, R50 ;  /* 0x00007610ff327816 */ /* 0x000fca0000000032 */
[----:B------:R-:W-:Y:S01]  /*84a0*/  @P0 VIADD R88, R88, 0x1 ;  /* 0x0000000158580836 */ /* 0x000fe20000000000 */
[----:B------:R-:W-:Y:S01]  /*84b0*/  LOP3.LUT P0, RZ, R98, 0x2, RZ, 0xc0, !PT ;  /* 0x0000000262ff7812 */ /* 0x000fe2000780c0ff */
[----:B------:R-:W-:Y:S02]  /*84c0*/  DFMA R42, R40, R96, R96 ;  /* 0x00000060282a722b */ /* 0x000fe40000000060 */
[----:B------:R-:W-:Y:S01]  /*84d0*/  DFMA R40, R94, R40, 1 ;  /* 0x3ff000005e28742b */ /* 0x000fe20000000028 */
[----:B------:R-:W-:Y:S02]  /*84e0*/  @!P4 IADD3 R88, PT, PT, -R88, RZ, RZ ;  /* 0x000000ff5858c210 */ /* 0x000fe40007ffe1ff */
        /* <DEDUP_REMOVED lines=51> */
.L_x_369:
[----:B------:R3:W5:Y:S04]  /*8820*/  LDG.E.U8 R50, desc[UR12][R40.64] ;  /* 0x0000000c28327981 */ /* 0x000768000c1e1100 */
[----:B------:R3:W5:Y:S04]  /*8830*/  LDG.E.U8 R46, desc[UR12][R40.64+0x1] ;  /* 0x0000010c282e7981 */ /* 0x000768000c1e1100 */
[----:B------:R3:W5:Y:S01]  /*8840*/  LDG.E.U8 R48, desc[UR12][R40.64+0x2] ;  /* 0x0000020c28307981 */ /* 0x000762000c1e1100 */
[----:B------:R-:W-:Y:S05]  /*8850*/  BRA `(.L_x_366) ;  /* 0x00000000006c7947 */ /* 0x000fea0003800000 */
.L_x_368:
[----:B------:R0:W5:Y:S04]  /*8860*/  LDG.E.U8 R48, desc[UR12][R40.64] ;  /* 0x0000000c28307981 */ /* 0x000168000c1e1100 */
[----:B------:R0:W5:Y:S04]  /*8870*/  LDG.E.U8 R46, desc[UR12][R40.64+0x1] ;  /* 0x0000010c282e7981 */ /* 0x000168000c1e1100 */
[----:B------:R0:W5:Y:S01]  /*8880*/  LDG.E.U8 R50, desc[UR12][R40.64+0x2] ;  /* 0x0000020c28327981 */ /* 0x000162000c1e1100 */
[----:B------:R-:W-:Y:S05]  /*8890*/  BRA `(.L_x_366) ;  /* 0x00000000005c7947 */ /* 0x000fea0003800000 */
.L_x_367:
        /* <DEDUP_REMOVED lines=12> */
.L_x_370:
[----:B------:R0:W5:Y:S04]  /*8960*/  LDG.E.U8 R48, desc[UR12][R40.64] ;  /* 0x0000000c28307981 */ /* 0x000168000c1e1100 */
[----:B------:R0:W5:Y:S04]  /*8970*/  LDG.E.U8 R46, desc[UR12][R40.64+0x1] ;  /* 0x0000010c282e7981 */ /* 0x000168000c1e1100 */
[----:B------:R0:W5:Y:S01]  /*8980*/  LDG.E.U8 R50, desc[UR12][R40.64+0x2] ;  /* 0x0000020c28327981 */ /* 0x000162000c1e1100 */
[----:B------:R-:W-:Y:S05]  /*8990*/  BRA `(.L_x_366) ;  /* 0x00000000001c7947 */ /* 0x000fea0003800000 */
.L_x_372:
[----:B------:R1:W5:Y:S04]  /*89a0*/  LDG.E.U8 R48, desc[UR12][R40.64] ;  /* 0x0000000c28307981 */ /* 0x000368000c1e1100 */
[----:B------:R1:W5:Y:S04]  /*89b0*/  LDG.E.U8 R46, desc[UR12][R40.64+0x1] ;  /* 0x0000010c282e7981 */ /* 0x000368000c1e1100 */
[----:B------:R1:W5:Y:S01]  /*89c0*/  LDG.E.U8 R50, desc[UR12][R40.64+0x2] ;  /* 0x0000020c28327981 */ /* 0x000362000c1e1100 */
[----:B------:R-:W-:Y:S05]  /*89d0*/  BRA `(.L_x_366) ;  /* 0x00000000000c7947 */ /* 0x000fea0003800000 */
.L_x_371:
[----:B------:R0:W5:Y:S04]  /*89e0*/  LDG.E.U8 R50, desc[UR12][R40.64+0x1] ;  /* 0x0000010c28327981 */ /* 0x000168000c1e1100 */
[----:B------:R0:W5:Y:S04]  /*89f0*/  LDG.E.U8 R46, desc[UR12][R40.64+0x2] ;  /* 0x0000020c282e7981 */ /* 0x000168000c1e1100 */
[----:B------:R0:W5:Y:S02]  /*8a00*/  LDG.E.U8 R48, desc[UR12][R40.64+0x3] ;  /* 0x0000030c28307981 */ /* 0x000164000c1e1100 */
.L_x_366:
[----:B------:R-:W-:Y:S05]  /*8a10*/  BSYNC.RECONVERGENT B0 ;  /* 0x0000000000007941 */ /* 0x000fea0003800200 */
.L_x_365:
        /* <DEDUP_REMOVED lines=38> */
.L_x_376:
[----:B------:R-:W-:Y:S05]  /*8c80*/  BSYNC.RECONVERGENT B6 ;  /* 0x0000000000067941 */ /* 0x000fea0003800200 */
.L_x_375:
[----:B------:R-:W-:-:S07]  /*8c90*/  VIADD R96, R42, 0x1 ;  /* 0x000000012a607836 */ /* 0x000fce0000000000 */
.L_x_374:
[----:B------:R-:W-:Y:S05]  /*8ca0*/  BSYNC.RECONVERGENT B5 ;  /* 0x0000000000057941 */ /* 0x000fea0003800200 */
.L_x_373:
        /* <DEDUP_REMOVED lines=40> */
.L_x_378:
[----:B------:R-:W-:Y:S05]  /*8f30*/  BSYNC.RECONVERGENT B5 ;  /* 0x0000000000057941 */ /* 0x000fea0003800200 */
.L_x_377:
        /* <DEDUP_REMOVED lines=73> */
.L_x_383:
[----:B------:R3:W5:Y:S04]  /*93d0*/  LDG.E.U8 R50, desc[UR12][R40.64] ;  /* 0x0000000c28327981 */ /* 0x000768000c1e1100 */
[----:B------:R3:W5:Y:S04]  /*93e0*/  LDG.E.U8 R46, desc[UR12][R40.64+0x1] ;  /* 0x0000010c282e7981 */ /* 0x000768000c1e1100 */
[----:B------:R3:W5:Y:S01]  /*93f0*/  LDG.E.U8 R48, desc[UR12][R40.64+0x2] ;  /* 0x0000020c28307981 */ /* 0x000762000c1e1100 */
[----:B------:R-:W-:Y:S05]  /*9400*/  BRA `(.L_x_380) ;  /* 0x00000000006c7947 */ /* 0x000fea0003800000 */
.L_x_382:
[----:B------:R0:W5:Y:S04]  /*9410*/  LDG.E.U8 R48, desc[UR12][R40.64] ;  /* 0x0000000c28307981 */ /* 0x000168000c1e1100 */
[----:B------:R0:W5:Y:S04]  /*9420*/  LDG.E.U8 R46, desc[UR12][R40.64+0x1] ;  /* 0x0000010c282e7981 */ /* 0x000168000c1e1100 */
[----:B------:R0:W5:Y:S01]  /*9430*/  LDG.E.U8 R50, desc[UR12][R40.64+0x2] ;  /* 0x0000020c28327981 */ /* 0x000162000c1e1100 */
[----:B------:R-:W-:Y:S05]  /*9440*/  BRA `(.L_x_380) ;  /* 0x00000000005c7947 */ /* 0x000fea0003800000 */
.L_x_381:
        /* <DEDUP_REMOVED lines=12> */
.L_x_384:
[----:B------:R4:W5:Y:S04]  /*9510*/  LDG.E.U8 R48, desc[UR12][R40.64] ;  /* 0x0000000c28307981 */ /* 0x000968000c1e1100 */
[----:B------:R4:W5:Y:S04]  /*9520*/  LDG.E.U8 R46, desc[UR12][R40.64+0x1] ;  /* 0x0000010c282e7981 */ /* 0x000968000c1e1100 */
[----:B------:R4:W5:Y:S01]  /*9530*/  LDG.E.U8 R50, desc[UR12][R40.64+0x2] ;  /* 0x0000020c28327981 */ /* 0x000962000c1e1100 */
[----:B------:R-:W-:Y:S05]  /*9540*/  BRA `(.L_x_380) ;  /* 0x00000000001c7947 */ /* 0x000fea0003800000 */
.L_x_386:
[----:B------:R2:W5:Y:S04]  /*9550*/  LDG.E.U8 R48, desc[UR12][R40.64] ;  /* 0x0000000c28307981 */ /* 0x000568000c1e1100 */
[----:B------:R2:W5:Y:S04]  /*9560*/  LDG.E.U8 R46, desc[UR12][R40.64+0x1] ;  /* 0x0000010c282e7981 */ /* 0x000568000c1e1100 */
[----:B------:R2:W5:Y:S01]  /*9570*/  LDG.E.U8 R50, desc[UR12][R40.64+0x2] ;  /* 0x0000020c28327981 */ /* 0x000562000c1e1100 */
[----:B------:R-:W-:Y:S05]  /*9580*/  BRA `(.L_x_380) ;  /* 0x00000000000c7947 */ /* 0x000fea0003800000 */
.L_x_385:
[----:B------:R0:W5:Y:S04]  /*9590*/  LDG.E.U8 R50, desc[UR12][R40.64+0x1] ;  /* 0x0000010c28327981 */ /* 0x000168000c1e1100 */
[----:B------:R0:W5:Y:S04]  /*95a0*/  LDG.E.U8 R46, desc[UR12][R40.64+0x2] ;  /* 0x0000020c282e7981 */ /* 0x000168000c1e1100 */
[----:B------:R0:W5:Y:S02]  /*95b0*/  LDG.E.U8 R48, desc[UR12][R40.64+0x3] ;  /* 0x0000030c28307981 */ /* 0x000164000c1e1100 */
.L_x_380:
[----:B------:R-:W-:Y:S05]  /*95c0*/  BSYNC.RECONVERGENT B0 ;  /* 0x0000000000007941 */ /* 0x000fea0003800200 */
.L_x_379:
[----:B-----5:R-:W-:Y:S01]  /*95d0*/  LOP3.LUT R47, R50, 0xff, RZ, 0xc0, !PT ;  /* 0x000000ff322f7812 */ /* 0x020fe200078ec0ff */
[----:B------:R-:W-:Y:S01]  /*95e0*/  UMOV UR22, 0xe5604189 ;  /* 0xe560418900167882 */ /* 0x000fe20000000000 */
[----:B------:R-:W-:Y:S01]  /*95f0*/  LOP3.LUT R42, R46, 0xff, RZ, 0xc0, !PT ;  /* 0x000000ff2e2a7812 */ /* 0x000fe200078ec0ff */
[----:B------:R-:W-:Y:S01]  /*9600*/  UMOV UR23, 0x3fd322d0 ;  /* 0x3fd322d000177882 */ /* 0x000fe20000000000 */
[----:B01234-:R-:W0:Y:S01]  /*9610*/  I2F.F64.U16 R40, R47 ;  /* 0x0000002f00287312 */ /* 0x01fe220000101800 */
[----:B------:R-:W-:Y:S01]  /*9620*/  LOP3.LUT R44, R48, 0xff, RZ, 0xc0, !PT ;  /* 0x000000ff302c7812 */ /* 0x000fe200078ec0ff */
[----:B------:R1:W-:Y:S01]  /*9630*/  STL.U8 [R63+0x7], R50 ;  /* 0x000007323f007387 */ /* 0x0003e20000100000 */
[----:B------:R-:W-:-:S03]  /*9640*/  VIADD R26, R26, 0x8 ;  /* 0x000000081a1a7836 */ /* 0x000fc60000000000 */
[----:B------:R1:W-:Y:S02]  /*9650*/  STL.U8 [R63+0x3f7], R46 ;  /* 0x0003f72e3f007387 */ /* 0x0003e40000100000 */
[----:B------:R-:W2:Y:S02]  /*9660*/  I2F.F64.U16 R42, R42 ;  /* 0x0000002a002a7312 */ /* 0x000ea40000101800 */
[----:B------:R1:W-:Y:S01]  /*9670*/  STL.U8 [R63+0x7df], R48 ;  /* 0x0007df303f007387 */ /* 0x0003e20000100000 */
[----:B0-----:R-:W-:-:S05]  /*9680*/  DMUL R40, R40, UR22 ;  /* 0x0000001628287c28 */ /* 0x001fca0008000000 */
[----:B------:R-:W0:Y:S01]  /*9690*/  I2F.F64.U16 R44, R44 ;  /* 0x0000002c002c7312 */ /* 0x000e220000101800 */
[----:B------:R-:W-:Y:S01]  /*96a0*/  UMOV UR22, 0x39581062 ;  /* 0x3958106200167882 */ /* 0x000fe20000000000 */
[----:B------:R-:W-:Y:S02]  /*96b0*/  UMOV UR23, 0x3fe2c8b4 ;  /* 0x3fe2c8b400177882 */ /* 0x000fe40000000000 */
[----:B--2---:R-:W-:Y:S01]  /*96c0*/  DFMA R40, R42, UR22, R40 ;  /* 0x000000162a287c2b */ /* 0x004fe20008000028 */
[----:B------:R-:W-:Y:S01]  /*96d0*/  UMOV UR22, 0x9fbe76c9 ;  /* 0x9fbe76c900167882 */ /* 0x000fe20000000000 */
[----:B------:R-:W-:-:S06]  /*96e0*/  UMOV UR23, 0x3fbd2f1a ;  /* 0x3fbd2f1a00177882 */ /* 0x000fcc0000000000 */
[----:B0-----:R-:W-:-:S10]  /*96f0*/  DFMA R40, R44, UR22, R40 ;  /* 0x000000162c287c2b */ /* 0x001fd40008000028 */
[----:B------:R-:W0:Y:S02]  /*9700*/  F2I.U32.F64.TRUNC R40, R40 ;  /* 0x0000002800287311 */ /* 0x000e24000030d000 */
[----:B0-----:R1:W-:Y:S02]  /*9710*/  STL.U8 [R63+0xbc7], R40 ;  /* 0x000bc7283f007387 */ /* 0x0013e40000100000 */
.L_x_273:
[----:B------:R-:W-:Y:S05]  /*9720*/  BSYNC.RECONVERGENT B2 ;  /* 0x0000000000027941 */ /* 0x000fea0003800200 */
.L_x_272:
[----:B------:R-:W-:Y:S02]  /*9730*/  ISETP.GE.AND P0, PT, R26, 0x3e8, PT ;  /* 0x000003e81a00780c */ /* 0x000fe40003f06270 */
[C---:B------:R-:W-:Y:S02]  /*9740*/  ISETP.LT.AND P2, PT, R38.reuse, 0x5, PT ;  /* 0x000000052600780c */ /* 0x040fe40003f41270 */
[----:B------:R-:W-:-:S11]  /*9750*/  IADD3 R38, PT, PT, R38, 0x1, RZ ;  /* 0x0000000126267810 */ /* 0x000fd60007ffe0ff */
[----:B------:R-:W-:Y:S05]  /*9760*/  @!P0 BRA P2, `(.L_x_387) ;  /* 0xffffff9400ac8947 */ /* 0x000fea000103ffff */
[----:B------:R-:W-:Y:S05]  /*9770*/  BSYNC.RECONVERGENT B3 ;  /* 0x0000000000037941 */ /* 0x000fea0003800200 */
.L_x_271:
[C---:B------:R-:W-:Y:S01]  /*9780*/  ISETP.LT.AND P2, PT, R27.reuse, 0x5, PT ;  /* 0x000000051b00780c */ /* 0x040fe20003f41270 */
[----:B------:R-:W-:-:S04]  /*9790*/  VIADD R36, R27, 0x1 ;  /* 0x000000011b247836 */ /* 0x000fc80000000000 */
[----:B------:R-:W-:-:S08]  /*97a0*/  IMAD.MOV.U32 R27, RZ, RZ, R36 ;  /* 0x000000ffff1b7224 */ /* 0x000fd000078e0024 */
[----:B------:R-:W-:Y:S05]  /*97b0*/  @!P0 BRA P2, `(.L_x_388) ;  /* 0xffffff94006c8947 */ /* 0x000fea000103ffff */
[----:B------:R-:W-:Y:S05]  /*97c0*/  BSYNC.RECONVERGENT B4 ;  /* 0x0000000000047941 */ /* 0x000fea0003800200 */
.L_x_270:
[----:B------:R-:W-:Y:S01]  /*97d0*/  ISETP.NE.AND P0, PT, R26, RZ, PT ;  /* 0x000000ff1a00720c */ /* 0x000fe20003f05270 */
[----:B------:R-:W-:Y:S01]  /*97e0*/  IMAD.MOV.U32 R68, RZ, RZ, 0x80 ;  /* 0x00000080ff447424 */ /* 0x000fe200078e00ff */
[----:B------:R-:W-:Y:S01]  /*97f0*/  BSSY.RECONVERGENT B0, `(.L_x_389) ;  /* 0x00001cf000007945 */ /* 0x000fe20003800200 */
[----:B------:R-:W-:Y:S02]  /*9800*/  IMAD.MOV.U32 R69, RZ, RZ, 0x80 ;  /* 0x00000080ff457424 */ /* 0x000fe400078e00ff */
[----:B------:R-:W-:Y:S01]  /*9810*/  IMAD.MOV.U32 R27, RZ, RZ, 0x80 ;  /* 0x00000080ff1b7424 */ /* 0x000fe200078e00ff */
[----:B------:R-:W-:Y:S01]  /*9820*/  PRMT R68, R68, 0x5410, R68 ;  /* 0x0000541044447816 */ /* 0x000fe20000000044 */
[----:B------:R-:W-:Y:S01]  /*9830*/  IMAD.MOV.U32 R74, RZ, RZ, 0x40 ;  /* 0x00000040ff4a7424 */ /* 0x000fe200078e00ff */
[----:B------:R-:W-:Y:S01]  /*9840*/  PRMT R69, R69, 0x5410, R69 ;  /* 0x0000541045457816 */ /* 0x000fe20000000045 */
[----:B------:R-:W-:Y:S02]  /*9850*/  IMAD.MOV.U32 R28, RZ, RZ, 0x40 ;  /* 0x00000040ff1c7424 */ /* 0x000fe400078e00ff */
[----:B------:R-:W-:Y:S01]  /*9860*/  IMAD.MOV.U32 R29, RZ, RZ, 0x40 ;  /* 0x00000040ff1d7424 */ /* 0x000fe200078e00ff */
[----:B------:R-:W-:-:S02]  /*9870*/  PRMT R74, R74, 0x5410, R27 ;  /* 0x000054104a4a7816 */ /* 0x000fc4000000001b */
[----:B------:R-:W-:Y:S02]  /*9880*/  PRMT R69, R28, 0x7610, R69 ;  /* 0x000076101c457816 */ /* 0x000fe40000000045 */
[----:B------:R-:W-:Y:S01]  /*9890*/  PRMT R68, R29, 0x7610, R68 ;  /* 0x000076101d447816 */ /* 0x000fe20000000044 */
[----:B------:R-:W-:Y:S06]  /*98a0*/  @!P0 BRA `(.L_x_390) ;  /* 0x0000001c000c8947 */ /* 0x000fec0003800000 */
[----:B------:R-:W-:Y:S01]  /*98b0*/  BSSY.RECONVERGENT B1, `(.L_x_391) ;  /* 0x000000c000017945 */ /* 0x000fe20003800200 */
[----:B------:R-:W-:Y:S01]  /*98c0*/  SHF.R.S32.HI R37, RZ, 0x1f, R26 ;  /* 0x0000001fff257819 */ /* 0x000fe2000001141a */
[----:B------:R-:W-:Y:S02]  /*98d0*/  IMAD.MOV.U32 R27, RZ, RZ, RZ ;  /* 0x000000ffff1b7224 */ /* 0x000fe400078e00ff */
[----:B------:R-:W-:-:S07]  /*98e0*/  IMAD.MOV.U32 R36, RZ, RZ, RZ ;  /* 0x000000ffff247224 */ /* 0x000fce00078e00ff */
.L_x_392:
        /* <DEDUP_REMOVED lines=9> */
.L_x_391:
[----:B------:R-:W-:Y:S01]  /*9980*/  ISETP.GE.AND P0, PT, R26, 0x2, PT ;  /* 0x000000021a00780c */ /* 0x000fe20003f06270 */
[----:B------:R-:W-:-:S12]  /*9990*/  BSSY.RECONVERGENT B1, `(.L_x_393) ;  /* 0x000004f000017945 */ /* 0x000fd80003800200 */
[----:B------:R-:W-:Y:S05]  /*99a0*/  @!P0 BRA `(.L_x_394) ;  /* 0x0000000400348947 */ /* 0x000fea0003800000 */
[C---:B-1----:R-:W-:Y:S02]  /*99b0*/  VIADD R46, R26.reuse, 0xffffffff ;  /* 0xffffffff1a2e7836 */ /* 0x042fe40000000000 */
[----:B------:R-:W-:Y:S02]  /*99c0*/  VIADD R48, R26, 0xfffffffe ;  /* 0xfffffffe1a307836 */ /* 0x000fe40000000000 */
[----:B------:R-:W-:Y:S01]  /*99d0*/  VIADD R45, R1, 0xfaa ;  /* 0x00000faa012d7836 */ /* 0x000fe20000000000 */
[----:B------:R-:W-:Y:S01]  /*99e0*/  MOV R36, R46 ;  /* 0x0000002e00247202 */ /* 0x000fe20000000f00 */
[----:B------:R-:W-:-:S07]  /*99f0*/  IMAD.MOV.U32 R37, RZ, RZ, RZ ;  /* 0x000000ffff257224 */ /* 0x000fce00078e00ff */
.L_x_400:
        /* <DEDUP_REMOVED lines=15> */
.L_x_399:
        /* <DEDUP_REMOVED lines=28> */
.L_x_398:
[----:B------:R-:W-:Y:S05]  /*9cb0*/  BSYNC.RECONVERGENT B3 ;  /* 0x0000000000037941 */ /* 0x000fea0003800200 */
.L_x_397:
        /* <DEDUP_REMOVED lines=23> */
.L_x_396:
[----:B------:R-:W-:Y:S05]  /*9e30*/  BSYNC.RECONVERGENT B2 ;  /* 0x0000000000027941 */ /* 0x000fea0003800200 */
.L_x_395:
[----:B------:R-:W-:Y:S02]  /*9e40*/  VIADD R37, R37, 0x1 ;  /* 0x0000000125257836 */ /* 0x000fe40000000000 */
[----:B------:R-:W-:-:S03]  /*9e50*/  VIADD R36, R36, 0xffffffff ;  /* 0xffffffff24247836 */ /* 0x000fc60000000000 */
[----:B------:R-:W-:-:S13]  /*9e60*/  ISETP.NE.AND P0, PT, R37, R46, PT ;  /* 0x0000002e2500720c */ /* 0x000fda0003f05270 */
[----:B------:R-:W-:Y:S05]  /*9e70*/  @P0 BRA `(.L_x_400) ;  /* 0xfffffff800e00947 */ /* 0x000fea000383ffff */
.L_x_394:
[----:B------:R-:W-:Y:S05]  /*9e80*/  BSYNC.RECONVERGENT B1 ;  /* 0x0000000000017941 */ /* 0x000fea0003800200 */
.L_x_393:
[----:B------:R-:W-:Y:S01]  /*9e90*/  ISETP.GE.AND P0, PT, R26, 0x1, PT ;  /* 0x000000011a00780c */ /* 0x000fe20003f06270 */
[----:B------:R-:W-:Y:S01]  /*9ea0*/  BSSY.RECONVERGENT B1, `(.L_x_401) ;  /* 0x0000101000017945 */ /* 0x000fe20003800200 */
[----:B------:R-:W-:Y:S02]  /*9eb0*/  CS2R R36, SRZ ;  /* 0x0000000000247805 */ /* 0x000fe4000001ff00 */
[----:B-1----:R-:W-:Y:S01]  /*9ec0*/  CS2R R38, SRZ ;  /* 0x0000000000267805 */ /* 0x002fe2000001ff00 */
[----:B------:R-:W-:Y:S02]  /*9ed0*/  IMAD.MOV.U32 R40, RZ, RZ, RZ ;  /* 0x000000ffff287224 */ /* 0x000fe400078e00ff */
[----:B------:R-:W-:Y:S02]  /*9ee0*/  IMAD.MOV.U32 R42, RZ, RZ, RZ ;  /* 0x000000ffff2a7224 */ /* 0x000fe400078e00ff */
[----:B------:R-:W-:Y:S02]  /*9ef0*/  IMAD.MOV.U32 R27, RZ, RZ, RZ ;  /* 0x000000ffff1b7224 */ /* 0x000fe400078e00ff */
[----:B0-----:R-:W-:-:S02]  /*9f00*/  IMAD.MOV.U32 R29, RZ, RZ, RZ ;  /* 0x000000ffff1d7224 */ /* 0x001fc400078e00ff */
[----:B------:R-:W-:Y:S05]  /*9f10*/  @!P0 BRA `(.L_x_402) ;  /* 0x0000000c00e48947 */ /* 0x000fea0003800000 */
[----:B------:R-:W-:-:S04]  /*9f20*/  LEA.HI R28, R26, R26, RZ, 0x1 ;  /* 0x0000001a1a1c7211 */ /* 0x000fc800078f08ff */
[----:B------:R-:W-:-:S06]  /*9f30*/  LEA.HI.SX32 R41, R28, R1, 0x1f ;  /* 0x000000011c297211 */ /* 0x000fcc00078ffaff */
[----:B------:R-:W5:Y:S01]  /*9f40*/  LDL.U8 R41, [R41+0xfa8] ;  /* 0x000fa80029297983 */ /* 0x000f620000100000 */
[C---:B------:R-:W-:Y:S01]  /*9f50*/  ISETP.GE.U32.AND P1, PT, R26.reuse, 0x8, PT ;  /* 0x000000081a00780c */ /* 0x040fe20003f26070 */
[----:B------:R-:W-:Y:S01]  /*9f60*/  BSSY.RECONVERGENT B2, `(.L_x_403) ;  /* 0x0000085000027945 */ /* 0x000fe20003800200 */
[----:B------:R-:W-:Y:S01]  /*9f70*/  LOP3.LUT R81, R26, 0x7, RZ, 0xc0, !PT ;  /* 0x000000071a517812 */ /* 0x000fe200078ec0ff */
[----:B------:R-:W-:Y:S01]  /*9f80*/  HFMA2 R40, -RZ, RZ, 0, 0 ;  /* 0x00000000ff287431 */ /* 0x000fe200000001ff */
[----:B------:R-:W-:Y:S02]  /*9f90*/  CS2R R28, SRZ ;  /* 0x00000000001c7805 */ /* 0x000fe4000001ff00 */
[----:B------:R-:W-:Y:S02]  /*9fa0*/  CS2R R38, SRZ ;  /* 0x0000000000267805 */ /* 0x000fe4000001ff00 */
[----:B------:R-:W-:Y:S02]  /*9fb0*/  ISETP.NE.AND P0, PT, R81, RZ, PT ;  /* 0x000000ff5100720c */ /* 0x000fe40003f05270 */
[----:B------:R-:W-:Y:S01]  /*9fc0*/  CS2R R36, SRZ ;  /* 0x0000000000247805 */ /* 0x000fe2000001ff00 */
[----:B------:R-:W-:-:S02]  /*9fd0*/  IMAD.MOV.U32 R27, RZ, RZ, RZ ;  /* 0x000000ffff1b7224 */ /* 0x000fc400078e00ff */
[----:B------:R-:W-:Y:S01]  /*9fe0*/  IMAD.MOV.U32 R42, RZ, RZ, RZ ;  /* 0x000000ffff2a7224 */ /* 0x000fe200078e00ff */
[----:B------:R-:W-:Y:S07]  /*9ff0*/  @!P1 BRA `(.L_x_404) ;  /* 0x0000000400ec9947 */ /* 0x000fee0003800000 */
[----:B------:R-:W-:Y:S01]  /*a000*/  LOP3.LUT R28, R26, 0x7ffffff8, RZ, 0xc0, !PT ;  /* 0x7ffffff81a1c7812 */ /* 0x000fe200078ec0ff */
[C---:B------:R-:W-:Y:S01]  /*a010*/  VIADD R79, R1.reuse, 0xbc3 ;  /* 0x00000bc3014f7836 */ /* 0x040fe20000000000 */
[----:B------:R-:W-:Y:S01]  /*a020*/  CS2R R38, SRZ ;  /* 0x0000000000267805 */ /* 0x000fe2000001ff00 */
[C---:B------:R-:W-:Y:S01]  /*a030*/  VIADD R77, R1.reuse, 0x3 ;  /* 0x00000003014d7836 */ /* 0x040fe20000000000 */
[----:B------:R-:W-:Y:S01]  /*a040*/  CS2R R36, SRZ ;  /* 0x0000000000247805 */ /* 0x000fe2000001ff00 */
[C---:B------:R-:W-:Y:S02]  /*a050*/  VIADD R75, R1.reuse, 0x3f3 ;  /* 0x000003f3014b7836 */ /* 0x040fe40000000000 */
[----:B------:R-:W-:Y:S02]  /*a060*/  VIADD R69, R1, 0x7db ;  /* 0x000007db01457836 */ /* 0x000fe40000000000 */
[----:B------:R-:W-:Y:S02]  /*a070*/  IMAD.MOV.U32 R29, RZ, RZ, RZ ;  /* 0x000000ffff1d7224 */ /* 0x000fe400078e00ff */
[----:B------:R-:W-:-:S02]  /*a080*/  IMAD.MOV.U32 R27, RZ, RZ, RZ ;  /* 0x000000ffff1b7224 */ /* 0x000fc400078e00ff */
[----:B------:R-:W-:Y:S02]  /*a090*/  IMAD.MOV.U32 R42, RZ, RZ, RZ ;  /* 0x000000ffff2a7224 */ /* 0x000fe400078e00ff */
[----:B------:R-:W-:Y:S02]  /*a0a0*/  IMAD.MOV.U32 R40, RZ, RZ, RZ ;  /* 0x000000ffff287224 */ /* 0x000fe400078e00ff */
[----:B------:R-:W-:-:S07]  /*a0b0*/  IMAD.MOV R83, RZ, RZ, -R28 ;  /* 0x000000ffff537224 */ /* 0x000fce00078e0a1c */
.L_x_405:
[----:B------:R-:W2:Y:S04]  /*a0c0*/  LDL.U8 R44, [R79+-0x3] ;  /* 0xfffffd004f2c7983 */ /* 0x000ea80000100000 */
[----:B------:R-:W3:Y:S04]  /*a0d0*/  LDL.U8 R50, [R79+-0x2] ;  /* 0xfffffe004f327983 */ /* 0x000ee80000100000 */
        /* <DEDUP_REMOVED lines=20> */
[----:B------:R0:W4:Y:S04]  /*a220*/  LDL.U8 R102, [R79+0x4] ;  /* 0x000004004f667983 */ /* 0x0001280000100000 */
        /* <DEDUP_REMOVED lines=9> */
[----:B------:R-:W-:-:S02]  /*a2c0*/  VIADD R83, R83, 0x8 ;  /* 0x0000000853537836 */ /* 0x000fc40000000000 */
[----:B0-----:R-:W-:Y:S02]  /*a2d0*/  VIADD R79, R79, 0x8 ;  /* 0x000000084f4f7836 */ /* 0x001fe40000000000 */
[----:B-1----:R-:W-:Y:S02]  /*a2e0*/  VIADD R77, R77, 0x8 ;  /* 0x000000084d4d7836 */ /* 0x002fe40000000000 */
[----:B------:R-:W-:Y:S02]  /*a2f0*/  VIADD R75, R75, 0x8 ;  /* 0x000000084b4b7836 */ /* 0x000fe40000000000 */
[----:B------:R-:W-:Y:S01]  /*a300*/  VIADD R69, R69, 0x8 ;  /* 0x0000000845457836 */ /* 0x000fe20000000000 */
[-C--:B--2--5:R-:W-:Y:S02]  /*a310*/  ISETP.GE.U32.AND P2, PT, R44, R41.reuse, PT ;  /* 0x000000292c00720c */ /* 0x0a4fe40003f46070 */
[-C--:B---3--:R-:W-:Y:S02]  /*a320*/  ISETP.GE.U32.AND P6, PT, R50, R41.reuse, PT ;  /* 0x000000293200720c */ /* 0x088fe40003fc6070 */
[----:B----4-:R-:W-:-:S09]  /*a330*/  ISETP.GE.U32.AND P5, PT, R68, R41, PT ;  /* 0x000000294400720c */ /* 0x010fd20003fa6070 */
[--C-:B------:R-:W-:Y:S02]  /*a340*/  @!P2 IMAD.IADD R27, R27, 0x1, R46.reuse ;  /* 0x000000011b1ba824 */ /* 0x100fe400078e022e */
[----:B------:R-:W-:Y:S01]  /*a350*/  @P2 IMAD.IADD R37, R37, 0x1, R46 ;  /* 0x0000000125252824 */ /* 0x000fe200078e022e */
[----:B------:R-:W-:Y:S01]  /*a360*/  ISETP.GE.U32.AND P4, PT, R78, R41, PT ;  /* 0x000000294e00720c */ /* 0x000fe20003f86070 */
[----:B------:R-:W-:Y:S02]  /*a370*/  @P2 VIADD R42, R42, 0x1 ;  /* 0x000000012a2a2836 */ /* 0x000fe40000000000 */
[----:B------:R-:W-:Y:S02]  /*a380*/  @!P2 VIADD R38, R38, 0x1 ;  /* 0x000000012626a836 */ /* 0x000fe40000000000 */
[--C-:B------:R-:W-:Y:S02]  /*a390*/  @P2 IMAD.IADD R39, R39, 0x1, R48.reuse ;  /* 0x0000000127272824 */ /* 0x100fe400078e0230 */
[----:B------:R-:W-:-:S02]  /*a3a0*/  @!P2 IMAD.IADD R29, R29, 0x1, R48 ;  /* 0x000000011d1da824 */ /* 0x000fc400078e0230 */
[--C-:B------:R-:W-:Y:S02]  /*a3b0*/  @P2 IMAD.IADD R40, R40, 0x1, R43.reuse ;  /* 0x0000000128282824 */ /* 0x100fe400078e022b */
[----:B------:R-:W-:Y:S01]  /*a3c0*/  @!P2 IMAD.IADD R36, R36, 0x1, R43 ;  /* 0x000000012424a824 */ /* 0x000fe200078e022b */
[----:B------:R-:W-:Y:S01]  /*a3d0*/  @!P6 IADD3 R27, PT, PT, R27, R64, RZ ;  /* 0x000000401b1be210 */ /* 0x000fe20007ffe0ff */
[----:B------:R-:W-:Y:S02]  /*a3e0*/  @P6 IMAD.IADD R37, R37, 0x1, R64 ;  /* 0x0000000125256824 */ /* 0x000fe400078e0240 */
[----:B------:R-:W-:Y:S01]  /*a3f0*/  @P6 VIADD R42, R42, 0x1 ;  /* 0x000000012a2a6836 */ /* 0x000fe20000000000 */
[----:B------:R-:W-:Y:S01]  /*a400*/  ISETP.GE.U32.AND P3, PT, R84, R41, PT ;  /* 0x000000295400720c */ /* 0x000fe20003f66070 */
[----:B------:R-:W-:Y:S02]  /*a410*/  @!P6 VIADD R38, R38, 0x1 ;  /* 0x000000012626e836 */ /* 0x000fe40000000000 */
[----:B------:R-:W-:-:S02]  /*a420*/  @P6 IMAD.IADD R39, R39, 0x1, R66 ;  /* 0x0000000127276824 */ /* 0x000fc400078e0242 */
[----:B------:R-:W-:Y:S02]  /*a430*/  @!P6 IMAD.IADD R29, R29, 0x1, R66 ;  /* 0x000000011d1de824 */ /* 0x000fe400078e0242 */
[--C-:B------:R-:W-:Y:S02]  /*a440*/  @P6 IMAD.IADD R40, R40, 0x1, R45.reuse ;  /* 0x0000000128286824 */ /* 0x100fe400078e022d */
[----:B------:R-:W-:Y:S02]  /*a450*/  @!P6 IMAD.IADD R36, R36, 0x1, R45 ;  /* 0x000000012424e824 */ /* 0x000fe400078e022d */
[--C-:B------:R-:W-:Y:S02]  /*a460*/  @P5 IMAD.IADD R37, R37, 0x1, R74.reuse ;  /* 0x0000000125255824 */ /* 0x100fe400078e024a */
[----:B------:R-:W-:Y:S02]  /*a470*/  @!P5 IMAD.IADD R27, R27, 0x1, R74 ;  /* 0x000000011b1bd824 */ /* 0x000fe400078e024a */
[----:B------:R-:W-:-:S02]  /*a480*/  @P5 IMAD.IADD R39, R39, 0x1, R76 ;  /* 0x0000000127275824 */ /* 0x000fc400078e024c */
[----:B------:R-:W-:Y:S02]  /*a490*/  @!P5 IMAD.IADD R29, R29, 0x1, R76 ;  /* 0x000000011d1dd824 */ /* 0x000fe400078e024c */
[--C-:B------:R-:W-:Y:S02]  /*a4a0*/  @P5 IMAD.IADD R40, R40, 0x1, R47.reuse ;  /* 0x0000000128285824 */ /* 0x100fe400078e022f */
[----:B------:R-:W-:Y:S02]  /*a4b0*/  @!P5 IMAD.IADD R36, R36, 0x1, R47 ;  /* 0x000000012424d824 */ /* 0x000fe400078e022f */
        /* <DEDUP_REMOVED lines=9> */
[----:B------:R-:W-:-:S02]  /*a550*/  @P4 VIADD R42, R42, 0x1 ;  /* 0x000000012a2a4836 */ /* 0x000fc40000000000 */
[----:B------:R-:W-:Y:S01]  /*a560*/  @!P4 VIADD R38, R38, 0x1 ;  /* 0x000000012626c836 */ /* 0x000fe20000000000 */
[----:B------:R-:W-:Y:S01]  /*a570*/  ISETP.GE.U32.AND P2, PT, R96, R41, PT ;  /* 0x000000296000720c */ /* 0x000fe20003f46070 */
[----:B------:R-:W-:Y:S01]  /*a580*/  @!P3 IMAD.IADD R27, R27, 0x1, R86 ;  /* 0x000000011b1bb824 */ /* 0x000fe200078e0256 */
[----:B------:R-:W-:Y:S01]  /*a590*/  @P3 IADD3 R37, PT, PT, R37, R86, RZ ;  /* 0x0000005625253210 */ /* 0x000fe20007ffe0ff */
[----:B------:R-:W-:Y:S02]  /*a5a0*/  @P3 VIADD R42, R42, 0x1 ;  /* 0x000000012a2a3836 */ /* 0x000fe40000000000 */
[--C-:B------:R-:W-:Y:S02]  /*a5b0*/  @P3 IMAD.IADD R39, R39, 0x1, R88.reuse ;  /* 0x0000000127273824 */ /* 0x100fe400078e0258 */
[----:B------:R-:W-:Y:S02]  /*a5c0*/  @!P3 IMAD.IADD R29, R29, 0x1, R88 ;  /* 0x000000011d1db824 */ /* 0x000fe400078e0258 */
[----:B------:R-:W-:-:S02]  /*a5d0*/  @P3 IMAD.IADD R40, R40, 0x1, R51 ;  /* 0x0000000128283824 */ /* 0x000fc400078e0233 */
[----:B------:R-:W-:Y:S02]  /*a5e0*/  @!P3 IMAD.IADD R36, R36, 0x1, R51 ;  /* 0x000000012424b824 */ /* 0x000fe400078e0233 */
[----:B------:R-:W-:Y:S01]  /*a5f0*/  @!P3 VIADD R38, R38, 0x1 ;  /* 0x000000012626b836 */ /* 0x000fe20000000000 */
[----:B------:R-:W-:Y:S02]  /*a600*/  ISETP.NE.AND P3, PT, R83, RZ, PT ;  /* 0x000000ff5300720c */ /* 0x000fe40003f65270 */
[----:B------:R-:W-:Y:S01]  /*a610*/  ISETP.GE.U32.AND P6, PT, R102, R41, PT ;  /* 0x000000296600720c */ /* 0x000fe20003fc6070 */
[--C-:B------:R-:W-:Y:S02]  /*a620*/  @!P1 IMAD.IADD R27, R27, 0x1, R92.reuse ;  /* 0x000000011b1b9824 */ /* 0x100fe400078e025c */
[----:B------:R-:W-:Y:S02]  /*a630*/  @P1 IMAD.IADD R37, R37, 0x1, R92 ;  /* 0x0000000125251824 */ /* 0x000fe400078e025c */
[----:B------:R-:W-:-:S02]  /*a640*/  @!P1 IMAD.IADD R36, R36, 0x1, R63 ;  /* 0x0000000124249824 */ /* 0x000fc400078e023f */
[----:B------:R-:W-:Y:S02]  /*a650*/  @P1 IMAD.IADD R40, R40, 0x1, R63 ;  /* 0x0000000128281824 */ /* 0x000fe400078e023f */
[--C-:B------:R-:W-:Y:S02]  /*a660*/  @P1 IMAD.IADD R39, R39, 0x1, R94.reuse ;  /* 0x0000000127271824 */ /* 0x100fe400078e025e */
[----:B------:R-:W-:Y:S02]  /*a670*/  @!P1 IMAD.IADD R29, R29, 0x1, R94 ;  /* 0x000000011d1d9824 */ /* 0x000fe400078e025e */
[----:B------:R-:W-:Y:S02]  /*a680*/  @P1 VIADD R42, R42, 0x1 ;  /* 0x000000012a2a1836 */ /* 0x000fe40000000000 */
[----:B------:R-:W-:Y:S01]  /*a690*/  @!P1 VIADD R38, R38, 0x1 ;  /* 0x0000000126269836 */ /* 0x000fe20000000000 */
[----:B------:R-:W-:Y:S01]  /*a6a0*/  @!P2 IADD3 R27, PT, PT, R27, R98, RZ ;  /* 0x000000621b1ba210 */ /* 0x000fe20007ffe0ff */
[----:B------:R-:W-:-:S02]  /*a6b0*/  @!P2 IMAD.IADD R36, R36, 0x1, R65 ;  /* 0x000000012424a824 */ /* 0x000fc400078e0241 */
[----:B------:R-:W-:Y:S02]  /*a6c0*/  @P2 IMAD.IADD R37, R37, 0x1, R98 ;  /* 0x0000000125252824 */ /* 0x000fe400078e0262 */
[--C-:B------:R-:W-:Y:S02]  /*a6d0*/  @P2 IMAD.IADD R39, R39, 0x1, R100.reuse ;  /* 0x0000000127272824 */ /* 0x100fe400078e0264 */
[----:B------:R-:W-:Y:S02]  /*a6e0*/  @!P2 IMAD.IADD R29, R29, 0x1, R100 ;  /* 0x000000011d1da824 */ /* 0x000fe400078e0264 */
[----:B------:R-:W-:Y:S02]  /*a6f0*/  @P2 IMAD.IADD R40, R40, 0x1, R65 ;  /* 0x0000000128282824 */ /* 0x000fe400078e0241 */
[----:B------:R-:W-:Y:S02]  /*a700*/  @P2 VIADD R42, R42, 0x1 ;  /* 0x000000012a2a2836 */ /* 0x000fe40000000000 */
[----:B------:R-:W-:-:S02]  /*a710*/  @!P2 VIADD R38, R38, 0x1 ;  /* 0x000000012626a836 */ /* 0x000fc40000000000 */
[--C-:B------:R-:W-:Y:S02]  /*a720*/  @P6 IMAD.IADD R37, R37, 0x1, R104.reuse ;  /* 0x0000000125256824 */ /* 0x100fe400078e0268 */
[----:B------:R-:W-:Y:S01]  /*a730*/  @!P6 IMAD.IADD R27, R27, 0x1, R104 ;  /* 0x000000011b1be824 */ /* 0x000fe200078e0268 */
[----:B------:R-:W-:Y:S01]  /*a740*/  @!P6 IADD3 R36, PT, PT, R36, R67, RZ ;  /* 0x000000432424e210 */ /* 0x000fe20007ffe0ff */
[--C-:B------:R-:W-:Y:S02]  /*a750*/  @P6 IMAD.IADD R39, R39, 0x1, R106.reuse ;  /* 0x0000000127276824 */ /* 0x100fe400078e026a */
[----:B------:R-:W-:Y:S02]  /*a760*/  @!P6 IMAD.IADD R29, R29, 0x1, R106 ;  /* 0x000000011d1de824 */ /* 0x000fe400078e026a */
[----:B------:R-:W-:Y:S02]  /*a770*/  @P6 IMAD.IADD R40, R40, 0x1, R67 ;  /* 0x0000000128286824 */ /* 0x000fe400078e0243 */
[----:B------:R-:W-:-:S02]  /*a780*/  @P6 VIADD R42, R42, 0x1 ;  /* 0x000000012a2a6836 */ /* 0x000fc40000000000 */
[----:B------:R-:W-:Y:S01]  /*a790*/  @!P6 VIADD R38, R38, 0x1 ;  /* 0x000000012626e836 */ /* 0x000fe20000000000 */
[----:B------:R-:W-:Y:S06]  /*a7a0*/  @P3 BRA `(.L_x_405) ;  /* 0xfffffff800443947 */ /* 0x000fec000383ffff */
.L_x_404:
[----:B------:R-:W-:Y:S05]  /*a7b0*/  BSYNC.RECONVERGENT B2 ;  /* 0x0000000000027941 */ /* 0x000fea0003800200 */
.L_x_403:
        /* <DEDUP_REMOVED lines=10> */
[----:B------:R-:W4:Y:S04]  /*a860*/  LDL.U8 R43, [R51+0x7d8] ;  /* 0x0007d800332b7983 */ /* 0x000f280000100000 */
        /* <DEDUP_REMOVED lines=16> */
[----:B------:R-:W-:Y:S01]  /*a970*/  @P0 VIADD R42, R42, 0x1 ;  /* 0x000000012a2a0836 */ /* 0x000fe20000000000 */
[----:B------:R-:W-:Y:S01]  /*a980*/  @!P0 IADD3 R36, PT, PT, R36, R43, RZ ;  /* 0x0000002b24248210 */ /* 0x000fe20007ffe0ff */
[----:B------:R-:W-:Y:S01]  /*a990*/  @P0 IMAD.IADD R40, R40, 0x1, R43 ;  /* 0x0000000128280824 */ /* 0x000fe200078e022b */
[----:B------:R-:W-:Y:S01]  /*a9a0*/  ISETP.GE.U32.AND P3, PT, R78, R41, PT ;  /* 0x000000294e00720c */ /* 0x000fe20003f66070 */
[----:B------:R-:W-:Y:S02]  /*a9b0*/  @!P0 VIADD R38, R38, 0x1 ;  /* 0x0000000126268836 */ /* 0x000fe40000000000 */
[--C-:B------:R-:W-:Y:S02]  /*a9c0*/  @P0 IMAD.IADD R37, R37, 0x1, R46.reuse ;  /* 0x0000000125250824 */ /* 0x100fe400078e022e */
[----:B------:R-:W-:Y:S02]  /*a9d0*/  @!P0 IMAD.IADD R27, R27, 0x1, R46 ;  /* 0x000000011b1b8824 */ /* 0x000fe400078e022e */
[----:B------:R-:W-:-:S02]  /*a9e0*/  @P0 IMAD.IADD R39, R39, 0x1, R48 ;  /* 0x0000000127270824 */ /* 0x000fc400078e0230 */
[----:B------:R-:W-:Y:S01]  /*a9f0*/  @!P0 IMAD.IADD R29, R29, 0x1, R48 ;  /* 0x000000011d1d8824 */ /* 0x000fe200078e0230 */
[----:B------:R-:W-:Y:S01]  /*aa00*/  @P1 IADD3 R42, PT, PT, R42, 0x1, RZ ;  /* 0x000000012a2a1810 */ /* 0x000fe20007ffe0ff */
[--C-:B------:R-:W-:Y:S02]  /*aa10*/  @P1 IMAD.IADD R37, R37, 0x1, R64.reuse ;  /* 0x0000000125251824 */ /* 0x100fe400078e0240 */
[----:B------:R-:W-:Y:S02]  /*aa20*/  @!P1 IMAD.IADD R27, R27, 0x1, R64 ;  /* 0x000000011b1b9824 */ /* 0x000fe400078e0240 */
[--C-:B------:R-:W-:Y:S02]  /*aa30*/  @P1 IMAD.IADD R39, R39, 0x1, R66.reuse ;  /* 0x0000000127271824 */ /* 0x100fe400078e0242 */
[----:B------:R-:W-:Y:S02]  /*aa40*/  @!P1 IMAD.IADD R29, R29, 0x1, R66 ;  /* 0x000000011d1d9824 */ /* 0x000fe400078e0242 */
[----:B------:R-:W-:-:S02]  /*aa50*/  @P1 IMAD.IADD R40, R40, 0x1, R45 ;  /* 0x0000000128281824 */ /* 0x000fc400078e022d */
[----:B------:R-:W-:Y:S02]  /*aa60*/  @!P1 IMAD.IADD R36, R36, 0x1, R45 ;  /* 0x0000000124249824 */ /* 0x000fe400078e022d */
[----:B------:R-:W-:Y:S02]  /*aa70*/  @!P1 VIADD R38, R38, 0x1 ;  /* 0x0000000126269836 */ /* 0x000fe40000000000 */
[--C-:B------:R-:W-:Y:S02]  /*aa80*/  @P2 IMAD.IADD R37, R37, 0x1, R74.reuse ;  /* 0x0000000125252824 */ /* 0x100fe400078e024a */
[----:B------:R-:W-:Y:S02]  /*aa90*/  @!P2 IMAD.IADD R27, R27, 0x1, R74 ;  /* 0x000000011b1ba824 */ /* 0x000fe400078e024a */
[--C-:B------:R-:W-:Y:S02]  /*aaa0*/  @P2 IMAD.IADD R39, R39, 0x1, R76.reuse ;  /* 0x0000000127272824 */ /* 0x100fe400078e024c */
[----:B------:R-:W-:-:S02]  /*aab0*/  @!P2 IMAD.IADD R29, R29, 0x1, R76 ;  /* 0x000000011d1da824 */ /* 0x000fc400078e024c */
[--C-:B------:R-:W-:Y:S02]  /*aac0*/  @P2 IMAD.IADD R40, R40, 0x1, R47.reuse ;  /* 0x0000000128282824 */ /* 0x100fe400078e022f */
[----:B------:R-:W-:Y:S02]  /*aad0*/  @!P2 IMAD.IADD R36, R36, 0x1, R47 ;  /* 0x000000012424a824 */ /* 0x000fe400078e022f */
[----:B------:R-:W-:Y:S02]  /*aae0*/  @P2 VIADD R42, R42, 0x1 ;  /* 0x000000012a2a2836 */ /* 0x000fe40000000000 */
[----:B------:R-:W-:Y:S02]  /*aaf0*/  @!P2 VIADD R38, R38, 0x1 ;  /* 0x000000012626a836 */ /* 0x000fe40000000000 */
[--C-:B------:R-:W-:Y:S02]  /*ab00*/  @P3 IMAD.IADD R37, R37, 0x1, R80.reuse ;  /* 0x0000000125253824 */ /* 0x100fe400078e0250 */
[----:B------:R-:W-:-:S02]  /*ab10*/  @!P3 IMAD.IADD R27, R27, 0x1, R80 ;  /* 0x000000011b1bb824 */ /* 0x000fc400078e0250 */
[--C-:B------:R-:W-:Y:S02]  /*ab20*/  @P3 IMAD.IADD R39, R39, 0x1, R82.reuse ;  /* 0x0000000127273824 */ /* 0x100fe400078e0252 */
[----:B------:R-:W-:Y:S02]  /*ab30*/  @!P3 IMAD.IADD R29, R29, 0x1, R82 ;  /* 0x000000011d1db824 */ /* 0x000fe400078e0252 */
[--C-:B------:R-:W-:Y:S02]  /*ab40*/  @P3 IMAD.IADD R40, R40, 0x1, R49.reuse ;  /* 0x0000000128283824 */ /* 0x100fe400078e0231 */
[----:B------:R-:W-:Y:S02]  /*ab50*/  @!P3 IMAD.IADD R36, R36, 0x1, R49 ;  /* 0x000000012424b824 */ /* 0x000fe400078e0231 */
[----:B------:R-:W-:Y:S02]  /*ab60*/  @P3 VIADD R42, R42, 0x1 ;  /* 0x000000012a2a3836 */ /* 0x000fe40000000000 */
[----:B------:R-:W-:-:S07]  /*ab70*/  @!P3 VIADD R38, R38, 0x1 ;  /* 0x000000012626b836 */ /* 0x000fce0000000000 */
.L_x_407:
[----:B------:R-:W-:Y:S05]  /*ab80*/  BSYNC.RECONVERGENT B2 ;  /* 0x0000000000027941 */ /* 0x000fea0003800200 */
.L_x_406:
        /* <DEDUP_REMOVED lines=18> */
[----:B----4-:R-:W-:Y:S01]  /*acb0*/  @!P0 IADD3 R36, PT, PT, R36, R43, RZ ;  /* 0x0000002b24248210 */ /* 0x010fe20007ffe0ff */
[--C-:B------:R-:W-:Y:S02]  /*acc0*/  @P0 IMAD.IADD R37, R37, 0x1, R44.reuse ;  /* 0x0000000125250824 */ /* 0x100fe400078e022c */
[----:B------:R-:W-:Y:S02]  /*acd0*/  @!P0 IMAD.IADD R27, R27, 0x1, R44 ;  /* 0x000000011b1b8824 */ /* 0x000fe400078e022c */
[--C-:B------:R-:W-:Y:S02]  /*ace0*/  @P0 IMAD.IADD R39, R39, 0x1, R46.reuse ;  /* 0x0000000127270824 */ /* 0x100fe400078e022e */
[----:B------:R-:W-:Y:S02]  /*acf0*/  @!P0 IMAD.IADD R29, R29, 0x1, R46 ;  /* 0x000000011d1d8824 */ /* 0x000fe400078e022e */
[----:B------:R-:W-:Y:S02]  /*ad00*/  @P0 IMAD.IADD R40, R40, 0x1, R43 ;  /* 0x0000000128280824 */ /* 0x000fe400078e022b */
[----:B------:R-:W-:-:S02]  /*ad10*/  @P0 VIADD R42, R42, 0x1 ;  /* 0x000000012a2a0836 */ /* 0x000fc40000000000 */
[----:B------:R-:W-:Y:S02]  /*ad20*/  @!P0 VIADD R38, R38, 0x1 ;  /* 0x0000000126268836 */ /* 0x000fe40000000000 */
[--C-:B------:R-:W-:Y:S02]  /*ad30*/  @P1 IMAD.IADD R37, R37, 0x1, R50.reuse ;  /* 0x0000000125251824 */ /* 0x100fe400078e0232 */
[----:B------:R-:W-:Y:S02]  /*ad40*/  @!P1 IMAD.IADD R27, R27, 0x1, R50 ;  /* 0x000000011b1b9824 */ /* 0x000fe400078e0232 */
[--C-:B------:R-:W-:Y:S02]  /*ad50*/  @P1 IMAD.IADD R39, R39, 0x1, R64.reuse ;  /* 0x0000000127271824 */ /* 0x100fe400078e0240 */
[----:B------:R-:W-:Y:S02]  /*ad60*/  @!P1 IMAD.IADD R29, R29, 0x1, R64 ;  /* 0x000000011d1d9824 */ /* 0x000fe400078e0240 */
[----:B------:R-:W-:-:S02]  /*ad70*/  @P1 IMAD.IADD R40, R40, 0x1, R45 ;  /* 0x0000000128281824 */ /* 0x000fc400078e022d */
[----:B------:R-:W-:Y:S02]  /*ad80*/  @!P1 IMAD.IADD R36, R36, 0x1, R45 ;  /* 0x0000000124249824 */ /* 0x000fe400078e022d */
[----:B------:R-:W-:Y:S02]  /*ad90*/  @P1 VIADD R42, R42, 0x1 ;  /* 0x000000012a2a1836 */ /* 0x000fe40000000000 */
[----:B------:R-:W-:-:S07]  /*ada0*/  @!P1 VIADD R38, R38, 0x1 ;  /* 0x0000000126269836 */ /* 0x000fce0000000000 */
.L_x_409:
[----:B------:R-:W-:Y:S05]  /*adb0*/  BSYNC.RECONVERGENT B2 ;  /* 0x0000000000027941 */ /* 0x000fea0003800200 */
.L_x_408:
[----:B------:R-:W-:Y:S05]  /*adc0*/  @P2 BRA `(.L_x_402) ;  /* 0x0000000000382947 */ /* 0x000fea0003800000 */
[----:B------:R-:W-:-:S05]  /*add0*/  IMAD.IADD R45, R1, 0x1, R28 ;  /* 0x00000001012d7824 */ /* 0x000fca00078e021c */
[----:B------:R-:W2:Y:S04]  /*ade0*/  LDL.U8 R26, [R45+0xbc0] ;  /* 0x000bc0002d1a7983 */ /* 0x000ea80000100000 */
[----:B------:R-:W3:Y:S04]  /*adf0*/  LDL.U8 R28, [R45] ;  /* 0x000000002d1c7983 */ /* 0x000ee80000100000 */
[----:B------:R-:W4:Y:S04]  /*ae00*/  LDL.U8 R44, [R45+0x3f0] ;  /* 0x0003f0002d2c7983 */ /* 0x000f280000100000 */
[----:B------:R-:W4:Y:S01]  /*ae10*/  LDL.U8 R43, [R45+0x7d8] ;  /* 0x0007d8002d2b7983 */ /* 0x000f220000100000 */
[----:B--2--5:R-:W-:-:S13]  /*ae20*/  ISETP.GE.U32.AND P0, PT, R26, R41, PT ;  /* 0x000000291a00720c */ /* 0x024fda0003f06070 */
[--C-:B---3--:R-:W-:Y:S01]  /*ae30*/  @P0 IMAD.IADD R37, R37, 0x1, R28.reuse ;  /* 0x0000000125250824 */ /* 0x108fe200078e021c */
[----:B----4-:R-:W-:Y:S01]  /*ae40*/  @P0 IADD3 R40, PT, PT, R40, R43, RZ ;  /* 0x0000002b28280210 */ /* 0x010fe20007ffe0ff */
[----:B------:R-:W-:Y:S02]  /*ae50*/  @!P0 IMAD.IADD R27, R27, 0x1, R28 ;  /* 0x000000011b1b8824 */ /* 0x000fe400078e021c */
[--C-:B------:R-:W-:Y:S02]  /*ae60*/  @P0 IMAD.IADD R39, R39, 0x1, R44.reuse ;  /* 0x0000000127270824 */ /* 0x100fe400078e022c */
[----:B------:R-:W-:Y:S02]  /*ae70*/  @!P0 IMAD.IADD R29, R29, 0x1, R44 ;  /* 0x000000011d1d8824 */ /* 0x000fe400078e022c */
[----:B------:R-:W-:Y:S02]  /*ae80*/  @!P0 IMAD.IADD R36, R36, 0x1, R43 ;  /* 0x0000000124248824 */ /* 0x000fe400078e022b */
[----:B------:R-:W-:-:S02]  /*ae90*/  @P0 VIADD R42, R42, 0x1 ;  /* 0x000000012a2a0836 */ /* 0x000fc40000000000 */
[----:B------:R-:W-:-:S07]  /*aea0*/  @!P0 VIADD R38, R38, 0x1 ;  /* 0x0000000126268836 */ /* 0x000fce0000000000 */
.L_x_402:
[----:B------:R-:W-:Y:S05]  /*aeb0*/  BSYNC.RECONVERGENT B1 ;  /* 0x0000000000017941 */ /* 0x000fea0003800200 */
.L_x_401:
[----:B------:R-:W-:Y:S01]  /*aec0*/  ISETP.NE.AND P1, PT, R42, RZ, PT ;  /* 0x000000ff2a00720c */ /* 0x000fe20003f25270 */
[----:B------:R-:W-:Y:S01]  /*aed0*/  IMAD.MOV.U32 R68, RZ, RZ, 0xc8 ;  /* 0x000000c8ff447424 */ /* 0x000fe200078e00ff */
[----:B------:R-:W-:Y:S01]  /*aee0*/  BSSY.RECONVERGENT B1, `(.L_x_410) ;  /* 0x0000033000017945 */ /* 0x000fe20003800200 */
[----:B------:R-:W-:Y:S01]  /*aef0*/  IMAD.MOV.U32 R69, RZ, RZ, 0xc8 ;  /* 0x000000c8ff457424 */ /* 0x000fe200078e00ff */
[----:B------:R-:W-:Y:S01]  /*af00*/  ISETP.NE.AND P0, PT, R38, RZ, PT ;  /* 0x000000ff2600720c */ /* 0x000fe20003f05270 */
[----:B------:R-:W-:Y:S01]  /*af10*/  IMAD.MOV.U32 R74, RZ, RZ, 0xc8 ;  /* 0x000000c8ff4a7424 */ /* 0x000fe200078e00ff */
[----:B------:R-:W-:Y:S01]  /*af20*/  PRMT R68, R68, 0x5410, R68 ;  /* 0x0000541044447816 */ /* 0x000fe20000000044 */
[----:B------:R-:W-:Y:S01]  /*af30*/  IMAD.MOV.U32 R46, RZ, RZ, 0x37 ;  /* 0x00000037ff2e7424 */ /* 0x000fe200078e00ff */
[----:B------:R-:W-:Y:S01]  /*af40*/  PRMT R69, R69, 0x5410, R69 ;  /* 0x0000541045457816 */ /* 0x000fe20000000045 */
[----:B------:R-:W-:Y:S01]  /*af50*/  IMAD.MOV.U32 R48, RZ, RZ, 0x37 ;  /* 0x00000037ff307424 */ /* 0x000fe200078e00ff */
[----:B------:R-:W-:Y:S01]  /*af60*/  PRMT R74, R74, 0x5410, R74 ;  /* 0x000054104a4a7816 */ /* 0x000fe2000000004a */
[----:B------:R-:W-:-:S02]  /*af70*/  IMAD.MOV.U32 R49, RZ, RZ, 0x37 ;  /* 0x00000037ff317424 */ /* 0x000fc400078e00ff */
        /* <DEDUP_REMOVED lines=41> */
.L_x_411:
[----:B------:R-:W-:Y:S05]  /*b210*/  BSYNC.RECONVERGENT B1 ;  /* 0x0000000000017941 */ /* 0x000fea0003800200 */
.L_x_410:
        /* <DEDUP_REMOVED lines=8> */
[----:B-----5:R0:W1:Y:S02]  /*b2a0*/  F2I.FTZ.U32.TRUNC.NTZ R41, R40 ;  /* 0x0000002800297305 */ /* 0x020064000021f000 */
[----:B0-----:R-:W-:Y:S02]  /*b2b0*/  IMAD.MOV.U32 R40, RZ, RZ, RZ ;  /* 0x000000ffff287224 */ /* 0x001fe400078e00ff */
[----:B-1----:R-:W-:-:S04]  /*b2c0*/  IMAD.MOV R37, RZ, RZ, -R41 ;  /* 0x000000ffff257224 */ /* 0x002fc800078e0a29 */
        /* <DEDUP_REMOVED lines=14> */
[--C-:B------:R-:W-:Y:S01]  /*b3b0*/  @P0 IMAD.IADD R27, R27, 0x1, -R38.reuse ;  /* 0x000000011b1b0824 */ /* 0x100fe200078e0a26 */
[----:B------:R-:W-:Y:S01]  /*b3c0*/  @P0 IADD3 R37, PT, PT, R37, 0x1, RZ ;  /* 0x0000000125250810 */ /* 0x000fe20007ffe0ff */
[--C-:B------:R-:W-:Y:S02]  /*b3d0*/  @P3 IMAD.IADD R29, R29, 0x1, -R38.reuse ;  /* 0x000000011d1d3824 */ /* 0x100fe400078e0a26 */
[----:B------:R-:W-:Y:S01]  /*b3e0*/  @P5 IMAD.IADD R43, R43, 0x1, -R38 ;  /* 0x000000012b2b5824 */ /* 0x000fe200078e0a26 */
[-C--:B------:R-:W-:Y:S01]  /*b3f0*/  ISETP.GE.U32.AND P1, PT, R27, R38.reuse, PT ;  /* 0x000000261b00720c */ /* 0x080fe20003f26070 */
[----:B------:R-:W-:Y:S01]  /*b400*/  @P3 VIADD R39, R39, 0x1 ;  /* 0x0000000127273836 */ /* 0x000fe20000000000 */
[-C--:B------:R-:W-:Y:S01]  /*b410*/  ISETP.GE.U32.AND P4, PT, R29, R38.reuse, PT ;  /* 0x000000261d00720c */ /* 0x080fe20003f86070 */
[----:B------:R-:W-:Y:S01]  /*b420*/  @P5 VIADD R41, R41, 0x1 ;  /* 0x0000000129295836 */ /* 0x000fe20000000000 */
[-C--:B------:R-:W-:Y:S02]  /*b430*/  ISETP.GE.U32.AND P6, PT, R43, R38.reuse, PT ;  /* 0x000000262b00720c */ /* 0x080fe40003fc6070 */
        /* <DEDUP_REMOVED lines=10> */
.L_x_390:
[----:B------:R-:W-:Y:S05]  /*b4e0*/  BSYNC.RECONVERGENT B0 ;  /* 0x0000000000007941 */ /* 0x000fea0003800200 */
.L_x_389:
[----:B------:R-:W0:Y:S01]  /*b4f0*/  LDCU.U8 UR4, c[0x0][0x3b9] ;  /* 0x00007720ff0477ac */ /* 0x000e220008000000 */
[----:B------:R-:W2:Y:S01]  /*b500*/  LDCU.U8 UR6, c[0x0][0x3ba] ;  /* 0x00007740ff0677ac */ /* 0x000ea20008000000 */
[----:B0-----:R-:W-:-:S09]  /*b510*/  UISETP.GE.U32.AND UP0, UPT, UR4, 0x46, UPT ;  /* 0x000000460400788c */ /* 0x001fd2000bf06070 */
[----:B--2---:R-:W-:Y:S05]  /*b520*/  BRA.U !UP0, `(.L_x_412) ;  /* 0x0000001508487547 */ /* 0x004fea000b800000 */
[----:B------:R-:W-:Y:S01]  /*b530*/  UPRMT UR4, UR6, 0x9910, URZ ;  /* 0x0000991006047896 */ /* 0x000fe200080000ff */
[----:B------:R-:W-:Y:S01]  /*b540*/  IMAD.MOV.U32 R26, RZ, RZ, 0x10 ;  /* 0x00000010ff1a7424 */ /* 0x000fe200078e00ff */
        /* <DEDUP_REMOVED lines=15> */
[----:B-1---5:R-:W-:Y:S05]  /*b640*/  CALL.REL.NOINC `($__internal_4_$__cuda_sm20_div_u16) ;  /* 0x0000002400e87944 */ /* 0x022fea0003c00000 */
[----:B------:R-:W-:Y:S01]  /*b650*/  LOP3.LUT R76, R76, 0xffff, RZ, 0xc0, !PT ;  /* 0x0000ffff4c4c7812 */ /* 0x000fe200078ec0ff */
[----:B------:R-:W-:Y:S01]  /*b660*/  IMAD.MOV.U32 R78, RZ, RZ, RZ ;  /* 0x000000ffff4e7224 */ /* 0x000fe200078e00ff */
[----:B------:R-:W-:Y:S01]  /*b670*/  CS2R R50, SRZ ;  /* 0x0000000000327805 */ /* 0x000fe2000001ff00 */
[----:B------:R-:W-:Y:S02]  /*b680*/  IMAD.MOV.U32 R80, RZ, RZ, R75 ;  /* 0x000000ffff507224 */ /* 0x000fe400078e004b */
[----:B------:R-:W-:-:S05]  /*b690*/  VIADD R26, R76, 0x1 ;  /* 0x000000014c1a7836 */ /* 0x000fca0000000000 */
[----:B------:R-:W-:-:S05]  /*b6a0*/  LOP3.LUT R26, R26, 0x1fe, RZ, 0xc0, !PT ;  /* 0x000001fe1a1a7812 */ /* 0x000fca00078ec0ff */
[----:B------:R-:W-:-:S07]  /*b6b0*/  IMAD.MOV R77, RZ, RZ, -R26 ;  /* 0x000000ffff4d7224 */ /* 0x000fce00078e0a1a */
.L_x_425:
[----:B------:R-:W0:Y:S01]  /*b6c0*/  I2F.F64.U32 R64, R78 ;  /* 0x0000004e00407312 */ /* 0x000e220000201800 */
[----:B------:R-:W-:Y:S01]  /*b6d0*/  IMAD.MOV.U32 R26, RZ, RZ, 0x1 ;  /* 0x00000001ff1a7424 */ /* 0x000fe200078e00ff */
[----:B------:R-:W-:Y:S01]  /*b6e0*/  BSSY.RECONVERGENT B1, `(.L_x_413) ;  /* 0x0000064000017945 */ /* 0x000fe20003800200 */
[----:B------:R-:W-:Y:S01]  /*b6f0*/  VIADD R77, R77, 0x2 ;  /* 0x000000024d4d7836 */ /* 0x000fe20000000000 */
        /* <DEDUP_REMOVED lines=11> */
[----:B------:R-:W-:Y:S01]  /*b7b0*/  @P6 SEL R79, R26, 0x2, !P2 ;  /* 0x000000021a4f6807 */ /* 0x000fe20005000000 */
[----:B------:R-:W-:Y:S01]  /*b7c0*/  @P6 DADD R66, R66, R6 ;  /* 0x0000000042426229 */ /* 0x000fe20000000006 */
[----:B------:R-:W-:-:S02]  /*b7d0*/  @!P6 SEL R79, RZ, 0x1, !P2 ;  /* 0x00000001ff4fe807 */ /* 0x000fc40005000000 */
[----:B------:R-:W-:Y:S01]  /*b7e0*/  @!P6 DADD R36, R36, R6 ;  /* 0x000000002424e229 */ /* 0x000fe20000000006 */
[----:B------:R-:W-:Y:S02]  /*b7f0*/  @P6 SEL R82, RZ, 0x1, P2 ;  /* 0x00000001ff526807 */ /* 0x000fe40001000000 */
[----:B------:R-:W-:Y:S01]  /*b800*/  @P0 VIADD R79, R79, 0x1 ;  /* 0x000000014f4f0836 */ /* 0x000fe20000000000 */
[----:B------:R-:W-:Y:S01]  /*b810*/  @!P6 SEL R82, R26, 0x2, P2 ;  /* 0x000000021a52e807 */ /* 0x000fe20001000000 */
[C---:B------:R-:W-:Y:S02]  /*b820*/  @P0 DADD R66, R8.reuse, R66 ;  /* 0x0000000008420229 */ /* 0x040fe40000000042 */
[----:B------:R-:W-:Y:S01]  /*b830*/  @P1 VIADD R79, R79, 0x1 ;  /* 0x000000014f4f1836 */ /* 0x000fe20000000000 */
[----:B------:R-:W-:Y:S01]  /*b840*/  @!P0 DADD R36, R8, R36 ;  /* 0x0000000008248229 */ /* 0x000fe20000000024 */
[----:B------:R-:W-:Y:S01]  /*b850*/  @!P0 VIADD R82, R82, 0x1 ;  /* 0x0000000152528836 */ /* 0x000fe20000000000 */
[----:B------:R-:W-:-:S02]  /*b860*/  DSETP.GEU.AND P2, PT, R18, R64, PT ;  /* 0x000000401200722a */ /* 0x000fc40003f4e000 */
[----:B------:R-:W-:Y:S01]  /*b870*/  @P3 IADD3 R79, PT, PT, R79, 0x1, RZ ;  /* 0x000000014f4f3810 */ /* 0x000fe20007ffe0ff */
[----:B------:R-:W-:Y:S01]  /*b880*/  @!P1 VIADD R82, R82, 0x1 ;  /* 0x0000000152529836 */ /* 0x000fe20000000000 */
[--C-:B------:R-:W-:Y:S02]  /*b890*/  @P1 DADD R66, R66, R10.reuse ;  /* 0x0000000042421229 */ /* 0x100fe4000000000a */
[----:B------:R-:W-:Y:S01]  /*b8a0*/  @!P1 DADD R36, R36, R10 ;  /* 0x0000000024249229 */ /* 0x000fe2000000000a */
[----:B------:R-:W-:Y:S01]  /*b8b0*/  @!P3 VIADD R82, R82, 0x1 ;  /* 0x000000015252b836 */ /* 0x000fe20000000000 */
[----:B------:R-:W-:Y:S01]  /*b8c0*/  ISETP.NE.AND P1, PT, R77, RZ, PT ;  /* 0x000000ff4d00720c */ /* 0x000fe20003f25270 */
[----:B------:R-:W-:Y:S02]  /*b8d0*/  @P4 VIADD R79, R79, 0x1 ;  /* 0x000000014f4f4836 */ /* 0x000fe40000000000 */
[----:B------:R-:W-:Y:S01]  /*b8e0*/  @!P4 VIADD R82, R82, 0x1 ;  /* 0x000000015252c836 */ /* 0x000fe20000000000 */
[C---:B------:R-:W-:Y:S01]  /*b8f0*/  @P3 DADD R66, R12.reuse, R66 ;  /* 0x000000000c423229 */ /* 0x040fe20000000042 */
[----:B------:R-:W-:Y:S01]  /*b900*/  @P5 VIADD R79, R79, 0x1 ;  /* 0x000000014f4f5836 */ /* 0x000fe20000000000 */
[----:B------:R-:W-:Y:S01]  /*b910*/  @!P3 DADD R36, R12, R36 ;  /* 0x000000000c24b229 */ /* 0x000fe20000000024 */
[----:B------:R-:W-:-:S02]  /*b920*/  @!P5 VIADD R82, R82, 0x1 ;  /* 0x000000015252d836 */ /* 0x000fc40000000000 */
[----:B------:R-:W-:Y:S02]  /*b930*/  @P2 VIADD R79, R79, 0x1 ;  /* 0x000000014f4f2836 */ /* 0x000fe40000000000 */
[----:B------:R-:W-:Y:S01]  /*b940*/  @!P2 VIADD R82, R82, 0x1 ;  /* 0x000000015252a836 */ /* 0x000fe20000000000 */
[--C-:B------:R-:W-:Y:S02]  /*b950*/  @P4 DADD R66, R66, R14.reuse ;  /* 0x0000000042424229 */ /* 0x100fe4000000000e */
[----:B------:R-:W-:Y:S01]  /*b960*/  ISETP.NE.AND P0, PT, R79, RZ, PT ;  /* 0x000000ff4f00720c */ /* 0x000fe20003f05270 */
[----:B------:R-:W-:-:S03]  /*b970*/  @!P4 DADD R36, R36, R14 ;  /* 0x000000002424c229 */ /* 0x000fc6000000000e */
[----:B------:R-:W-:Y:S02]  /*b980*/  ISETP.EQ.OR P0, PT, R82, RZ, !P0 ;  /* 0x000000ff5200720c */ /* 0x000fe40004702670 */
[----:B------:R-:W-:-:S03]  /*b990*/  @P5 DADD R66, R16, R66 ;  /* 0x0000000010425229 */ /* 0x000fc60000000042 */
[----:B------:R-:W-:-:S05]  /*b9a0*/  @!P5 DADD R36, R16, R36 ;  /* 0x000000001024d229 */ /* 0x000fca0000000024 */
[----:B------:R-:W-:-:S03]  /*b9b0*/  @P2 DADD R66, R66, R18 ;  /* 0x0000000042422229 */ /* 0x000fc60000000012 */
        /* <DEDUP_REMOVED lines=19> */
[----:B------:R-:W-:Y:S05]  /*baf0*/  CALL.REL.NOINC `($__internal_3_$__cuda_sm20_div_rn_f64_full) ;  /* 0x0000001c00547944 */ /* 0x000fea0003c00000 */
[----:B------:R-:W-:Y:S02]  /*bb00*/  IMAD.MOV.U32 R28, RZ, RZ, R40 ;  /* 0x000000ffff1c7224 */ /* 0x000fe400078e0028 */
[----:B------:R-:W-:-:S07]  /*bb10*/  IMAD.MOV.U32 R29, RZ, RZ, R41 ;  /* 0x000000ffff1d7224 */ /* 0x000fce00078e0029 */
.L_x_416:
[----:B------:R-:W-:Y:S05]  /*bb20*/  BSYNC.RECONVERGENT B2 ;  /* 0x0000000000027941 */ /* 0x000fea0003800200 */
.L_x_415:
        /* <DEDUP_REMOVED lines=20> */
.L_x_418:
[----:B------:R-:W-:Y:S05]  /*bc70*/  BSYNC.RECONVERGENT B2 ;  /* 0x0000000000027941 */ /* 0x000fea0003800200 */
.L_x_417:
        /* <DEDUP_REMOVED lines=10> */
.L_x_414:
[----:B------:R-:W-:Y:S05]  /*bd20*/  BSYNC.RECONVERGENT B1 ;  /* 0x0000000000017941 */ /* 0x000fea0003800200 */
.L_x_413:
[----:B------:R-:W0:Y:S01]  /*bd30*/  I2F.F64.U32 R66, R80 ;  /* 0x0000005000427312 */ /* 0x000e220000201800 */
[----:B------:R-:W-:Y:S01]  /*bd40*/  IMAD.MOV.U32 R26, RZ, RZ, 0x1 ;  /* 0x00000001ff1a7424 */ /* 0x000fe200078e00ff */
        /* <DEDUP_REMOVED lines=20> */
[----:B------:R-:W-:Y:S01]  /*be90*/  @!P0 IADD3 R82, PT, PT, R82, 0x1, RZ ;  /* 0x0000000152528810 */ /* 0x000fe20007ffe0ff */
[----:B------:R-:W-:Y:S01]  /*bea0*/  @!P0 DADD R36, R8, R36 ;  /* 0x0000000008248229 */ /* 0x000fe20000000024 */
[----:B------:R-:W-:Y:S01]  /*beb0*/  @P3 VIADD R79, R79, 0x1 ;  /* 0x000000014f4f3836 */ /* 0x000fe20000000000 */
[----:B------:R-:W-:Y:S02]  /*bec0*/  DSETP.GEU.AND P2, PT, R18, R66, PT ;  /* 0x000000421200722a */ /* 0x000fe40003f4e000 */
[----:B------:R-:W-:Y:S01]  /*bed0*/  @!P3 VIADD R82, R82, 0x1 ;  /* 0x000000015252b836 */ /* 0x000fe20000000000 */
[--C-:B------:R-:W-:Y:S01]  /*bee0*/  @P3 DADD R64, R64, R10.reuse ;  /* 0x0000000040403229 */ /* 0x100fe2000000000a */
[----:B------:R-:W-:Y:S02]  /*bef0*/  @P4 VIADD R79, R79, 0x1 ;  /* 0x000000014f4f4836 */ /* 0x000fe40000000000 */
[----:B------:R-:W-:Y:S01]  /*bf00*/  @!P3 DADD R36, R36, R10 ;  /* 0x000000002424b229 */ /* 0x000fe2000000000a */
[----:B------:R-:W-:-:S02]  /*bf10*/  @!P4 VIADD R82, R82, 0x1 ;  /* 0x000000015252c836 */ /* 0x000fc40000000000 */
[----:B------:R-:W-:Y:S02]  /*bf20*/  @P5 VIADD R79, R79, 0x1 ;  /* 0x000000014f4f5836 */ /* 0x000fe40000000000 */
[----:B------:R-:W-:Y:S01]  /*bf30*/  @!P5 VIADD R82, R82, 0x1 ;  /* 0x000000015252d836 */ /* 0x000fe20000000000 */
[C---:B------:R-:W-:Y:S01]  /*bf40*/  @P4 DADD R64, R12.reuse, R64 ;  /* 0x000000000c404229 */ /* 0x040fe20000000040 */
[----:B------:R-:W-:Y:S01]  /*bf50*/  @P6 VIADD R79, R79, 0x1 ;  /* 0x000000014f4f6836 */ /* 0x000fe20000000000 */
[----:B------:R-:W-:Y:S01]  /*bf60*/  @!P4 DADD R36, R12, R36 ;  /* 0x000000000c24c229 */ /* 0x000fe20000000024 */
[----:B------:R-:W-:Y:S02]  /*bf70*/  @!P6 VIADD R82, R82, 0x1 ;  /* 0x000000015252e836 */ /* 0x000fe40000000000 */
[----:B------:R-:W-:Y:S02]  /*bf80*/  @P2 VIADD R79, R79, 0x1 ;  /* 0x000000014f4f2836 */ /* 0x000fe40000000000 */
[----:B------:R-:W-:Y:S01]  /*bf90*/  @!P2 VIADD R82, R82, 0x1 ;  /* 0x000000015252a836 */ /* 0x000fe20000000000 */
[----:B------:R-:W-:-:S02]  /*bfa0*/  @P5 DADD R64, R64, R14 ;  /* 0x0000000040405229 */ /* 0x000fc4000000000e */
        /* <DEDUP_REMOVED lines=28> */
.L_x_422:
[----:B------:R-:W-:Y:S05]  /*c170*/  BSYNC.RECONVERGENT B2 ;  /* 0x0000000000027941 */ /* 0x000fea0003800200 */
.L_x_421:
        /* <DEDUP_REMOVED lines=20> */
.L_x_424:
[----:B------:R-:W-:Y:S05]  /*c2c0*/  BSYNC.RECONVERGENT B2 ;  /* 0x0000000000027941 */ /* 0x000fea0003800200 */
.L_x_423:
        /* <DEDUP_REMOVED lines=10> */
.L_x_420:
[----:B------:R-:W-:Y:S05]  /*c370*/  BSYNC.RECONVERGENT B1 ;  /* 0x0000000000017941 */ /* 0x000fea0003800200 */
.L_x_419:
[C---:B------:R-:W-:Y:S02]  /*c380*/  IADD3 R78, PT, PT, R75.reuse, R78, R75 ;  /* 0x0000004e4b4e7210 */ /* 0x040fe40007ffe04b */
[----:B------:R-:W-:Y:S01]  /*c390*/  LEA R80, R75, R80, 0x1 ;  /* 0x000000504b507211 */ /* 0x000fe200078e08ff */
[----:B------:R-:W-:Y:S06]  /*c3a0*/  @P1 BRA `(.L_x_425) ;  /* 0xfffffff000c41947 */ /* 0x000fec000383ffff */
[----:B------:R-:W-:-:S04]  /*c3b0*/  LOP3.LUT R76, R76, 0x1, RZ, 0xc0, !PT ;  /* 0x000000014c4c7812 */ /* 0x000fc800078ec0ff */
[----:B------:R-:W-:-:S13]  /*c3c0*/  ISETP.NE.U32.AND P0, PT, R76, 0x1, PT ;  /* 0x000000014c00780c */ /* 0x000fda0003f05070 */
[----:B------:R-:W-:Y:S05]  /*c3d0*/  @!P0 BRA `(.L_x_412) ;  /* 0x00000004009c8947 */ /* 0x000fea0003800000 */
        /* <DEDUP_REMOVED lines=27> */
[--C-:B------:R-:W-:Y:S01]  /*c590*/  @P2 DADD R64, R64, R10.reuse ;  /* 0x0000000040402229 */ /* 0x100fe2000000000a */
[----:B------:R-:W-:Y:S02]  /*c5a0*/  @P3 VIADD R72, R72, 0x1 ;  /* 0x0000000148483836 */ /* 0x000fe40000000000 */
        /* <DEDUP_REMOVED lines=8> */
[----:B------:R-:W-:Y:S02]  /*c630*/  @P1 VIADD R72, R72, 0x1 ;  /* 0x0000000148481836 */ /* 0x000fe40000000000 */
[----:B------:R-:W-:Y:S01]  /*c640*/  @!P1 VIADD R73, R73, 0x1 ;  /* 0x0000000149499836 */ /* 0x000fe20000000000 */
[--C-:B------:R-:W-:Y:S02]  /*c650*/  @P4 DADD R64, R64, R14.reuse ;  /* 0x0000000040404229 */ /* 0x100fe4000000000e */
[----:B------:R-:W-:Y:S02]  /*c660*/  ISETP.NE.AND P0, PT, R72, RZ, PT ;  /* 0x000000ff4800720c */ /* 0x000fe40003f05270 */
[----:B------:R-:W-:Y:S02]  /*c670*/  @!P4 DADD R36, R36, R14 ;  /* 0x000000002424c229 */ /* 0x000fe4000000000e */
[----:B------:R-:W-:-:S02]  /*c680*/  ISETP.EQ.OR P0, PT, R73, RZ, !P0 ;  /* 0x000000ff4900720c */ /* 0x000fc40004702670 */
        /* <DEDUP_REMOVED lines=25> */
[----:B------:R-:W-:Y:S01]  /*c820*/  MOV R66, R40 ;  /* 0x0000002800427202 */ /* 0x000fe20000000f00 */
[----:B------:R-:W-:-:S07]  /*c830*/  IMAD.MOV.U32 R67, RZ, RZ, R41 ;  /* 0x000000ffff437224 */ /* 0x000fce00078e0029 */
.L_x_428:
[----:B------:R-:W-:Y:S05]  /*c840*/  BSYNC.RECONVERGENT B2 ;  /* 0x0000000000027941 */ /* 0x000fea0003800200 */
.L_x_427:
        /* <DEDUP_REMOVED lines=18> */
[----:B------:R-:W-:Y:S02]  /*c970*/  IMAD.MOV.U32 R37, RZ, RZ, R65 ;  /* 0x000000ffff257224 */ /* 0x000fe400078e0041 */
[----:B------:R-:W-:Y:S02]  /*c980*/  IMAD.MOV.U32 R26, RZ, RZ, R38 ;  /* 0x000000ffff1a7224 */ /* 0x000fe400078e0026 */
[----:B------:R-:W-:-:S07]  /*c990*/  IMAD.MOV.U32 R27, RZ, RZ, R39 ;  /* 0x000000ffff1b7224 */ /* 0x000fce00078e0027 */
[----:B------:R-:W-:Y:S05]  /*c9a0*/  CALL.REL.NOINC `($__internal_3_$__cuda_sm20_div_rn_f64_full) ;  /* 0x0000000c00a87944 */ /* 0x000fea0003c00000 */
.L_x_430:
[----:B------:R-:W-:Y:S05]  /*c9b0*/  BSYNC.RECONVERGENT B2 ;  /* 0x0000000000027941 */ /* 0x000fea0003800200 */
.L_x_429:
        /* <DEDUP_REMOVED lines=8> */
.L_x_426:
[----:B------:R-:W-:Y:S05]  /*ca40*/  BSYNC.RECONVERGENT B1 ;  /* 0x0000000000017941 */ /* 0x000fea0003800200 */
.L_x_412:
[----:B------:R-:W-:Y:S01]  /*ca50*/  DSETP.MAX.AND P0, P1, RZ, R70, PT ;  /* 0x00000046ff00722a */ /* 0x000fe2000390f000 */
[----:B------:R-:W-:Y:S01]  /*ca60*/  IMAD.MOV.U32 R27, RZ, RZ, R71 ;  /* 0x000000ffff1b7224 */ /* 0x000fe200078e0047 */
[----:B------:R-:W-:Y:S01]  /*ca70*/  BSSY.RECONVERGENT B0, `(.L_x_431) ;  /* 0x00000c9000007945 */ /* 0x000fe20003800200 */
[----:B------:R-:W-:Y:S02]  /*ca80*/  IMAD.MOV.U32 R26, RZ, RZ, RZ ;  /* 0x000000ffff1a7224 */ /* 0x000fe400078e00ff */
[----:B------:R-:W-:-:S03]  /*ca90*/  IMAD.MOV.U32 R36, RZ, RZ, 0x80000 ;  /* 0x00080000ff247424 */ /* 0x000fc600078e00ff */
[C---:B------:R-:W-:Y:S02]  /*caa0*/  FSEL R29, R26.reuse, R27, P0 ;  /* 0x0000001b1a1d7208 */ /* 0x040fe40000000000 */
        /* <DEDUP_REMOVED lines=18> */
[--C-:B------:R-:W-:Y:S01]  /*cbd0*/  DSETP.GT.AND P1, PT, R16, R26.reuse, PT ;  /* 0x0000001a1000722a */ /* 0x100fe20003f24000 */
[----:B------:R-:W-:Y:S01]  /*cbe0*/  PRMT R12, R69, 0x7610, R12 ;  /* 0x00007610450c7816 */ /* 0x000fe2000000000c */
[----:B------:R-:W-:Y:S01]  /*cbf0*/  DSETP.GT.AND P2, PT, R18, R26, PT ;  /* 0x0000001a1200722a */ /* 0x000fe20003f44000 */
[----:B------:R-:W-:-:S02]  /*cc00*/  IADD3 R4, PT, PT, R6, R5, R4 ;  /* 0x0000000506047210 */ /* 0x000fc40007ffe004 */
[----:B------:R-:W-:Y:S02]  /*cc10*/  SEL R5, RZ, 0x8, !P3 ;  /* 0x00000008ff057807 */ /* 0x000fe40005800000 */
[----:B------:R-:W-:Y:S02]  /*cc20*/  SEL R6, RZ, 0x10, !P4 ;  /* 0x00000010ff067807 */ /* 0x000fe40006000000 */
[----:B------:R-:W-:Y:S02]  /*cc30*/  SEL R7, RZ, 0xff80, !P2 ;  /* 0x0000ff80ff077807 */ /* 0x000fe40005000000 */
[----:B------:R-:W-:Y:S02]  /*cc40*/  IADD3 R4, PT, PT, R6, R5, R4 ;  /* 0x0000000506047210 */ /* 0x000fe40007ffe004 */
[----:B------:R-:W-:Y:S02]  /*cc50*/  SEL R5, RZ, 0x20, !P0 ;  /* 0x00000020ff057807 */ /* 0x000fe40004000000 */
[----:B------:R-:W-:-:S02]  /*cc60*/  SEL R6, RZ, 0x40, !P1 ;  /* 0x00000040ff067807 */ /* 0x000fc40004800000 */
[----:B------:R-:W-:Y:S02]  /*cc70*/  PRMT R14, R68, 0x7610, R14 ;  /* 0x00007610440e7816 */ /* 0x000fe4000000000e */
[----:B------:R-:W-:-:S05]  /*cc80*/  IADD3 R4, PT, PT, R6, R5, R4 ;  /* 0x0000000506047210 */ /* 0x000fca0007ffe004 */
[----:B------:R-:W-:-:S05]  /*cc90*/  IMAD.IADD R9, R4, 0x1, R7 ;  /* 0x0000000104097824 */ /* 0x000fca00078e0207 */
[----:B------:R-:W-:-:S06]  /*cca0*/  LOP3.LUT R4, R9, 0xff, RZ, 0xc0, !PT ;  /* 0x000000ff09047812 */ /* 0x000fcc00078ec0ff */
[----:B------:R-:W0:Y:S02]  /*ccb0*/  POPC R4, R4 ;  /* 0x0000000400047309 */ /* 0x000e240000000000 */
[----:B0-----:R-:W-:-:S04]  /*ccc0*/  LOP3.LUT R5, R4, 0xffff, RZ, 0xc0, !PT ;  /* 0x0000ffff04057812 */ /* 0x001fc800078ec0ff */
        /* <DEDUP_REMOVED lines=11> */
[----:B------:R-:W-:Y:S01]  /*cd80*/  @P0 VIADD R6, R6, 0x1 ;  /* 0x0000000106060836 */ /* 0x000fe20000000000 */
[----:B------:R-:W-:Y:S01]  /*cd90*/  SEL R10, R56, RZ, !P1 ;  /* 0x000000ff380a7207 */ /* 0x000fe20004800000 */
[----:B------:R-:W-:Y:S01]  /*cda0*/  @!P0 IMAD.IADD R11, R59, 0x1, R11 ;  /* 0x000000013b0b8824 */ /* 0x000fe200078e020b */
[----:B------:R-:W-:-:S02]  /*cdb0*/  LOP3.LUT P1, RZ, R7, 0x80, RZ, 0xc0, !PT ;  /* 0x0000008007ff7812 */ /* 0x000fc4000782c0ff */
[C---:B------:R-:W-:Y:S01]  /*cdc0*/  @!P0 IADD3 R13, PT, PT, -R6.reuse, 0x2, RZ ;  /* 0x00000002060d8810 */ /* 0x040fe20007ffe1ff */
[----:B------:R-:W-:Y:S01]  /*cdd0*/  @P2 VIADD R6, R6, 0x1 ;  /* 0x0000000106062836 */ /* 0x000fe20000000000 */
[----:B------:R-:W-:Y:S01]  /*cde0*/  LOP3.LUT R56, R5, R56, RZ, 0xc0, !PT ;  /* 0x0000003805387212 */ /* 0x000fe200078ec0ff */
[----:B------:R-:W-:Y:S01]  /*cdf0*/  @!P0 IMAD.IADD R10, R55, 0x1, R10 ;  /* 0x00000001370a8824 */ /* 0x000fe200078e020a */
[C---:B------:R-:W-:Y:S01]  /*ce00*/  LOP3.LUT R7, R5.reuse, R60, RZ, 0xc0, !PT ;  /* 0x0000003c05077212 */ /* 0x040fe200078ec0ff */
[----:B------:R-:W-:Y:S01]  /*ce10*/  @P3 VIADD R6, R6, 0x1 ;  /* 0x0000000106063836 */ /* 0x000fe20000000000 */
[----:B------:R-:W-:Y:S01]  /*ce20*/  LOP3.LUT R58, R5, R58, RZ, 0xc0, !PT ;  /* 0x0000003a053a7212 */ /* 0x000fe200078ec0ff */
[----:B------:R-:W-:Y:S01]  /*ce30*/  @P0 IMAD.IADD R56, R55, 0x1, R56 ;  /* 0x0000000137380824 */ /* 0x000fe200078e0238 */
[----:B------:R-:W-:Y:S01]  /*ce40*/  @!P0 IADD3 R8, PT, PT, R57, R8, RZ ;  /* 0x0000000839088210 */ /* 0x000fe20007ffe0ff */
[----:B------:R-:W-:Y:S01]  /*ce50*/  @P4 VIADD R6, R6, 0x1 ;  /* 0x0000000106064836 */ /* 0x000fe20000000000 */
[----:B------:R-:W-:Y:S01]  /*ce60*/  @!P2 IADD3 R13, PT, PT, R13, 0x1, RZ ;  /* 0x000000010d0da810 */ /* 0x000fe20007ffe0ff */
[----:B------:R-:W-:-:S02]  /*ce70*/  @P0 IMAD.IADD R7, R59, 0x1, R7 ;  /* 0x000000013b070824 */ /* 0x000fc400078e0207 */
[----:B------:R-:W-:Y:S02]  /*ce80*/  @P5 VIADD R6, R6, 0x1 ;  /* 0x0000000106065836 */ /* 0x000fe40000000000 */
[----:B------:R-:W-:Y:S02]  /*ce90*/  @P0 IMAD.IADD R58, R57, 0x1, R58 ;  /* 0x00000001393a0824 */ /* 0x000fe400078e023a */
[----:B------:R-:W-:Y:S02]  /*cea0*/  @P6 VIADD R6, R6, 0x1 ;  /* 0x0000000106066836 */ /* 0x000fe40000000000 */
[----:B------:R-:W-:Y:S02]  /*ceb0*/  @!P2 IMAD.IADD R11, R54, 0x1, R11 ;  /* 0x00000001360ba824 */ /* 0x000fe400078e020b */
[----:B------:R-:W-:Y:S02]  /*cec0*/  @P2 IMAD.IADD R56, R52, 0x1, R56 ;  /* 0x0000000134382824 */ /* 0x000fe400078e0238 */
[----:B------:R-:W-:-:S02]  /*ced0*/  @P2 IMAD.IADD R7, R54, 0x1, R7 ;  /* 0x0000000136072824 */ /* 0x000fc400078e0207 */
[C---:B------:R-:W-:Y:S02]  /*cee0*/  @!P2 IMAD.IADD R8, R53.reuse, 0x1, R8 ;  /* 0x000000013508a824 */ /* 0x040fe400078e0208 */
[----:B------:R-:W-:Y:S02]  /*cef0*/  @P2 IMAD.IADD R58, R53, 0x1, R58 ;  /* 0x00000001353a2824 */ /* 0x000fe400078e023a */
[----:B------:R-:W-:Y:S02]  /*cf00*/  @!P2 IMAD.IADD R10, R52, 0x1, R10 ;  /* 0x00000001340aa824 */ /* 0x000fe400078e020a */
[----:B------:R-:W-:Y:S02]  /*cf10*/  @P1 VIADD R6, R6, 0x1 ;  /* 0x0000000106061836 */ /* 0x000fe40000000000 */
[----:B------:R-:W-:Y:S02]  /*cf20*/  @!P3 IMAD.IADD R11, R2, 0x1, R11 ;  /* 0x00000001020bb824 */ /* 0x000fe400078e020b */
[----:B------:R-:W-:Y:S01]  /*cf30*/  @P3 IMAD.IADD R56, R3, 0x1, R56 ;  /* 0x0000000103383824 */ /* 0x000fe200078e0238 */
[----:B------:R-:W-:Y:S01]  /*cf40*/  ISETP.NE.AND P0, PT, R6, RZ, PT ;  /* 0x000000ff0600720c */ /* 0x000fe20003f05270 */
[----:B------:R-:W-:Y:S01]  /*cf50*/  @P3 IMAD.IADD R7, R2, 0x1, R7 ;  /* 0x0000000102073824 */ /* 0x000fe200078e0207 */
[----:B------:R-:W-:Y:S01]  /*cf60*/  @!P4 IADD3 R11, PT, PT, R20, R11, RZ ;  /* 0x0000000b140bc210 */ /* 0x000fe20007ffe0ff */
[----:B------:R-:W-:-:S02]  /*cf70*/  @!P3 IMAD.IADD R8, R0, 0x1, R8 ;  /* 0x000000010008b824 */ /* 0x000fc400078e0208 */
[----:B------:R-:W-:Y:S01]  /*cf80*/  @P3 IMAD.IADD R58, R0, 0x1, R58 ;  /* 0x00000001003a3824 */ /* 0x000fe200078e023a */
[----:B------:R-:W-:Y:S01]  /*cf90*/  PRMT R0, R74, 0x7610, R0 ;  /* 0x000076104a007816 */ /* 0x000fe20000000000 */
[----:B------:R-:W-:Y:S02]  /*cfa0*/  @!P3 IMAD.IADD R10, R3, 0x1, R10 ;  /* 0x00000001030ab824 */ /* 0x000fe400078e020a */
[----:B------:R-:W-:Y:S02]  /*cfb0*/  @!P3 VIADD R13, R13, 0x1 ;  /* 0x000000010d0db836 */ /* 0x000fe40000000000 */
[----:B------:R-:W-:Y:S02]  /*cfc0*/  @P4 IMAD.IADD R56, R22, 0x1, R56 ;  /* 0x0000000116384824 */ /* 0x000fe400078e0238 */
[----:B------:R-:W-:Y:S02]  /*cfd0*/  @P4 IMAD.IADD R7, R20, 0x1, R7 ;  /* 0x0000000114074824 */ /* 0x000fe400078e0207 */
[----:B------:R-:W-:-:S02]  /*cfe0*/  @!P4 IMAD.IADD R8, R21, 0x1, R8 ;  /* 0x000000011508c824 */ /* 0x000fc400078e0208 */
[----:B------:R-:W-:Y:S02]  /*cff0*/  @P4 IMAD.IADD R58, R21, 0x1, R58 ;  /* 0x00000001153a4824 */ /* 0x000fe400078e023a */
[----:B------:R-:W-:Y:S02]  /*d000*/  @!P4 IMAD.IADD R10, R22, 0x1, R10 ;  /* 0x00000001160ac824 */ /* 0x000fe400078e020a */
[----:B------:R-:W-:Y:S02]  /*d010*/  @!P4 VIADD R13, R13, 0x1 ;  /* 0x000000010d0dc836 */ /* 0x000fe40000000000 */
[----:B------:R-:W-:Y:S02]  /*d020*/  @P5 IMAD.IADD R56, R25, 0x1, R56 ;  /* 0x0000000119385824 */ /* 0x000fe400078e0238 */
[C---:B------:R-:W-:Y:S02]  /*d030*/  @!P5 IMAD.IADD R11, R23.reuse, 0x1, R11 ;  /* 0x00000001170bd824 */ /* 0x040fe400078e020b */
[----:B------:R-:W-:-:S02]  /*d040*/  @P5 IMAD.IADD R7, R23, 0x1, R7 ;  /* 0x0000000117075824 */ /* 0x000fc400078e0207 */
[C---:B------:R-:W-:Y:S02]  /*d050*/  @!P5 IMAD.IADD R8, R24.reuse, 0x1, R8 ;  /* 0x000000011808d824 */ /* 0x040fe400078e0208 */
[----:B------:R-:W-:Y:S02]  /*d060*/  @P5 IMAD.IADD R58, R24, 0x1, R58 ;  /* 0x00000001183a5824 */ /* 0x000fe400078e023a */
[----:B------:R-:W-:Y:S02]  /*d070*/  @!P5 IMAD.IADD R10, R25, 0x1, R10 ;  /* 0x00000001190ad824 */ /* 0x000fe400078e020a */
[----:B------:R-:W-:Y:S02]  /*d080*/  @!P5 VIADD R13, R13, 0x1 ;  /* 0x000000010d0dd836 */ /* 0x000fe40000000000 */
[----:B------:R-:W-:Y:S02]  /*d090*/  @P6 IMAD.IADD R56, R34, 0x1, R56 ;  /* 0x0000000122386824 */ /* 0x000fe400078e0238 */
[----:B------:R-:W-:-:S02]  /*d0a0*/  @!P6 IMAD.IADD R11, R30, 0x1, R11 ;  /* 0x000000011e0be824 */ /* 0x000fc400078e020b */
[----:B------:R-:W-:Y:S01]  /*d0b0*/  @P6 IMAD.IADD R7, R30, 0x1, R7 ;  /* 0x000000011e076824 */ /* 0x000fe200078e0207 */
[----:B------:R-:W-:Y:S01]  /*d0c0*/  @P1 IADD3 R56, PT, PT, R35, R56, RZ ;  /* 0x0000003823381210 */ /* 0x000fe20007ffe0ff */
[C---:B------:R-:W-:Y:S02]  /*d0d0*/  @!P6 IMAD.IADD R8, R31.reuse, 0x1, R8 ;  /* 0x000000011f08e824 */ /* 0x040fe400078e0208 */
[----:B------:R-:W-:Y:S02]  /*d0e0*/  @P6 IMAD.IADD R58, R31, 0x1, R58 ;  /* 0x000000011f3a6824 */ /* 0x000fe400078e023a */
[----:B------:R-:W-:Y:S02]  /*d0f0*/  @!P6 IMAD.IADD R10, R34, 0x1, R10 ;  /* 0x00000001220ae824 */ /* 0x000fe400078e020a */
[----:B------:R-:W-:Y:S02]  /*d100*/  @!P6 VIADD R13, R13, 0x1 ;  /* 0x000000010d0de836 */ /* 0x000fe40000000000 */
[----:B------:R-:W-:-:S02]  /*d110*/  @!P1 IMAD.IADD R11, R32, 0x1, R11 ;  /* 0x00000001200b9824 */ /* 0x000fc400078e020b */
[----:B------:R-:W-:Y:S02]  /*d120*/  @P1 IMAD.IADD R7, R32, 0x1, R7 ;  /* 0x0000000120071824 */ /* 0x000fe400078e0207 */
[C---:B------:R-:W-:Y:S02]  /*d130*/  @!P1 IMAD.IADD R8, R33.reuse, 0x1, R8 ;  /* 0x0000000121089824 */ /* 0x040fe400078e0208 */
[----:B------:R-:W-:Y:S02]  /*d140*/  @P1 IMAD.IADD R58, R33, 0x1, R58 ;  /* 0x00000001213a1824 */ /* 0x000fe400078e023a */
[----:B------:R-:W-:Y:S02]  /*d150*/  @!P1 IMAD.IADD R10, R35, 0x1, R10 ;  /* 0x00000001230a9824 */ /* 0x000fe400078e020a */
[----:B------:R-:W-:Y:S01]  /*d160*/  @!P1 VIADD R13, R13, 0x1 ;  /* 0x000000010d0d9836 */ /* 0x000fe20000000000 */
[----:B------:R-:W-:Y:S06]  /*d170*/  @!P0 BRA `(.L_x_432) ;  /* 0x0000000400608947 */ /* 0x000fec0003800000 */
[----:B------:R-:W-:Y:S02]  /*d180*/  ISETP.NE.AND P0, PT, R13, RZ, PT ;  /* 0x000000ff0d00720c */ /* 0x000fe40003f05270 */
[C---:B------:R-:W-:Y:S02]  /*d190*/  PRMT R74, R68.reuse, 0x7632, R74 ;  /* 0x00007632444a7816 */ /* 0x040fe4000000004a */
[----:B------:R-:W-:Y:S02]  /*d1a0*/  PRMT R69, R69, 0x7632, R69 ;  /* 0x0000763245457816 */ /* 0x000fe40000000045 */
[----:B------:R-:W-:Y:S02]  /*d1b0*/  PRMT R0, R68, 0x7632, R0 ;  /* 0x0000763244007816 */ /* 0x000fe40000000000 */
[----:B------:R-:W-:Y:S02]  /*d1c0*/  PRMT R12, R69, 0x7632, R12 ;  /* 0x00007632450c7816 */ /* 0x000fe4000000000c */
[----:B------:R-:W-:-:S02]  /*d1d0*/  PRMT R68, R74, 0x7632, R68 ;  /* 0x000076324a447816 */ /* 0x000fc40000000044 */
[----:B------:R-:W-:Y:S01]  /*d1e0*/  PRMT R14, R74, 0x7632, R14 ;  /* 0x000076324a0e7816 */ /* 0x000fe2000000000e */
[----:B------:R-:W-:Y:S06]  /*d1f0*/  @!P0 BRA `(.L_x_432) ;  /* 0x0000000400408947 */ /* 0x000fec0003800000 */
[----:B------:R-:W0:Y:S08]  /*d200*/  I2F.U32.RP R0, R6 ;  /* 0x0000000600007306 */ /* 0x000e300000209000 */
[----:B------:R-:W2:Y:S08]  /*d210*/  I2F.U32.RP R12, R13 ;  /* 0x0000000d000c7306 */ /* 0x000eb00000209000 */
[----:B0-----:R-:W0:Y:S08]  /*d220*/  MUFU.RCP R0, R0 ;  /* 0x0000000000007308 */ /* 0x001e300000001000 */
[----:B--2---:R-:W2:Y:S01]  /*d230*/  MUFU.RCP R12, R12 ;  /* 0x0000000c000c7308 */ /* 0x004ea20000001000 */
[----:B0-----:R-:W-:-:S07]  /*d240*/  VIADD R2, R0, 0xffffffe ;  /* 0x0ffffffe00027836 */ /* 0x001fce0000000000 */
[----:B------:R0:W3:Y:S01]  /*d250*/  F2I.FTZ.U32.TRUNC.NTZ R3, R2 ;  /* 0x0000000200037305 */ /* 0x0000e2000021f000 */
[----:B--2---:R-:W-:-:S07]  /*d260*/  VIADD R4, R12, 0xffffffe ;  /* 0x0ffffffe0c047836 */ /* 0x004fce0000000000 */
[----:B------:R2:W4:Y:S01]  /*d270*/  F2I.FTZ.U32.TRUNC.NTZ R5, R4 ;  /* 0x0000000400057305 */ /* 0x000522000021f000 */
[----:B0-----:R-:W-:Y:S02]  /*d280*/  IMAD.MOV.U32 R2, RZ, RZ, RZ ;  /* 0x000000ffff027224 */ /* 0x001fe400078e00ff */
[----:B---3--:R-:W-:Y:S02]  /*d290*/  IMAD.MOV R15, RZ, RZ, -R3 ;  /* 0x000000ffff0f7224 */ /* 0x008fe400078e0a03 */
[----:B--2---:R-:W-:Y:S02]  /*d2a0*/  IMAD.MOV.U32 R4, RZ, RZ, RZ ;  /* 0x000000ffff047224 */ /* 0x004fe400078e00ff */
[----:B------:R-:W-:-:S04]  /*d2b0*/  IMAD R15, R15, R6, RZ ;  /* 0x000000060f0f7224 */ /* 0x000fc800078e02ff */
[----:B------:R-:W-:-:S04]  /*d2c0*/  IMAD.HI.U32 R3, R3, R15, R2 ;  /* 0x0000000f03037227 */ /* 0x000fc800078e0002 */
[----:B----4-:R-:W-:Y:S02]  /*d2d0*/  IMAD.MOV R12, RZ, RZ, -R5 ;  /* 0x000000ffff0c7224 */ /* 0x010fe400078e0a05 */
[----:B------:R-:W-:-:S04]  /*d2e0*/  IMAD.HI.U32 R0, R3, R7, RZ ;  /* 0x0000000703007227 */ /* 0x000fc800078e00ff */
[----:B------:R-:W-:Y:S02]  /*d2f0*/  IMAD R15, R12, R13, RZ ;  /* 0x0000000d0c0f7224 */ /* 0x000fe400078e02ff */
[----:B------:R-:W-:-:S04]  /*d300*/  IMAD.HI.U32 R2, R3, R58, RZ ;  /* 0x0000003a03027227 */ /* 0x000fc800078e00ff */
[----:B------:R-:W-:-:S04]  /*d310*/  IMAD.HI.U32 R5, R5, R15, R4 ;  /* 0x0000000f05057227 */ /* 0x000fc800078e0004 */
[----:B------:R-:W-:Y:S02]  /*d320*/  IMAD.MOV R12, RZ, RZ, -R0 ;  /* 0x000000ffff0c7224 */ /* 0x000fe400078e0a00 */
[----:B------:R-:W-:Y:S02]  /*d330*/  IMAD.MOV R15, RZ, RZ, -R2 ;  /* 0x000000ffff0f7224 */ /* 0x000fe400078e0a02 */
[----:B------:R-:W-:-:S04]  /*d340*/  IMAD.HI.U32 R4, R3, R56, RZ ;  /* 0x0000003803047227 */ /* 0x000fc800078e00ff */
[C---:B------:R-:W-:Y:S02]  /*d350*/  IMAD R7, R6.reuse, R12, R7 ;  /* 0x0000000c06077224 */ /* 0x040fe400078e0207 */
[----:B------:R-:W-:Y:S02]  /*d360*/  IMAD R3, R6, R15, R58 ;  /* 0x0000000f06037224 */ /* 0x000fe400078e023a */
[----:B------:R-:W-:Y:S01]  /*d370*/  IMAD.HI.U32 R12, R5, R11, RZ ;  /* 0x0000000b050c7227 */ /* 0x000fe200078e00ff */
[-C--:B------:R-:W-:Y:S02]  /*d380*/  ISETP.GE.U32.AND P6, PT, R7, R6.reuse, PT ;  /* 0x000000060700720c */ /* 0x080fe40003fc6070 */
[----:B------:R-:W-:Y:S01]  /*d390*/  ISETP.GE.U32.AND P3, PT, R3, R6, PT ;  /* 0x000000060300720c */ /* 0x000fe20003f66070 */
[----:B------:R-:W-:-:S04]  /*d3a0*/  IMAD.HI.U32 R16, R5, R8, RZ ;  /* 0x0000000805107227 */ /* 0x000fc800078e00ff */
[----:B------:R-:W-:-:S04]  /*d3b0*/  IMAD.HI.U32 R18, R5, R10, RZ ;  /* 0x0000000a05127227 */ /* 0x000fc800078e00ff */
[----:B------:R-:W-:Y:S02]  /*d3c0*/  IMAD.MOV R14, RZ, RZ, -R12 ;  /* 0x000000ffff0e7224 */ /* 0x000fe400078e0a0c */
[----:B------:R-:W-:Y:S02]  /*d3d0*/  IMAD.MOV R15, RZ, RZ, -R16 ;  /* 0x000000ffff0f7224 */ /* 0x000fe400078e0a10 */
[----:B------:R-:W-:Y:S01]  /*d3e0*/  IMAD.MOV R5, RZ, RZ, -R4 ;  /* 0x000000ffff057224 */ /* 0x000fe200078e0a04 */
[----:B------:R-:W-:Y:S01]  /*d3f0*/  @P3 IADD3 R3, PT, PT, R3, -R6, RZ ;  /* 0x8000000603033210 */ /* 0x000fe20007ffe0ff */
[----:B------:R-:W-:Y:S02]  /*d400*/  IMAD.MOV R17, RZ, RZ, -R18 ;  /* 0x000000ffff117224 */ /* 0x000fe400078e0a12 */
[C---:B------:R-:W-:Y:S02]  /*d410*/  IMAD R14, R13.reuse, R14, R11 ;  /* 0x0000000e0d0e7224 */ /* 0x040fe400078e020b */
[----:B------:R-:W-:-:S02]  /*d420*/  IMAD R8, R13, R15, R8 ;  /* 0x0000000f0d087224 */ /* 0x000fc400078e0208 */
[----:B------:R-:W-:Y:S01]  /*d430*/  IMAD R5, R6, R5, R56 ;  /* 0x0000000506057224 */ /* 0x000fe200078e0238 */
[----:B------:R-:W-:Y:S01]  /*d440*/  ISETP.GE.U32.AND P2, PT, R14, R13, PT ;  /* 0x0000000d0e00720c */ /* 0x000fe20003f46070 */
[----:B------:R-:W-:Y:S01]  /*d450*/  IMAD R10, R13, R17, R10 ;  /* 0x000000110d0a7224 */ /* 0x000fe200078e020a */
[-C--:B------:R-:W-:Y:S01]  /*d460*/  ISETP.GE.U32.AND P1, PT, R8, R13.reuse, PT ;  /* 0x0000000d0800720c */ /* 0x080fe20003f26070 */
[----:B------:R-:W-:Y:S01]  /*d470*/  @P6 IMAD.IADD R7, R7, 0x1, -R6 ;  /* 0x0000000107076824 */ /* 0x000fe200078e0a06 */
[-C--:B------:R-:W-:Y:S01]  /*d480*/  ISETP.GE.U32.AND P5, PT, R5, R6.reuse, PT ;  /* 0x000000060500720c */ /* 0x080fe20003fa6070 */
[----:B------:R-:W-:Y:S01]  /*d490*/  @P6 VIADD R0, R0, 0x1 ;  /* 0x0000000100006836 */ /* 0x000fe20000000000 */
[----:B------:R-:W-:Y:S01]  /*d4a0*/  ISETP.GE.U32.AND P0, PT, R10, R13, PT ;  /* 0x0000000d0a00720c */ /* 0x000fe20003f06070 */
[----:B------:R-:W-:Y:S01]  /*d4b0*/  @P3 VIADD R2, R2, 0x1 ;  /* 0x0000000102023836 */ /* 0x000fe20000000000 */
[-C--:B------:R-:W-:Y:S02]  /*d4c0*/  ISETP.GE.U32.AND P6, PT, R3, R6.reuse, PT ;  /* 0x000000060300720c */ /* 0x080fe40003fc6070 */
[----:B------:R-:W-:-:S02]  /*d4d0*/  ISETP.GE.U32.AND P4, PT, R7, R6, PT ;  /* 0x000000060700720c */ /* 0x000fc40003f86070 */
[-C--:B------:R-:W-:Y:S01]  /*d4e0*/  LOP3.LUT R3, RZ, R6.reuse, RZ, 0x33, !PT ;  /* 0x00000006ff037212 */ /* 0x080fe200078e33ff */
[--C-:B------:R-:W-:Y:S02]  /*d4f0*/  @P2 IMAD.IADD R14, R14, 0x1, -R13.reuse ;  /* 0x000000010e0e2824 */ /* 0x100fe400078e0a0d */
[--C-:B------:R-:W-:Y:S02]  /*d500*/  @P1 IMAD.IADD R8, R8, 0x1, -R13.reuse ;  /* 0x0000000108081824 */ /* 0x100fe400078e0a0d */
[----:B------:R-:W-:Y:S01]  /*d510*/  @P5 IMAD.IADD R5, R5, 0x1, -R6 ;  /* 0x0000000105055824 */ /* 0x000fe200078e0a06 */
[-C--:B------:R-:W-:Y:S01]  /*d520*/  ISETP.GE.U32.AND P3, PT, R14, R13.reuse, PT ;  /* 0x0000000d0e00720c */ /* 0x080fe20003f66070 */
[----:B------:R-:W-:Y:S02]  /*d530*/  @P0 IMAD.IADD R10, R10, 0x1, -R13 ;  /* 0x000000010a0a0824 */ /* 0x000fe400078e0a0d */
[----:B------:R-:W-:Y:S01]  /*d540*/  @P6 VIADD R2, R2, 0x1 ;  /* 0x0000000102026836 */ /* 0x000fe20000000000 */
[-C--:B------:R-:W-:Y:S01]  /*d550*/  ISETP.GE.U32.AND P6, PT, R8, R13.reuse, PT ;  /* 0x0000000d0800720c */ /* 0x080fe20003fc6070 */
[----:B------:R-:W-:Y:S01]  /*d560*/  @P4 VIADD R0, R0, 0x1 ;  /* 0x0000000100004836 */ /* 0x000fe20000000000 */
[----:B------:R-:W-:Y:S01]  /*d570*/  ISETP.GE.U32.AND P4, PT, R5, R6, PT ;  /* 0x000000060500720c */ /* 0x000fe20003f86070 */
[----:B------:R-:W-:Y:S01]  /*d580*/  @P5 VIADD R4, R4, 0x1 ;  /* 0x0000000104045836 */ /* 0x000fe20000000000 */
[-C--:B------:R-:W-:Y:S01]  /*d590*/  ISETP.GE.U32.AND P5, PT, R10, R13.reuse, PT ;  /* 0x0000000d0a00720c */ /* 0x080fe20003fa6070 */
[----:B------:R-:W-:Y:S01]  /*d5a0*/  @P2 VIADD R12, R12, 0x1 ;  /* 0x000000010c0c2836 */ /* 0x000fe20000000000 */
[----:B------:R-:W-:Y:S01]  /*d5b0*/  ISETP.NE.U32.AND P2, PT, R6, RZ, PT ;  /* 0x000000ff0600720c */ /* 0x000fe20003f45070 */
[----:B------:R-:W-:Y:S01]  /*d5c0*/  @P1 VIADD R16, R16, 0x1 ;  /* 0x0000000110101836 */ /* 0x000fe20000000000 */
[----:B------:R-:W-:Y:S01]  /*d5d0*/  ISETP.NE.U32.AND P1, PT, R13, RZ, PT ;  /* 0x000000ff0d00720c */ /* 0x000fe20003f25070 */
[----:B------:R-:W-:Y:S01]  /*d5e0*/  @P0 VIADD R18, R18, 0x1 ;  /* 0x0000000112120836 */ /* 0x000fe20000000000 */
[----:B------:R-:W-:Y:S01]  /*d5f0*/  LOP3.LUT R13, RZ, R13, RZ, 0x33, !PT ;  /* 0x0000000dff0d7212 */ /* 0x000fe200078e33ff */
[----:B------:R-:W-:Y:S01]  /*d600*/  @P3 VIADD R12, R12, 0x1 ;  /* 0x000000010c0c3836 */ /* 0x000fe20000000000 */
[C---:B------:R-:W-:Y:S01]  /*d610*/  SEL R0, R3.reuse, R0, !P2 ;  /* 0x0000000003007207 */ /* 0x040fe20005000000 */
[----:B------:R-:W-:Y:S01]  /*d620*/  @P6 VIADD R16, R16, 0x1 ;  /* 0x0000000110106836 */ /* 0x000fe20000000000 */
[----:B------:R-:W-:Y:S01]  /*d630*/  SEL R2, R3, R2, !P2 ;  /* 0x0000000203027207 */ /* 0x000fe20005000000 */
[----:B------:R-:W-:Y:S01]  /*d640*/  @P4 VIADD R4, R4, 0x1 ;  /* 0x0000000104044836 */ /* 0x000fe20000000000 */
[----:B------:R-:W-:-:S02]  /*d650*/  SEL R12, R13, R12, !P1 ;  /* 0x0000000c0d0c7207 */ /* 0x000fc40004800000 */
[----:B------:R-:W-:Y:S02]  /*d660*/  @P5 IADD3 R18, PT, PT, R18, 0x1, RZ ;  /* 0x0000000112125810 */ /* 0x000fe40007ffe0ff */
[----:B------:R-:W-:Y:S02]  /*d670*/  SEL R16, R13, R16, !P1 ;  /* 0x000000100d107207 */ /* 0x000fe40004800000 */
[----:B------:R-:W-:Y:S02]  /*d680*/  SEL R3, R3, R4, !P2 ;  /* 0x0000000403037207 */ /* 0x000fe40005000000 */
[----:B------:R-:W-:Y:S02]  /*d690*/  SEL R13, R13, R18, !P1 ;  /* 0x000000120d0d7207 */ /* 0x000fe40004800000 */
[----:B------:R-:W-:Y:S02]  /*d6a0*/  PRMT R74, R0, 0x7610, R74 ;  /* 0x00007610004a7816 */ /* 0x000fe4000000004a */
[----:B------:R-:W-:-:S02]  /*d6b0*/  PRMT R0, R12, 0x7610, R0 ;  /* 0x000076100c007816 */ /* 0x000fc40000000000 */
[----:B------:R-:W-:Y:S02]  /*d6c0*/  PRMT R69, R2, 0x7610, R69 ;  /* 0x0000761002457816 */ /* 0x000fe40000000045 */
[----:B------:R-:W-:Y:S02]  /*d6d0*/  PRMT R68, R3, 0x7610, R68 ;  /* 0x0000761003447816 */ /* 0x000fe40000000044 */
[----:B------:R-:W-:Y:S02]  /*d6e0*/  PRMT R12, R16, 0x7610, R12 ;  /* 0x00007610100c7816 */ /* 0x000fe4000000000c */
[----:B------:R-:W-:-:S07]  /*d6f0*/  PRMT R14, R13, 0x7610, R14 ;  /* 0x000076100d0e7816 */ /* 0x000fce000000000e */
.L_x_432:
[----:B------:R-:W-:Y:S05]  /*d700*/  BSYNC.RECONVERGENT B0 ;  /* 0x0000000000007941 */ /* 0x000fea0003800200 */
.L_x_431:
[----:B------:R-:W0:Y:S01]  /*d710*/  LDCU UR10, c[0x0][0x39c] ;  /* 0x00007380ff0a77ac */ /* 0x000e220008000800 */
[----:B------:R-:W2:Y:S01]  /*d720*/  LDCU.128 UR4, c[0x0][0x3c0] ;  /* 0x00007800ff0477ac */ /* 0x000ea20008000c00 */
[----:B------:R-:W3:Y:S01]  /*d730*/  LDCU.64 UR8, c[0x0][0x3d0] ;  /* 0x00007a00ff0877ac */ /* 0x000ee20008000a00 */
[----:B0-----:R-:W-:-:S04]  /*d740*/  IMAD R61, R62, UR10, R61 ;  /* 0x0000000a3e3d7c24 */ /* 0x001fc8000f8e023d */
[C---:B------:R-:W-:Y:S01]  /*d750*/  IMAD R4, R61.reuse, 0x3, RZ ;  /* 0x000000033d047824 */ /* 0x040fe200078e02ff */
[----:B--2---:R-:W-:-:S04]  /*d760*/  IADD3 R6, P0, PT, R61, UR4, RZ ;  /* 0x000000043d067c10 */ /* 0x004fc8000ff1e0ff */
[C---:B------:R-:W-:Y:S02]  /*d770*/  IADD3 R2, P1, PT, R4.reuse, UR6, RZ ;  /* 0x0000000604027c10 */ /* 0x040fe4000ff3e0ff */
[----:B------:R-:W-:Y:S02]  /*d780*/  SHF.R.S32.HI R5, RZ, 0x1f, R4 ;  /* 0x0000001fff057819 */ /* 0x000fe40000011404 */
[----:B------:R-:W-:Y:S02]  /*d790*/  LEA.HI.X.SX32 R7, R61, UR5, 0x1, P0 ;  /* 0x000000053d077c11 */ /* 0x000fe400080f0eff */
[----:B---3--:R-:W-:Y:S02]  /*d7a0*/  IADD3 R4, P0, PT, R4, UR8, RZ ;  /* 0x0000000804047c10 */ /* 0x008fe4000ff1e0ff */
        /* <DEDUP_REMOVED lines=10> */
        .weak           $__internal_3_$__cuda_sm20_div_rn_f64_full
        .type           $__internal_3_$__cuda_sm20_div_rn_f64_full,@function
        .size           $__internal_3_$__cuda_sm20_div_rn_f64_full,($__internal_4_$__cuda_sm20_div_u16 - $__internal_3_$__cuda_sm20_div_rn_f64_full)
$__internal_3_$__cuda_sm20_div_rn_f64_full:
        /* <DEDUP_REMOVED lines=19> */
[----:B------:R-:W-:-:S05]  /*d980*/  @!P0 LOP3.LUT R84, R47, 0x7ff00000, RZ, 0xc0, !PT ;  /* 0x7ff000002f548812 */ /* 0x000fca00078ec0ff */
[----:B------:R-:W-:Y:S01]  /*d990*/  VIADD R87, R84, 0xffffffff ;  /* 0xffffffff54577836 */ /* 0x000fe20000000000 */
        /* <DEDUP_REMOVED lines=20> */
[----:B------:R-:W-:Y:S01]  /*dae0*/  ISETP.GE.U32.AND P0, PT, R49, R36, PT ;  /* 0x000000243100720c */ /* 0x000fe20003f06070 */
[----:B------:R-:W-:Y:S01]  /*daf0*/  IMAD.MOV.U32 R36, RZ, RZ, RZ ;  /* 0x000000ffff247224 */ /* 0x000fe200078e00ff */
[----:B------:R-:W-:Y:S02]  /*db00*/  VIMNMX R37, PT, PT, R37, 0x46a00000, PT ;  /* 0x46a0000025257848 */ /* 0x000fe40003fe0100 */
[----:B------:R-:W-:-:S05]  /*db10*/  SEL R42, R63, 0x63400000, !P0 ;  /* 0x634000003f2a7807 */ /* 0x000fca0004000000 */
[----:B------:R-:W-:-:S04]  /*db20*/  IMAD.IADD R42, R37, 0x1, -R42 ;  /* 0x00000001252a7824 */ /* 0x000fc800078e0a2a */
        /* <DEDUP_REMOVED lines=12> */
[----:B------:R-:W-:-:S06]  /*dbf0*/  IMAD.MOV.U32 R26, RZ, RZ, RZ ;  /* 0x000000ffff1a7224 */ /* 0x000fcc00078e00ff */
[----:B------:R-:W-:-:S03]  /*dc00*/  DFMA R26, R40, -R26, R38 ;  /* 0x8000001a281a722b */ /* 0x000fc60000000026 */
[----:B------:R-:W-:-:S03]  /*dc10*/  LOP3.LUT R43, R37, R43, RZ, 0x3c, !PT ;  /* 0x0000002b252b7212 */ /* 0x000fc600078e3cff */
[----:B------:R-:W-:-:S04]  /*dc20*/  IADD3 R26, PT, PT, -R42, -0x43300000, RZ ;  /* 0xbcd000002a1a7810 */ /* 0x000fc80007ffe1ff */
[----:B------:R-:W-:-:S04]  /*dc30*/  FSETP.NEU.AND P0, PT, |R27|, R26, PT ;  /* 0x0000001a1b00720b */ /* 0x000fc80003f0d200 */
[----:B------:R-:W-:Y:S02]  /*dc40*/  FSEL R40, R36, R40, !P0 ;  /* 0x0000002824287208 */ /* 0x000fe40004000000 */
[----:B------:R-:W-:Y:S01]  /*dc50*/  FSEL R41, R43, R41, !P0 ;  /* 0x000000292b297208 */ /* 0x000fe20004000000 */
[----:B------:R-:W-:Y:S06]  /*dc60*/  BRA `(.L_x_435) ;  /* 0x0000000000547947 */ /* 0x000fec0003800000 */
.L_x_434:
[----:B------:R-:W-:-:S14]  /*dc70*/  DSETP.NAN.AND P0, PT, R36, R36, PT ;  /* 0x000000242400722a */ /* 0x000fdc0003f08000 */
[----:B------:R-:W-:Y:S05]  /*dc80*/  @P0 BRA `(.L_x_436) ;  /* 0x0000000000440947 */ /* 0x000fea0003800000 */
[----:B------:R-:W-:-:S14]  /*dc90*/  DSETP.NAN.AND P0, PT, R26, R26, PT ;  /* 0x0000001a1a00722a */ /* 0x000fdc0003f08000 */
[----:B------:R-:W-:Y:S05]  /*dca0*/  @P0 BRA `(.L_x_437) ;  /* 0x0000000000300947 */ /* 0x000fea0003800000 */
[----:B------:R-:W-:Y:S01]  /*dcb0*/  ISETP.NE.AND P0, PT, R85, R84, PT ;  /* 0x000000545500720c */ /* 0x000fe20003f05270 */
[----:B------:R-:W-:Y:S01]  /*dcc0*/  IMAD.MOV.U32 R40, RZ, RZ, 0x0 ;  /* 0x00000000ff287424 */ /* 0x000fe200078e00ff */
[----:B------:R-:W-:-:S11]  /*dcd0*/  MOV R41, 0xfff80000 ;  /* 0xfff8000000297802 */ /* 0x000fd60000000f00 */
[----:B------:R-:W-:Y:S05]  /*dce0*/  @!P0 BRA `(.L_x_435) ;  /* 0x0000000000348947 */ /* 0x000fea0003800000 */
[----:B------:R-:W-:Y:S02]  /*dcf0*/  ISETP.NE.AND P0, PT, R85, 0x7ff00000, PT ;  /* 0x7ff000005500780c */ /* 0x000fe40003f05270 */
[----:B------:R-:W-:Y:S02]  /*dd00*/  LOP3.LUT R41, R37, 0x80000000, R27, 0x48, !PT ;  /* 0x8000000025297812 */ /* 0x000fe400078e481b */
[----:B------:R-:W-:-:S13]  /*dd10*/  ISETP.EQ.OR P0, PT, R84, RZ, !P0 ;  /* 0x000000ff5400720c */ /* 0x000fda0004702670 */
[----:B------:R-:W-:Y:S01]  /*dd20*/  @P0 LOP3.LUT R26, R41, 0x7ff00000, RZ, 0xfc, !PT ;  /* 0x7ff00000291a0812 */ /* 0x000fe200078efcff */
[----:B------:R-:W-:Y:S02]  /*dd30*/  @!P0 IMAD.MOV.U32 R40, RZ, RZ, RZ ;  /* 0x000000ffff288224 */ /* 0x000fe400078e00ff */
[----:B------:R-:W-:Y:S02]  /*dd40*/  @P0 IMAD.MOV.U32 R40, RZ, RZ, RZ ;  /* 0x000000ffff280224 */ /* 0x000fe400078e00ff */
[----:B------:R-:W-:Y:S01]  /*dd50*/  @P0 IMAD.MOV.U32 R41, RZ, RZ, R26 ;  /* 0x000000ffff290224 */ /* 0x000fe200078e001a */
[----:B------:R-:W-:Y:S06]  /*dd60*/  BRA `(.L_x_435) ;  /* 0x0000000000147947 */ /* 0x000fec0003800000 */
.L_x_437:
[----:B------:R-:W-:Y:S01]  /*dd70*/  LOP3.LUT R41, R27, 0x80000, RZ, 0xfc, !PT ;  /* 0x000800001b297812 */ /* 0x000fe200078efcff */
[----:B------:R-:W-:Y:S01]  /*dd80*/  IMAD.MOV.U32 R40, RZ, RZ, R26 ;  /* 0x000000ffff287224 */ /* 0x000fe200078e001a */
[----:B------:R-:W-:Y:S06]  /*dd90*/  BRA `(.L_x_435) ;  /* 0x0000000000087947 */ /* 0x000fec0003800000 */
.L_x_436:
[----:B------:R-:W-:Y:S01]  /*dda0*/  LOP3.LUT R41, R37, 0x80000, RZ, 0xfc, !PT ;  /* 0x0008000025297812 */ /* 0x000fe200078efcff */
[----:B------:R-:W-:-:S07]  /*ddb0*/  IMAD.MOV.U32 R40, RZ, RZ, R36 ;  /* 0x000000ffff287224 */ /* 0x000fce00078e0024 */
.L_x_435:
[----:B------:R-:W-:Y:S05]  /*ddc0*/  BSYNC.RECONVERGENT B0 ;  /* 0x0000000000007941 */ /* 0x000fea0003800200 */
.L_x_433:
[----:B------:R-:W-:-:S04]  /*ddd0*/  IMAD.MOV.U32 R49, RZ, RZ, 0x0 ;  /* 0x00000000ff317424 */ /* 0x000fc800078e00ff */
[----:B------:R-:W-:Y:S05]  /*dde0*/  RET.REL.NODEC R48 `(_Z21render_braille_kernelPKhjjjiiiiiid11PixelFormathhPhS2_S2_) ;  /* 0xffffff2030847950 */ /* 0x000fea0003c3ffff */
        .weak           $__internal_4_$__cuda_sm20_div_u16
        .type           $__internal_4_$__cuda_sm20_div_u16,@function
        .size           $__internal_4_$__cuda_sm20_div_u16,($__internal_5_$__cuda_sm20_dsqrt_rn_f64_mediumpath_v1 - $__internal_4_$__cuda_sm20_div_u16)
$__internal_4_$__cuda_sm20_div_u16:
[----:B------:R-:W0:Y:S01]  /*ddf0*/  I2F.U16 R27, R26 ;  /* 0x0000001a001b7306 */ /* 0x000e220000101000 */
[----:B------:R-:W-:Y:S01]  /*de00*/  IMAD.MOV.U32 R28, RZ, RZ, 0x4b800000 ;  /* 0x4b800000ff1c7424 */ /* 0x000fe200078e00ff */
[C---:B0-----:R-:W-:Y:S02]  /*de10*/  FSETP.GEU.AND P1, PT, |R27|.reuse, 1.175494350822287508e-38, PT ;  /* 0x008000001b00780b */ /* 0x041fe40003f2e200 */
[----:B------:R-:W-:Y:S02]  /*de20*/  FSETP.GT.AND P0, PT, |R27|, 8.50705917302346158658e+37, PT ;  /* 0x7e8000001b00780b */ /* 0x000fe40003f04200 */
[----:B------:R-:W-:-:S04]  /*de30*/  FSEL R28, R28, 1, !P1 ;  /* 0x3f8000001c1c7808 */ /* 0x000fc80004800000 */
[----:B------:R-:W-:Y:S02]  /*de40*/  FSEL R28, R28, 0.25, !P0 ;  /* 0x3e8000001c1c7808 */ /* 0x000fe40004000000 */
[----:B------:R-:W-:Y:S01]  /*de50*/  ISETP.NE.U32.AND P0, PT, R26, RZ, PT ;  /* 0x000000ff1a00720c */ /* 0x000fe20003f05070 */
[----:B------:R-:W-:Y:S02]  /*de60*/  IMAD.MOV.U32 R26, RZ, RZ, R36 ;  /* 0x000000ffff1a7224 */ /* 0x000fe400078e0024 */
[----:B------:R-:W-:Y:S01]  /*de70*/  FMUL R29, R27, R28 ;  /* 0x0000001c1b1d7220 */ /* 0x000fe20000400000 */
[----:B------:R-:W-:-:S05]  /*de80*/  I2FP.F32.U32.RZ R27, 0xff ;  /* 0x000000ff001b7845 */ /* 0x000fca000020d000 */
[----:B------:R-:W0:Y:S02]  /*de90*/  MUFU.RCP R29, R29 ;  /* 0x0000001d001d7308 */ /* 0x000e240000001000 */
[----:B0-----:R-:W-:-:S04]  /*dea0*/  FMUL R28, R28, R29 ;  /* 0x0000001d1c1c7220 */ /* 0x001fc80000400000 */
[----:B------:R-:W-:-:S04]  /*deb0*/  VIADD R28, R28, 0x2 ;  /* 0x000000021c1c7836 */ /* 0x000fc80000000000 */
[----:B------:R-:W-:Y:S01]  /*dec0*/  FMUL.RZ R28, R27, R28 ;  /* 0x0000001c1b1c7220 */ /* 0x000fe2000040c000 */
[----:B------:R-:W-:-:S05]  /*ded0*/  IMAD.MOV.U32 R27, RZ, RZ, 0x0 ;  /* 0x00000000ff1b7424 */ /* 0x000fca00078e00ff */
[----:B------:R-:W0:Y:S02]  /*dee0*/  F2I.U32.TRUNC.NTZ R28, R28 ;  /* 0x0000001c001c7305 */ /* 0x000e24000020f000 */
[----:B0-----:R-:W-:Y:S01]  /*def0*/  LOP3.LUT R76, R28, 0xffff, RZ, 0xc0, !PT ;  /* 0x0000ffff1c4c7812 */ /* 0x001fe200078ec0ff */
[----:B------:R-:W-:Y:S01]  /*df00*/  @!P0 IMAD.MOV.U32 R76, RZ, RZ, -0x1 ;  /* 0xffffffffff4c8424 */ /* 0x000fe200078e00ff */
[----:B------:R-:W-:Y:S06]  /*df10*/  RET.REL.NODEC R26 `(_Z21render_braille_kernelPKhjjjiiiiiid11PixelFormathhPhS2_S2_) ;  /* 0xffffff201a387950 */ /* 0x000fec0003c3ffff */
        .weak           $__internal_5_$__cuda_sm20_dsqrt_rn_f64_mediumpath_v1
        .type           $__internal_5_$__cuda_sm20_dsqrt_rn_f64_mediumpath_v1,@function
        .size           $__internal_5_$__cuda_sm20_dsqrt_rn_f64_mediumpath_v1,($_Z21render_braille_kernelPKhjjjiiiiiid11PixelFormathhPhS2_S2_$__internal_trig_reduction_slowpathd - $__internal_5_$__cuda_sm20_dsqrt_rn_f64_mediumpath_v1)
$__internal_5_$__cuda_sm20_dsqrt_rn_f64_mediumpath_v1:
[----:B------:R-:W-:Y:S01]  /*df20*/  ISETP.GE.U32.AND P0, PT, R40, -0x3400000, PT ;  /* 0xfcc000002800780c */ /* 0x000fe20003f06070 */
[----:B------:R-:W-:Y:S01]  /*df30*/  BSSY.RECONVERGENT B1, `(.L_x_438) ;  /* 0x0000027000017945 */ /* 0x000fe20003800200 */
[----:B------:R-:W-:Y:S02]  /*df40*/  IMAD.MOV.U32 R26, RZ, RZ, R48 ;  /* 0x000000ffff1a7224 */ /* 0x000fe400078e0030 */
[----:B------:R-:W-:Y:S02]  /*df50*/  IMAD.MOV.U32 R27, RZ, RZ, R49 ;  /* 0x000000ffff1b7224 */ /* 0x000fe400078e0031 */
[----:B------:R-:W-:Y:S02]  /*df60*/  IMAD.MOV.U32 R40, RZ, RZ, R46 ;  /* 0x000000ffff287224 */ /* 0x000fe400078e002e */
[----:B------:R-:W-:-:S05]  /*df70*/  IMAD.MOV.U32 R43, RZ, RZ, R45 ;  /* 0x000000ffff2b7224 */ /* 0x000fca00078e002d */
[----:B------:R-:W-:Y:S05]  /*df80*/  @!P0 BRA `(.L_x_439) ;  /* 0x0000000000208947 */ /* 0x000fea0003800000 */
[----:B------:R-:W-:-:S10]  /*df90*/  DFMA.RM R26, R26, R40, R42 ;  /* 0x000000281a1a722b */ /* 0x000fd4000000402a */
[----:B------:R-:W-:-:S04]  /*dfa0*/  IADD3 R40, P0, PT, R26, 0x1, RZ ;  /* 0x000000011a287810 */ /* 0x000fc80007f1e0ff */
[----:B------:R-:W-:-:S06]  /*dfb0*/  IADD3.X R41, PT, PT, RZ, R27, RZ, P0, !PT ;  /* 0x0000001bff297210 */ /* 0x000fcc00007fe4ff */
[----:B------:R-:W-:-:S08]  /*dfc0*/  DFMA.RP R38, -R26, R40, R38 ;  /* 0x000000281a26722b */ /* 0x000fd00000008126 */
[----:B------:R-:W-:-:S06]  /*dfd0*/  DSETP.GT.AND P0, PT, R38, RZ, PT ;  /* 0x000000ff2600722a */ /* 0x000fcc0003f04000 */
[----:B------:R-:W-:Y:S02]  /*dfe0*/  FSEL R26, R40, R26, P0 ;  /* 0x0000001a281a7208 */ /* 0x000fe40000000000 */
[----:B------:R-:W-:Y:S01]  /*dff0*/  FSEL R27, R41, R27, P0 ;  /* 0x0000001b291b7208 */ /* 0x000fe20000000000 */
[----:B------:R-:W-:Y:S06]  /*e000*/  BRA `(.L_x_440) ;  /* 0x0000000000647947 */ /* 0x000fec0003800000 */
.L_x_439:
        /* <DEDUP_REMOVED lines=9> */
[----:B------:R-:W-:Y:S02]  /*e0a0*/  IMAD.MOV.U32 R42, RZ, RZ, 0x0 ;  /* 0x00000000ff2a7424 */ /* 0x000fe400078e00ff */
[----:B------:R-:W-:Y:S02]  /*e0b0*/  IMAD.MOV.U32 R38, RZ, RZ, RZ ;  /* 0x000000ffff267224 */ /* 0x000fe400078e00ff */
[----:B------:R-:W-:Y:S01]  /*e0c0*/  IMAD.MOV.U32 R43, RZ, RZ, 0x3fd80000 ;  /* 0x3fd80000ff2b7424 */ /* 0x000fe200078e00ff */
[----:B------:R-:W0:Y:S03]  /*e0d0*/  MUFU.RSQ64H R39, R27 ;  /* 0x0000001b00277308 */ /* 0x000e260000001c00 */
        /* <DEDUP_REMOVED lines=9> */
[----:B------:R-:W-:Y:S01]  /*e170*/  VIADD R27, R27, 0xfcb00000 ;  /* 0xfcb000001b1b7836 */ /* 0x000fe20000000000 */
[----:B------:R-:W-:Y:S06]  /*e180*/  BRA `(.L_x_440) ;  /* 0x0000000000047947 */ /* 0x000fec0003800000 */
.L_x_441:
[----:B------:R-:W-:-:S11]  /*e190*/  DADD R26, R38, R38 ;  /* 0x00000000261a7229 */ /* 0x000fd60000000026 */
.L_x_440:
[----:B------:R-:W-:Y:S05]  /*e1a0*/  BSYNC.RECONVERGENT B1 ;  /* 0x0000000000017941 */ /* 0x000fea0003800200 */
.L_x_438:
[----:B------:R-:W-:Y:S02]  /*e1b0*/  IMAD.MOV.U32 R44, RZ, RZ, R26 ;  /* 0x000000ffff2c7224 */ /* 0x000fe400078e001a */
[----:B------:R-:W-:Y:S02]  /*e1c0*/  IMAD.MOV.U32 R45, RZ, RZ, R27 ;  /* 0x000000ffff2d7224 */ /* 0x000fe400078e001b */
[----:B------:R-:W-:Y:S02]  /*e1d0*/  IMAD.MOV.U32 R26, RZ, RZ, R47 ;  /* 0x000000ffff1a7224 */ /* 0x000fe400078e002f */
[----:B------:R-:W-:-:S04]  /*e1e0*/  IMAD.MOV.U32 R27, RZ, RZ, 0x0 ;  /* 0x00000000ff1b7424 */ /* 0x000fc800078e00ff */
[----:B------:R-:W-:Y:S05]  /*e1f0*/  RET.REL.NODEC R26 `(_Z21render_braille_kernelPKhjjjiiiiiid11PixelFormathhPhS2_S2_) ;  /* 0xffffff1c1a807950 */ /* 0x000fea0003c3ffff */
        .type           $_Z21render_braille_kernelPKhjjjiiiiiid11PixelFormathhPhS2_S2_$__internal_trig_reduction_slowpathd,@function
        .size           $_Z21render_braille_kernelPKhjjjiiiiiid11PixelFormathhPhS2_S2_$__internal_trig_reduction_slowpathd,(.L_x_508 - $_Z21render_braille_kernelPKhjjjiiiiiid11PixelFormathhPhS2_S2_$__internal_trig_reduction_slowpathd)
$_Z21render_braille_kernelPKhjjjiiiiiid11PixelFormathhPhS2_S2_$__internal_trig_reduction_slowpathd:
        /* <DEDUP_REMOVED lines=20> */
[----:B------:R-:W-:Y:S02]  /*e340*/  IADD3 R45, PT, PT, RZ, -R40, -R43 ;  /* 0x80000028ff2d7210 */ /* 0x000fe40007ffe82b */
[----:B------:R-:W-:Y:S02]  /*e350*/  CS2R R104, SRZ ;  /* 0x0000000000687805 */ /* 0x000fe4000001ff00 */
[----:B------:R-:W-:Y:S02]  /*e360*/  MOV R46, RZ ;  /* 0x000000ff002e7202 */ /* 0x000fe40000000f00 */
[----:B------:R-:W-:-:S07]  /*e370*/  LOP3.LUT R42, R42, 0x80000000, RZ, 0xfc, !PT ;  /* 0x800000002a2a7812 */ /* 0x000fce00078efcff */
.L_x_446:
[----:B------:R-:W1:Y:S01]  /*e380*/  LDC.64 R48, c[0x4][RZ] ;  /* 0x01000000ff307b82 */ /* 0x000e620000000a00 */
[----:B0-----:R-:W-:Y:S02]  /*e390*/  R2UR UR24, R100 ;  /* 0x00000000641872ca */ /* 0x001fe400000e0000 */
[----:B------:R-:W-:Y:S01]  /*e3a0*/  R2UR UR25, R101 ;  /* 0x00000000651972ca */ /* 0x000fe200000e0000 */
[----:B-1----:R-:W-:-:S12]  /*e3b0*/  IMAD.WIDE R102, R47, 0x8, R48 ;  /* 0x000000082f667825 */ /* 0x002fd800078e0230 */
[----:B------:R-:W2:Y:S01]  /*e3c0*/  LDG.E.64.CONSTANT R102, desc[UR24][R102.64] ;  /* 0x0000001866667981 */ /* 0x000ea2000c1e9b00 */
[----:B------:R-:W-:Y:S02]  /*e3d0*/  IMAD.MOV.U32 R50, RZ, RZ, R104 ;  /* 0x000000ffff327224 */ /* 0x000fe400078e0068 */
        /* <DEDUP_REMOVED lines=22> */
[----:B0-----:R-:W-:Y:S02]  /*e540*/  IMAD.MOV.U32 R104, RZ, RZ, R50 ;  /* 0x000000ffff687224 */ /* 0x001fe400078e0032 */
[----:B------:R-:W-:Y:S02]  /*e550*/  IMAD.MOV.U32 R105, RZ, RZ, R51 ;  /* 0x000000ffff697224 */ /* 0x000fe400078e0033 */
[----:B------:R-:W-:Y:S05]  /*e560*/  @P0 BRA `(.L_x_446) ;  /* 0xfffffffc00840947 */ /* 0x000fea000383ffff */
[----:B------:R-:W-:Y:S05]  /*e570*/  BSYNC.RECONVERGENT B1 ;  /* 0x0000000000017941 */ /* 0x000fea0003800200 */
.L_x_445:
[----:B------:R-:W-:-:S07]  /*e580*/  IMAD.MOV.U32 R47, RZ, RZ, R43 ;  /* 0x000000ffff2f7224 */ /* 0x000fce00078e002b */
.L_x_444:
[----:B------:R-:W-:Y:S05]  /*e590*/  BSYNC.RECONVERGENT B0 ;  /* 0x0000000000007941 */ /* 0x000fea0003800200 */
.L_x_443:
        /* <DEDUP_REMOVED lines=11> */
[C---:B---3--:R-:W-:Y:S02]  /*e650*/  @P0 SHF.L.U32 R48, R40.reuse, R99, RZ ;  /* 0x0000006328300219 */ /* 0x048fe400000006ff */
[----:B------:R-:W-:Y:S02]  /*e660*/  @P0 SHF.R.U64 R49, R49, R44, R51 ;  /* 0x0000002c31310219 */ /* 0x000fe40000001233 */
[--C-:B------:R-:W-:Y:S02]  /*e670*/  @P0 SHF.R.U32.HI R45, RZ, 0x1, R41.reuse ;  /* 0x00000001ff2d0819 */ /* 0x100fe40000011629 */
[----:B------:R-:W-:-:S02]  /*e680*/  @P0 SHF.R.U64 R46, R40, 0x1, R41 ;  /* 0x00000001282e0819 */ /* 0x000fc40000001229 */
[----:B------:R-:W-:Y:S02]  /*e690*/  @P0 SHF.L.U64.HI R47, R40, R99, R41 ;  /* 0x00000063282f0219 */ /* 0x000fe40000010229 */
[-C--:B------:R-:W-:Y:S02]  /*e6a0*/  @P0 SHF.R.U32.HI R96, RZ, R44.reuse, R51 ;  /* 0x0000002cff600219 */ /* 0x080fe40000011633 */
[----:B------:R-:W-:Y:S02]  /*e6b0*/  @P0 LOP3.LUT R40, R48, R49, RZ, 0xfc, !PT ;  /* 0x0000003130280212 */ /* 0x000fe400078efcff */
[----:B0-----:R-:W-:Y:S02]  /*e6c0*/  @P0 SHF.L.U32 R50, R42, R99, RZ ;  /* 0x000000632a320219 */ /* 0x001fe400000006ff */
[----:B------:R-:W-:Y:S02]  /*e6d0*/  @P0 SHF.R.U64 R51, R46, R44, R45 ;  /* 0x0000002c2e330219 */ /* 0x000fe4000000122d */
[----:B------:R-:W-:-:S02]  /*e6e0*/  @P0 LOP3.LUT R41, R47, R96, RZ, 0xfc, !PT ;  /* 0x000000602f290212 */ /* 0x000fc400078efcff */
[----:B------:R-:W-:Y:S02]  /*e6f0*/  @P0 SHF.R.U32.HI R46, RZ, R44, R45 ;  /* 0x0000002cff2e0219 */ /* 0x000fe4000001162d */
[----:B------:R-:W-:Y:S02]  /*e700*/  @P0 SHF.L.U64.HI R99, R42, R99, R43 ;  /* 0x000000632a630219 */ /* 0x000fe4000001022b */
[----:B------:R-:W-:Y:S02]  /*e710*/  SHF.L.U32 R44, R40, 0x2, RZ ;  /* 0x00000002282c7819 */ /* 0x000fe400000006ff */
[----:B------:R-:W-:Y:S02]  /*e720*/  @P0 LOP3.LUT R42, R50, R51, RZ, 0xfc, !PT ;  /* 0x00000033322a0212 */ /* 0x000fe400078efcff */
[----:B------:R-:W-:Y:S02]  /*e730*/  SHF.L.U64.HI R40, R40, 0x2, R41 ;  /* 0x0000000228287819 */ /* 0x000fe40000010229 */
[----:B------:R-:W-:-:S02]  /*e740*/  @P0 LOP3.LUT R43, R99, R46, RZ, 0xfc, !PT ;  /* 0x0000002e632b0212 */ /* 0x000fc400078efcff */
[----:B------:R-:W-:Y:S02]  /*e750*/  SHF.L.W.U32.HI R41, R41, 0x2, R42 ;  /* 0x0000000229297819 */ /* 0x000fe40000010e2a */
[----:B------:R-:W-:Y:S02]  /*e760*/  IADD3 RZ, P0, PT, RZ, -R44, RZ ;  /* 0x8000002cffff7210 */ /* 0x000fe40007f1e0ff */
[----:B------:R-:W-:Y:S02]  /*e770*/  LOP3.LUT R47, RZ, R40, RZ, 0x33, !PT ;  /* 0x00000028ff2f7212 */ /* 0x000fe400078e33ff */
[----:B------:R-:W-:Y:S02]  /*e780*/  SHF.L.W.U32.HI R42, R42, 0x2, R43 ;  /* 0x000000022a2a7819 */ /* 0x000fe40000010e2b */
[----:B------:R-:W-:Y:S02]  /*e790*/  LOP3.LUT R46, RZ, R41, RZ, 0x33, !PT ;  /* 0x00000029ff2e7212 */ /* 0x000fe400078e33ff */
[----:B------:R-:W-:-:S02]  /*e7a0*/  IADD3.X R47, P2, PT, RZ, R47, RZ, P0, !PT ;  /* 0x0000002fff2f7210 */ /* 0x000fc4000075e4ff */
[----:B------:R-:W-:Y:S02]  /*e7b0*/  LOP3.LUT R45, RZ, R42, RZ, 0x33, !PT ;  /* 0x0000002aff2d7212 */ /* 0x000fe400078e33ff */
        /* <DEDUP_REMOVED lines=26> */
.L_x_448:
[----:B------:R-:W-:Y:S05]  /*e960*/  BSYNC.RECONVERGENT B0 ;  /* 0x0000000000007941 */ /* 0x000fea0003800200 */
.L_x_447:
        /* <DEDUP_REMOVED lines=8> */
[C---:B------:R-:W-:Y:S02]  /*e9f0*/  IMAD R44, R45.reuse, -0x36f0255e, RZ ;  /* 0xc90fdaa22d2c7824 */ /* 0x040fe400078e02ff */
[----:B------:R-:W-:-:S04]  /*ea00*/  IMAD.WIDE.U32 R46, P3, R45, 0x2168c235, R46 ;  /* 0x2168c2352d2e7825 */ /* 0x000fc8000786002e */
[----:B------:R-:W-:Y:S01]  /*ea10*/  IMAD.X R40, RZ, RZ, R40, P3 ;  /* 0x000000ffff287224 */ /* 0x000fe200018e0628 */
[----:B------:R-:W-:Y:S02]  /*ea20*/  IADD3 R44, P3, PT, R44, R47, RZ ;  /* 0x0000002f2c2c7210 */ /* 0x000fe40007f7e0ff */
[----:B------:R-:W-:-:S03]  /*ea30*/  IADD3.X RZ, P2, PT, R46, R46, RZ, P2, !PT ;  /* 0x0000002e2eff7210 */ /* 0x000fc6000175e4ff */
[----:B------:R-:W-:Y:S01]  /*ea40*/  IMAD.X R40, RZ, RZ, R40, P3 ;  /* 0x000000ffff287224 */ /* 0x000fe200018e0628 */
[C---:B------:R-:W-:Y:S02]  /*ea50*/  ISETP.GT.U32.AND P3, PT, R44.reuse, RZ, PT ;  /* 0x000000ff2c00720c */ /* 0x040fe40003f64070 */
[----:B------:R-:W-:Y:S02]  /*ea60*/  IADD3.X R47, P2, PT, R44, R44, RZ, P2, !PT ;  /* 0x0000002c2c2f7210 */ /* 0x000fe4000175e4ff */
[----:B------:R-:W-:-:S03]  /*ea70*/  ISETP.GT.AND.EX P3, PT, R40, RZ, PT, P3 ;  /* 0x000000ff2800720c */ /* 0x000fc60003f64330 */
[----:B------:R-:W-:Y:S01]  /*ea80*/  IMAD.X R45, R40, 0x1, R40, P2 ;  /* 0x00000001282d7824 */ /* 0x000fe200010e0628 */
[----:B------:R-:W-:Y:S02]  /*ea90*/  SEL R47, R47, R44, P3 ;  /* 0x0000002c2f2f7207 */ /* 0x000fe40001800000 */
[----:B------:R-:W-:Y:S02]  /*eaa0*/  SEL R46, RZ, 0xffffffff, !P3 ;  /* 0xffffffffff2e7807 */ /* 0x000fe40005800000 */
[----:B------:R-:W-:Y:S02]  /*eab0*/  SEL R44, R45, R40, P3 ;  /* 0x000000282d2c7207 */ /* 0x000fe40001800000 */
[----:B------:R-:W-:Y:S01]  /*eac0*/  IADD3 R47, P2, PT, R47, 0x1, RZ ;  /* 0x000000012f2f7810 */ /* 0x000fe20007f5e0ff */
[----:B------:R-:W-:-:S04]  /*ead0*/  IMAD.IADD R46, R46, 0x1, -R41 ;  /* 0x000000012e2e7824 */ /* 0x000fc800078e0a29 */
[----:B------:R-:W-:Y:S02]  /*eae0*/  IMAD.X R44, RZ, RZ, R44, P2 ;  /* 0x000000ffff2c7224 */ /* 0x000fe400010e062c */
[----:B------:R-:W-:-:S03]  /*eaf0*/  IMAD.SHL.U32 R46, R46, 0x100000, RZ ;  /* 0x001000002e2e7824 */ /* 0x000fc600078e00ff */
[----:B------:R-:W-:-:S04]  /*eb00*/  SHF.R.U64 R45, R47, 0xa, R44 ;  /* 0x0000000a2f2d7819 */ /* 0x000fc8000000122c */
[----:B------:R-:W-:-:S04]  /*eb10*/  IADD3 R45, P2, PT, R45, 0x1, RZ ;  /* 0x000000012d2d7810 */ /* 0x000fc80007f5e0ff */
[----:B------:R-:W-:Y:S02]  /*eb20*/  LEA.HI.X R44, R44, RZ, RZ, 0x16, P2 ;  /* 0x000000ff2c2c7211 */ /* 0x000fe400010fb4ff */
[----:B------:R-:W-:Y:S02]  /*eb30*/  LOP3.LUT P2, R40, R97, 0x80000000, RZ, 0xc0, !PT ;  /* 0x8000000061287812 */ /* 0x000fe4000784c0ff */
[--C-:B------:R-:W-:Y:S02]  /*eb40*/  SHF.R.U64 R45, R45, 0x1, R44.reuse ;  /* 0x000000012d2d7819 */ /* 0x100fe4000000122c */
[----:B------:R-:W-:Y:S02]  /*eb50*/  SHF.R.U32.HI R41, RZ, 0x1, R44 ;  /* 0x00000001ff297819 */ /* 0x000fe4000001162c */
[----:B------:R-:W-:Y:S02]  /*eb60*/  IADD3 R44, P3, P4, RZ, RZ, R45 ;  /* 0x000000ffff2c7210 */ /* 0x000fe40007c7e02d */
[----:B------:R-:W-:-:S02]  /*eb70*/  @!P0 LOP3.LUT R40, R40, 0x80000000, RZ, 0x3c, !PT ;  /* 0x8000000028288812 */ /* 0x000fc400078e3cff */
[----:B------:R-:W-:-:S03]  /*eb80*/  IADD3.X R41, PT, PT, R46, 0x3fe00000, R41, P3, P4 ;  /* 0x3fe000002e297810 */ /* 0x000fc60001fe8429 */
[----:B------:R-:W-:Y:S01]  /*eb90*/  @P2 IMAD.MOV R42, RZ, RZ, -R42 ;  /* 0x000000ffff2a2224 */ /* 0x000fe200078e0a2a */
[----:B------:R-:W-:-:S07]  /*eba0*/  LOP3.LUT R97, R41, R40, RZ, 0xfc, !PT ;  /* 0x0000002829617212 */ /* 0x000fce00078efcff */
.L_x_442:
[----:B------:R-:W-:Y:S02]  /*ebb0*/  IMAD.MOV.U32 R99, RZ, RZ, 0x0 ;  /* 0x00000000ff637424 */ /* 0x000fe400078e00ff */
[----:B------:R-:W-:Y:S02]  /*ebc0*/  IMAD.MOV.U32 R45, RZ, RZ, R97 ;  /* 0x000000ffff2d7224 */ /* 0x000fe400078e0061 */
[----:B------:R-:W-:Y:S05]  /*ebd0*/  RET.REL.NODEC R98 `(_Z21render_braille_kernelPKhjjjiiiiiid11PixelFormathhPhS2_S2_) ;  /* 0xffffff1462087950 */ /* 0x000fea0003c3ffff */
.L_x_449:
        /* <DEDUP_REMOVED lines=10> */
.L_x_508:


//--------------------- .text._Z19render_ascii_kernelPKhjjjiiiiiid11PixelFormatPhS2_S2_ --------------------------
	.section	.text._Z19render_ascii_kernelPKhjjjiiiiiid11PixelFormatPhS2_S2_,"ax",@progbits
	.align	128
        .global         _Z19render_ascii_kernelPKhjjjiiiiiid11PixelFormatPhS2_S2_
        .type           _Z19render_ascii_kernelPKhjjjiiiiiid11PixelFormatPhS2_S2_,@function
        .size           _Z19render_ascii_kernelPKhjjjiiiiiid11PixelFormatPhS2_S2_,(.L_x_510 - _Z19render_ascii_kernelPKhjjjiiiiiid11PixelFormatPhS2_S2_)
        .other          _Z19render_ascii_kernelPKhjjjiiiiiid11PixelFormatPhS2_S2_,@"STO_CUDA_ENTRY STV_DEFAULT"
_Z19render_ascii_kernelPKhjjjiiiiiid11PixelFormatPhS2_S2_:
.text._Z19render_ascii_kernelPKhjjjiiiiiid11PixelFormatPhS2_S2_:
        /* <DEDUP_REMOVED lines=15> */
[----:B------:R-:W0:Y:S01]  /*00f0*/  LDC R6, c[0x0][0x394] ;  /* 0x0000e500ff067b82 */ /* 0x000e220000000800 */
[----:B------:R-:W1:Y:S01]  /*0100*/  MUFU.RCP64H R5, 180 ;  /* 0x4066800000057908 */ /* 0x000e620000001800 */
[----:B------:R-:W-:Y:S01]  /*0110*/  IMAD.MOV.U32 R2, RZ, RZ, 0x0 ;  /* 0x00000000ff027424 */ /* 0x000fe200078e00ff */
[----:B------:R-:W2:Y:S01]  /*0120*/  LDCU UR4, c[0x0][0x3a8] ;  /* 0x00007500ff0477ac */ /* 0x000ea20008000800 */
[----:B------:R-:W-:Y:S01]  /*0130*/  IMAD.MOV.U32 R3, RZ, RZ, 0x40668000 ;  /* 0x40668000ff037424 */ /* 0x000fe200078e00ff */
[----:B------:R-:W-:Y:S01]  /*0140*/  LEA R10, R0, 0x2, 0x2 ;  /* 0x00000002000a7811 */ /* 0x000fe200078e10ff */
[----:B------:R-:W-:Y:S02]  /*0150*/  IMAD.MOV.U32 R4, RZ, RZ, 0x1 ;  /* 0x00000001ff047424 */ /* 0x000fe400078e00ff */
[----:B------:R-:W3:Y:S08]  /*0160*/  LDC R7, c[0x0][0x398] ;  /* 0x0000e600ff077b82 */ /* 0x000ef00000000800 */
[----:B------:R-:W4:Y:S01]  /*0170*/  LDC R16, c[0x0][0x3a4] ;  /* 0x0000e900ff107b82 */ /* 0x000f220000000800 */
[----:B-1----:R-:W-:Y:S01]  /*0180*/  DFMA R12, R4, -R2, 1 ;  /* 0x3ff00000040c742b */ /* 0x002fe20000000802 */
[----:B0-----:R-:W-:-:S07]  /*0190*/  IABS R9, R6 ;  /* 0x0000000600097213 */ /* 0x001fce0000000000 */
[----:B------:R-:W-:Y:S01]  /*01a0*/  DFMA R12, R12, R12, R12 ;  /* 0x0000000c0c0c722b */ /* 0x000fe2000000000c */
[----:B------:R-:W-:Y:S01]  /*01b0*/  ISETP.NE.AND P1, PT, R6, RZ, PT ;  /* 0x000000ff0600720c */ /* 0x000fe20003f25270 */
[----:B------:R-:W0:Y:S01]  /*01c0*/  I2F.RP R18, R9 ;  /* 0x0000000900127306 */ /* 0x000e220000209400 */
[----:B---3--:R-:W-:-:S05]  /*01d0*/  IABS R8, R7 ;  /* 0x0000000700087213 */ /* 0x008fca0000000000 */
[----:B------:R-:W-:Y:S02]  /*01e0*/  DFMA R4, R4, R12, R4 ;  /* 0x0000000c0404722b */ /* 0x000fe40000000004 */
[----:B------:R-:W1:Y:S01]  /*01f0*/  I2F.RP R19, R8 ;  /* 0x0000000800137306 */ /* 0x000e620000209400 */
[----:B--2---:R-:W-:Y:S01]  /*0200*/  IMAD R12, R10, UR4, RZ ;  /* 0x000000040a0c7c24 */ /* 0x004fe2000f8e02ff */
[----:B------:R-:W2:Y:S01]  /*0210*/  LDCU.64 UR4, c[0x0][0x3b0] ;  /* 0x00007600ff0477ac */ /* 0x000ea20008000a00 */
[----:B------:R-:W-:-:S03]  /*0220*/  IMAD.MOV.U32 R10, RZ, RZ, RZ ;  /* 0x000000ffff0a7224 */ /* 0x000fc600078e00ff */
[C---:B------:R-:W-:Y:S02]  /*0230*/  DFMA R2, R4.reuse, -R2, 1 ;  /* 0x3ff000000402742b */ /* 0x040fe40000000802 */
[----:B0-----:R-:W0:Y:S06]  /*0240*/  MUFU.RCP R18, R18 ;  /* 0x0000001200127308 */ /* 0x001e2c0000001000 */
[----:B------:R-:W-:Y:S02]  /*0250*/  DFMA R2, R4, R2, R4 ;  /* 0x000000020402722b */ /* 0x000fe40000000004 */
[----:B-1----:R-:W1:Y:S01]  /*0260*/  MUFU.RCP R19, R19 ;  /* 0x0000001300137308 */ /* 0x002e620000001000 */
[----:B0-----:R-:W-:-:S07]  /*0270*/  VIADD R14, R18, 0xffffffe ;  /* 0x0ffffffe120e7836 */ /* 0x001fce0000000000 */
[----:B------:R-:W0:Y:S01]  /*0280*/  F2I.FTZ.U32.TRUNC.NTZ R15, R14 ;  /* 0x0000000e000f7305 */ /* 0x000e22000021f000 */
[----:B-1----:R-:W-:Y:S02]  /*0290*/  VIADD R11, R19, 0xffffffe ;  /* 0x0ffffffe130b7836 */ /* 0x002fe40000000000 */
[----:B----4-:R-:W-:Y:S02]  /*02a0*/  IMAD R19, R17, R16, RZ ;  /* 0x0000001011137224 */ /* 0x010fe400078e02ff */
[----:B------:R-:W-:-:S03]  /*02b0*/  IMAD R17, R0, UR7, R17 ;  /* 0x0000000700117c24 */ /* 0x000fc6000f8e0211 */
[----:B------:R-:W1:Y:S01]  /*02c0*/  F2I.FTZ.U32.TRUNC.NTZ R11, R11 ;  /* 0x0000000b000b7305 */ /* 0x000e62000021f000 */
[----:B------:R-:W-:Y:S02]  /*02d0*/  IMAD R13, R19, 0x2, R16 ;  /* 0x00000002130d7824 */ /* 0x000fe400078e0210 */
[----:B0-----:R-:W-:-:S03]  /*02e0*/  IMAD.MOV R14, RZ, RZ, -R15 ;  /* 0x000000ffff0e7224 */ /* 0x001fc600078e0a0f */
[----:B------:R-:W-:Y:S02]  /*02f0*/  IABS R18, R13 ;  /* 0x0000000d00127213 */ /* 0x000fe40000000000 */
[----:B------:R-:W-:Y:S01]  /*0300*/  LOP3.LUT R13, R13, R6, RZ, 0x3c, !PT ;  /* 0x000000060d0d7212 */ /* 0x000fe200078e3cff */
[----:B------:R-:W-:Y:S02]  /*0310*/  IMAD R19, R14, R9, RZ ;  /* 0x000000090e137224 */ /* 0x000fe400078e02ff */
[----:B------:R-:W-:Y:S01]  /*0320*/  IMAD.MOV.U32 R14, RZ, RZ, RZ ;  /* 0x000000ffff0e7224 */ /* 0x000fe200078e00ff */
[----:B------:R-:W-:Y:S01]  /*0330*/  ISETP.GE.AND P2, PT, R13, RZ, PT ;  /* 0x000000ff0d00720c */ /* 0x000fe20003f46270 */
[----:B-1----:R-:W-:Y:S02]  /*0340*/  IMAD.MOV R21, RZ, RZ, -R11 ;  /* 0x000000ffff157224 */ /* 0x002fe400078e0a0b */
[----:B------:R-:W-:-:S04]  /*0350*/  IMAD.HI.U32 R15, R15, R19, R14 ;  /* 0x000000130f0f7227 */ /* 0x000fc800078e000e */
[----:B------:R-:W-:Y:S01]  /*0360*/  IMAD R19, R21, R8, RZ ;  /* 0x0000000815137224 */ /* 0x000fe200078e02ff */
[----:B------:R-:W-:Y:S01]  /*0370*/  IABS R21, R12 ;  /* 0x0000000c00157213 */ /* 0x000fe20000000000 */
[----:B------:R-:W-:Y:S01]  /*0380*/  IMAD.HI.U32 R15, R15, R18, RZ ;  /* 0x000000120f0f7227 */ /* 0x000fe200078e00ff */
[----:B------:R-:W-:-:S03]  /*0390*/  LOP3.LUT R12, R12, R7, RZ, 0x3c, !PT ;  /* 0x000000070c0c7212 */ /* 0x000fc600078e3cff */
[----:B------:R-:W-:-:S04]  /*03a0*/  IMAD.HI.U32 R10, R11, R19, R10 ;  /* 0x000000130b0a7227 */ /* 0x000fc800078e000a */
[----:B------:R-:W-:Y:S02]  /*03b0*/  IMAD.MOV.U32 R11, RZ, RZ, 0x400921fb ;  /* 0x400921fbff0b7424 */ /* 0x000fe400078e00ff */
[----:B------:R-:W-:-:S04]  /*03c0*/  IMAD.HI.U32 R14, R10, R21, RZ ;  /* 0x000000150a0e7227 */ /* 0x000fc800078e00ff */
[----:B------:R-:W-:Y:S02]  /*03d0*/  IMAD.MOV R10, RZ, RZ, -R15 ;  /* 0x000000ffff0a7224 */ /* 0x000fe400078e0a0f */
[----:B------:R-:W-:Y:S02]  /*03e0*/  IMAD.MOV R19, RZ, RZ, -R14 ;  /* 0x000000ffff137224 */ /* 0x000fe400078e0a0e */
[C---:B------:R-:W-:Y:S02]  /*03f0*/  IMAD R18, R9.reuse, R10, R18 ;  /* 0x0000000a09127224 */ /* 0x040fe400078e0212 */
[----:B------:R-:W-:Y:S02]  /*0400*/  IMAD.MOV.U32 R10, RZ, RZ, 0x54442d18 ;  /* 0x54442d18ff0a7424 */ /* 0x000fe400078e00ff */
[----:B------:R-:W-:Y:S01]  /*0410*/  IMAD R21, R8, R19, R21 ;  /* 0x0000001308157224 */ /* 0x000fe200078e0215 */
[----:B------:R-:W-:-:S03]  /*0420*/  ISETP.GT.U32.AND P0, PT, R9, R18, PT ;  /* 0x000000120900720c */ /* 0x000fc60003f04070 */
[----:B--2---:R-:W-:Y:S01]  /*0430*/  DMUL R4, R10, UR4 ;  /* 0x000000040a047c28 */ /* 0x004fe20008000000 */
[----:B------:R-:W-:-:S07]  /*0440*/  ISETP.GT.U32.AND P4, PT, R8, R21, PT ;  /* 0x000000150800720c */ /* 0x000fce0003f84070 */
[----:B------:R-:W-:Y:S02]  /*0450*/  DMUL R10, R4, R2 ;  /* 0x00000002040a7228 */ /* 0x000fe40000000000 */
[----:B------:R-:W-:Y:S02]  /*0460*/  @!P0 IMAD.IADD R18, R18, 0x1, -R9 ;  /* 0x0000000112128824 */ /* 0x000fe400078e0a09 */
[----:B------:R-:W-:Y:S01]  /*0470*/  @!P0 VIADD R15, R15, 0x1 ;  /* 0x000000010f0f8836 */ /* 0x000fe20000000000 */
[----:B------:R-:W-:Y:S01]  /*0480*/  ISETP.GE.AND P0, PT, R12, RZ, PT ;  /* 0x000000ff0c00720c */ /* 0x000fe20003f06270 */
[----:B------:R-:W-:Y:S01]  /*0490*/  @!P4 IMAD.IADD R21, R21, 0x1, -R8 ;  /* 0x000000011515c824 */ /* 0x000fe200078e0a08 */
[----:B------:R-:W-:Y:S01]  /*04a0*/  ISETP.GE.U32.AND P5, PT, R18, R9, PT ;  /* 0x000000091200720c */ /* 0x000fe20003fa6070 */
[----:B------:R-:W-:Y:S01]  /*04b0*/  DFMA R18, R10, -180, R4 ;  /* 0xc06680000a12782b */ /* 0x000fe20000000004 */
[----:B------:R-:W-:Y:S01]  /*04c0*/  @!P4 VIADD R14, R14, 0x1 ;  /* 0x000000010e0ec836 */ /* 0x000fe20000000000 */
[----:B------:R-:W-:-:S02]  /*04d0*/  ISETP.NE.AND P4, PT, R7, RZ, PT ;  /* 0x000000ff0700720c */ /* 0x000fc40003f85270 */
[----:B------:R-:W-:-:S04]  /*04e0*/  ISETP.GE.U32.AND P3, PT, R21, R8, PT ;  /* 0x000000081500720c */ /* 0x000fc80003f66070 */
[----:B------:R-:W-:-:S04]  /*04f0*/  DFMA R2, R2, R18, R10 ;  /* 0x000000120202722b */ /* 0x000fc8000000000a */
[----:B------:R-:W-:-:S04]  /*0500*/  @P5 VIADD R15, R15, 0x1 ;  /* 0x000000010f0f5836 */ /* 0x000fc80000000000 */
[----:B------:R-:W-:Y:S01]  /*0510*/  @!P2 IMAD.MOV R15, RZ, RZ, -R15 ;  /* 0x000000ffff0fa224 */ /* 0x000fe200078e0a0f */
[----:B------:R-:W-:Y:S01]  /*0520*/  @!P1 LOP3.LUT R15, RZ, R6, RZ, 0x33, !PT ;  /* 0x00000006ff0f9212 */ /* 0x000fe200078e33ff */
[----:B------:R-:W-:Y:S02]  /*0530*/  @P3 VIADD R14, R14, 0x1 ;  /* 0x000000010e0e3836 */ /* 0x000fe40000000000 */
[----:B------:R-:W-:Y:S01]  /*0540*/  FFMA R8, RZ, 3.6015625, R3 ;  /* 0x40668000ff087823 */ /* 0x000fe20000000003 */
[----:B------:R-:W-:Y:S01]  /*0550*/  FSETP.GEU.AND P1, PT, |R5|, 6.5827683646048100446e-37, PT ;  /* 0x036000000500780b */ /* 0x000fe20003f2e200 */
[----:B------:R-:W-:Y:S01]  /*0560*/  @!P0 IMAD.MOV R14, RZ, RZ, -R14 ;  /* 0x000000ffff0e8224 */ /* 0x000fe200078e0a0e */
[----:B------:R-:W-:Y:S02]  /*0570*/  VIMNMX R9, PT, PT, RZ, R15, !PT ;  /* 0x0000000fff097248 */ /* 0x000fe40007fe0100 */
[----:B------:R-:W-:Y:S02]  /*0580*/  FSETP.GT.AND P0, PT, |R8|, 1.469367938527859385e-39, PT ;  /* 0x001000000800780b */ /* 0x000fe40003f04200 */
[----:B------:R-:W-:-:S02]  /*0590*/  @!P4 LOP3.LUT R14, RZ, R7, RZ, 0x33, !PT ;  /* 0x00000007ff0ec212 */ /* 0x000fc400078e33ff */
[----:B------:R-:W-:Y:S02]  /*05a0*/  VIADDMNMX R16, R16, 0xffffffff, R9, PT ;  /* 0xffffffff10107846 */ /* 0x000fe40003800109 */
[----:B------:R-:W-:-:S07]  /*05b0*/  VIMNMX R0, PT, PT, RZ, R14, !PT ;  /* 0x0000000eff007248 */ /* 0x000fce0007fe0100 */
[----:B------:R-:W-:Y:S05]  /*05c0*/  @P0 BRA P1, `(.L_x_450) ;  /* 0x0000000000080947 */ /* 0x000fea0000800000 */
[----:B------:R-:W-:-:S07]  /*05d0*/  MOV R8, 0x5f0 ;  /* 0x000005f000087802 */ /* 0x000fce0000000f00 */
[----:B------:R-:W-:Y:S05]  /*05e0*/  CALL.REL.NOINC `($__internal_6_$__cuda_sm20_div_rn_f64_full) ;  /* 0x0000000c00c47944 */ /* 0x000fea0003c00000 */
.L_x_450:
[----:B------:R-:W-:Y:S01]  /*05f0*/  DSETP.NEU.AND P0, PT, |R2|, +INF , PT ;  /* 0x7ff000000200742a */ /* 0x000fe20003f0d200 */
[----:B------:R-:W0:-:S13]  /*0600*/  LDCU.64 UR8, c[0x0][0x358] ;  /* 0x00006b00ff0877ac */ /* 0x000e1a0008000a00 */
[----:B------:R-:W-:Y:S01]  /*0610*/  @!P0 DMUL R18, RZ, R2 ;  /* 0x00000002ff128228 */ /* 0x000fe20000000000 */
[----:B------:R-:W-:Y:S01]  /*0620*/  @!P0 IMAD.MOV.U32 R22, RZ, RZ, 0x1 ;  /* 0x00000001ff168424 */ /* 0x000fe200078e00ff */
[----:B------:R-:W-:Y:S09]  /*0630*/  @!P0 BRA `(.L_x_451) ;  /* 0x00000000005c8947 */ /* 0x000ff20003800000 */
[----:B------:R-:W-:Y:S01]  /*0640*/  UMOV UR4, 0x6dc9c883 ;  /* 0x6dc9c88300047882 */ /* 0x000fe20000000000 */
[----:B------:R-:W-:Y:S01]  /*0650*/  UMOV UR5, 0x3fe45f30 ;  /* 0x3fe45f3000057882 */ /* 0x000fe20000000000 */
[C---:B------:R-:W-:Y:S02]  /*0660*/  DSETP.GE.AND P0, PT, |R2|.reuse, 2.14748364800000000000e+09, PT ;  /* 0x41e000000200742a */ /* 0x040fe40003f06200 */
[----:B------:R-:W-:Y:S01]  /*0670*/  DMUL R4, R2, UR4 ;  /* 0x0000000402047c28 */ /* 0x000fe20008000000 */
[----:B------:R-:W-:Y:S01]  /*0680*/  UMOV UR4, 0x54442d18 ;  /* 0x54442d1800047882 */ /* 0x000fe20000000000 */
[----:B------:R-:W-:-:S08]  /*0690*/  UMOV UR5, 0x3ff921fb ;  /* 0x3ff921fb00057882 */ /* 0x000fd00000000000 */
[----:B------:R-:W1:Y:S08]  /*06a0*/  F2I.F64 R4, R4 ;  /* 0x0000000400047311 */ /* 0x000e700000301100 */
[----:B-1----:R-:W1:Y:S02]  /*06b0*/  I2F.F64 R18, R4 ;  /* 0x0000000400127312 */ /* 0x002e640000201c00 */
[----:B-1----:R-:W-:Y:S01]  /*06c0*/  DFMA R6, R18, -UR4, R2 ;  /* 0x8000000412067c2b */ /* 0x002fe20008000002 */
[----:B------:R-:W-:Y:S01]  /*06d0*/  UMOV UR4, 0x33145c00 ;  /* 0x33145c0000047882 */ /* 0x000fe20000000000 */
[----:B------:R-:W-:-:S06]  /*06e0*/  UMOV UR5, 0x3c91a626 ;  /* 0x3c91a62600057882 */ /* 0x000fcc0000000000 */
[----:B------:R-:W-:Y:S01]  /*06f0*/  DFMA R6, R18, -UR4, R6 ;  /* 0x8000000412067c2b */ /* 0x000fe20008000006 */
[----:B------:R-:W-:Y:S01]  /*0700*/  UMOV UR4, 0x252049c0 ;  /* 0x252049c000047882 */ /* 0x000fe20000000000 */
[----:B------:R-:W-:-:S06]  /*0710*/  UMOV UR5, 0x397b839a ;  /* 0x397b839a00057882 */ /* 0x000fcc0000000000 */
[----:B------:R-:W-:Y:S01]  /*0720*/  DFMA R18, R18, -UR4, R6 ;  /* 0x8000000412127c2b */ /* 0x000fe20008000006 */
[----:B------:R-:W-:Y:S10]  /*0730*/  @!P0 BRA `(.L_x_452) ;  /* 0x0000000000188947 */ /* 0x000ff40003800000 */
[----:B------:R-:W-:Y:S01]  /*0740*/  IMAD.MOV.U32 R4, RZ, RZ, R2 ;  /* 0x000000ffff047224 */ /* 0x000fe200078e0002 */
[----:B------:R-:W-:Y:S01]  /*0750*/  MOV R14, 0x780 ;  /* 0x00000780000e7802 */ /* 0x000fe20000000f00 */
[----:B------:R-:W-:-:S07]  /*0760*/  IMAD.MOV.U32 R12, RZ, RZ, R3 ;  /* 0x000000ffff0c7224 */ /* 0x000fce00078e0003 */
[----:B0-----:R-:W-:Y:S05]  /*0770*/  CALL.REL.NOINC `($_Z19render_ascii_kernelPKhjjjiiiiiid11PixelFormatPhS2_S2_$__internal_trig_reduction_slowpathd) ;  /* 0x0000001000987944 */ /* 0x001fea0003c00000 */
[----:B------:R-:W-:Y:S02]  /*0780*/  IMAD.MOV.U32 R18, RZ, RZ, R20 ;  /* 0x000000ffff127224 */ /* 0x000fe400078e0014 */
[----:B------:R-:W-:-:S07]  /*0790*/  IMAD.MOV.U32 R19, RZ, RZ, R21 ;  /* 0x000000ffff137224 */ /* 0x000fce00078e0015 */
.L_x_452:
[----:B------:R-:W-:-:S07]  /*07a0*/  VIADD R22, R4, 0x1 ;  /* 0x0000000104167836 */ /* 0x000fce0000000000 */
.L_x_451:
[----:B------:R-:W1:Y:S01]  /*07b0*/  LDCU.64 UR4, c[0x4][0x8] ;  /* 0x01000100ff0477ac */ /* 0x000e620008000a00 */
[----:B------:R-:W-:-:S05]  /*07c0*/  IMAD.SHL.U32 R4, R22, 0x40, RZ ;  /* 0x0000004016047824 */ /* 0x000fca00078e00ff */
[----:B------:R-:W-:-:S04]  /*07d0*/  LOP3.LUT R4, R4, 0x40, RZ, 0xc0, !PT ;  /* 0x0000004004047812 */ /* 0x000fc800078ec0ff */
[----:B-1----:R-:W-:-:S05]  /*07e0*/  IADD3 R26, P0, PT, R4, UR4, RZ ;  /* 0x00000004041a7c10 */ /* 0x002fca000ff1e0ff */
[----:B------:R-:W-:-:S05]  /*07f0*/  IMAD.X R27, RZ, RZ, UR5, P0 ;  /* 0x00000005ff1b7e24 */ /* 0x000fca00080e06ff */
[----:B0-----:R-:W2:Y:S04]  /*0800*/  LDG.E.128.CONSTANT R4, desc[UR8][R26.64] ;  /* 0x000000081a047981 */ /* 0x001ea8000c1e9d00 */
[----:B------:R-:W3:Y:S04]  /*0810*/  LDG.E.128.CONSTANT R8, desc[UR8][R26.64+0x10] ;  /* 0x000010081a087981 */ /* 0x000ee8000c1e9d00 */
[----:B------:R-:W4:Y:S01]  /*0820*/  LDG.E.128.CONSTANT R12, desc[UR8][R26.64+0x20] ;  /* 0x000020081a0c7981 */ /* 0x000f22000c1e9d00 */
[----:B------:R-:W-:Y:S01]  /*0830*/  LOP3.LUT R20, R22, 0x1, RZ, 0xc0, !PT ;  /* 0x0000000116147812 */ /* 0x000fe200078ec0ff */
[----:B------:R-:W-:Y:S01]  /*0840*/  IMAD.MOV.U32 R24, RZ, RZ, 0x20fd8164 ;  /* 0x20fd8164ff187424 */ /* 0x000fe200078e00ff */
[----:B------:R-:W-:Y:S01]  /*0850*/  DSETP.NEU.AND P1, PT, |R2|, +INF , PT ;  /* 0x7ff000000200742a */ /* 0x000fe20003f2d200 */
[----:B------:R-:W-:Y:S01]  /*0860*/  IMAD.MOV.U32 R23, RZ, RZ, 0x3da8ff83 ;  /* 0x3da8ff83ff177424 */ /* 0x000fe200078e00ff */
[----:B------:R-:W-:Y:S01]  /*0870*/  ISETP.NE.U32.AND P0, PT, R20, 0x1, PT ;  /* 0x000000011400780c */ /* 0x000fe20003f05070 */
[----:B------:R-:W-:-:S03]  /*0880*/  DMUL R20, R18, R18 ;  /* 0x0000001212147228 */ /* 0x000fc60000000000 */
        /* <DEDUP_REMOVED lines=9> */
[----:B------:R-:W-:Y:S02]  /*0920*/  DFMA R4, R20, R4, 1 ;  /* 0x3ff000001404742b */ /* 0x000fe40000000004 */
[----:B------:R-:W-:-:S08]  /*0930*/  @!P1 DMUL R20, RZ, R2 ;  /* 0x00000002ff149228 */ /* 0x000fd00000000000 */
[----:B------:R-:W-:Y:S02]  /*0940*/  FSEL R6, R4, R18, !P0 ;  /* 0x0000001204067208 */ /* 0x000fe40004000000 */
[----:B------:R-:W-:Y:S02]  /*0950*/  FSEL R7, R5, R19, !P0 ;  /* 0x0000001305077208 */ /* 0x000fe40004000000 */
[----:B------:R-:W-:Y:S01]  /*0960*/  LOP3.LUT P0, RZ, R22, 0x2, RZ, 0xc0, !PT ;  /* 0x0000000216ff7812 */ /* 0x000fe2000780c0ff */
[----:B------:R-:W-:-:S03]  /*0970*/  @!P1 IMAD.MOV.U32 R22, RZ, RZ, RZ ;  /* 0x000000ffff169224 */ /* 0x000fc600078e00ff */
[----:B------:R-:W-:-:S10]  /*0980*/  DADD R4, RZ, -R6 ;  /* 0x00000000ff047229 */ /* 0x000fd40000000806 */
[----:B------:R-:W-:Y:S02]  /*0990*/  FSEL R18, R6, R4, !P0 ;  /* 0x0000000406127208 */ /* 0x000fe40004000000 */
[----:B------:R-:W-:Y:S01]  /*09a0*/  FSEL R19, R7, R5, !P0 ;  /* 0x0000000507137208 */ /* 0x000fe20004000000 */
[----:B------:R-:W-:Y:S06]  /*09b0*/  @!P1 BRA `(.L_x_453) ;  /* 0x0000000000549947 */ /* 0x000fec0003800000 */
[----:B------:R-:W-:Y:S01]  /*09c0*/  UMOV UR4, 0x6dc9c883 ;  /* 0x6dc9c88300047882 */ /* 0x000fe20000000000 */
[----:B------:R-:W-:Y:S01]  /*09d0*/  UMOV UR5, 0x3fe45f30 ;  /* 0x3fe45f3000057882 */ /* 0x000fe20000000000 */
[C---:B------:R-:W-:Y:S02]  /*09e0*/  DSETP.GE.AND P0, PT, |R2|.reuse, 2.14748364800000000000e+09, PT ;  /* 0x41e000000200742a */ /* 0x040fe40003f06200 */
[----:B------:R-:W-:Y:S01]  /*09f0*/  DMUL R22, R2, UR4 ;  /* 0x0000000402167c28 */ /* 0x000fe20008000000 */
[----:B------:R-:W-:Y:S01]  /*0a00*/  UMOV UR4, 0x54442d18 ;  /* 0x54442d1800047882 */ /* 0x000fe20000000000 */
[----:B------:R-:W-:-:S08]  /*0a10*/  UMOV UR5, 0x3ff921fb ;  /* 0x3ff921fb00057882 */ /* 0x000fd00000000000 */
[----:B------:R-:W0:Y:S08]  /*0a20*/  F2I.F64 R22, R22 ;  /* 0x0000001600167311 */ /* 0x000e300000301100 */
[----:B0-----:R-:W0:Y:S02]  /*0a30*/  I2F.F64 R20, R22 ;  /* 0x0000001600147312 */ /* 0x001e240000201c00 */
[----:B0-----:R-:W-:Y:S01]  /*0a40*/  DFMA R4, R20, -UR4, R2 ;  /* 0x8000000414047c2b */ /* 0x001fe20008000002 */
        /* <DEDUP_REMOVED lines=10> */
[----:B------:R-:W-:Y:S05]  /*0af0*/  CALL.REL.NOINC `($_Z19render_ascii_kernelPKhjjjiiiiiid11PixelFormatPhS2_S2_$__internal_trig_reduction_slowpathd) ;  /* 0x0000000c00b87944 */ /* 0x000fea0003c00000 */
[----:B------:R-:W-:-:S07]  /*0b00*/  IMAD.MOV.U32 R22, RZ, RZ, R4 ;  /* 0x000000ffff167224 */ /* 0x000fce00078e0004 */
.L_x_453:
[----:B------:R-:W0:Y:S01]  /*0b10*/  LDCU.64 UR4, c[0x4][0x8] ;  /* 0x01000100ff0477ac */ /* 0x000e220008000a00 */
[----:B------:R-:W-:Y:S02]  /*0b20*/  IMAD.SHL.U32 R2, R22, 0x40, RZ ;  /* 0x0000004016027824 */ /* 0x000fe400078e00ff */
[----:B------:R-:W-:Y:S01]  /*0b30*/  IMAD.MOV.U32 R24, RZ, RZ, 0x20fd8164 ;  /* 0x20fd8164ff187424 */ /* 0x000fe200078e00ff */
[----:B------:R-:W1:Y:S02]  /*0b40*/  LDCU UR6, c[0x0][0x3a4] ;  /* 0x00007480ff0677ac */ /* 0x000e640008000800 */
[----:B------:R-:W-:-:S04]  /*0b50*/  LOP3.LUT R2, R2, 0x40, RZ, 0xc0, !PT ;  /* 0x0000004002027812 */ /* 0x000fc800078ec0ff */
[----:B0-----:R-:W-:-:S05]  /*0b60*/  IADD3 R26, P0, PT, R2, UR4, RZ ;  /* 0x00000004021a7c10 */ /* 0x001fca000ff1e0ff */
[----:B------:R-:W-:Y:S01]  /*0b70*/  IMAD.X R27, RZ, RZ, UR5, P0 ;  /* 0x00000005ff1b7e24 */ /* 0x000fe200080e06ff */
[----:B------:R-:W-:Y:S01]  /*0b80*/  LOP3.LUT R2, R22, 0x1, RZ, 0xc0, !PT ;  /* 0x0000000116027812 */ /* 0x000fe200078ec0ff */
[----:B------:R-:W-:Y:S01]  /*0b90*/  IMAD.MOV.U32 R23, RZ, RZ, 0x3da8ff83 ;  /* 0x3da8ff83ff177424 */ /* 0x000fe200078e00ff */
[----:B------:R-:W0:Y:S02]  /*0ba0*/  LDCU.64 UR4, c[0x0][0x388] ;  /* 0x00007100ff0477ac */ /* 0x000e240008000a00 */
[----:B------:R-:W2:Y:S04]  /*0bb0*/  LDG.E.128.CONSTANT R4, desc[UR8][R26.64] ;  /* 0x000000081a047981 */ /* 0x000ea8000c1e9d00 */
[----:B------:R-:W3:Y:S04]  /*0bc0*/  LDG.E.128.CONSTANT R8, desc[UR8][R26.64+0x10] ;  /* 0x000010081a087981 */ /* 0x000ee8000c1e9d00 */
[----:B------:R-:W4:Y:S01]  /*0bd0*/  LDG.E.128.CONSTANT R12, desc[UR8][R26.64+0x20] ;  /* 0x000020081a0c7981 */ /* 0x000f22000c1e9d00 */
[----:B------:R-:W-:Y:S01]  /*0be0*/  ISETP.NE.U32.AND P0, PT, R2, 0x1, PT ;  /* 0x000000010200780c */ /* 0x000fe20003f05070 */
[----:B------:R-:W-:Y:S01]  /*0bf0*/  DMUL R2, R20, R20 ;  /* 0x0000001414027228 */ /* 0x000fe20000000000 */
[----:B------:R-:W-:Y:S02]  /*0c00*/  BSSY.RECONVERGENT B0, `(.L_x_454) ;  /* 0x000006d000007945 */ /* 0x000fe40003800200 */
[----:B------:R-:W-:-:S02]  /*0c10*/  FSEL R24, R24, -8.06006814911005101289e+34, !P0 ;  /* 0xf9785eba18187808 */ /* 0x000fc40004000000 */
[----:B------:R-:W-:Y:S02]  /*0c20*/  FSEL R25, -R23, 0.11223486810922622681, !P0 ;  /* 0x3de5db6517197808 */ /* 0x000fe40004000100 */
[----:B------:R-:W5:Y:S02]  /*0c30*/  LDC R23, c[0x0][0x3a8] ;  /* 0x0000ea00ff177b82 */ /* 0x000f640000000800 */
[----:B-----5:R-:W-:Y:S02]  /*0c40*/  VIADDMNMX R0, R23, 0xffffffff, R0, PT ;  /* 0xffffffff17007846 */ /* 0x020fe40003800100 */
[----:B--2---:R-:W-:-:S08]  /*0c50*/  DFMA R4, R2, R24, R4 ;  /* 0x000000180204722b */ /* 0x004fd00000000004 */
[C---:B------:R-:W-:Y:S01]  /*0c60*/  DFMA R4, R2.reuse, R4, R6 ;  /* 0x000000040204722b */ /* 0x040fe20000000006 */
[----:B-1----:R-:W-:Y:S07]  /*0c70*/  I2F.F64 R6, UR6 ;  /* 0x0000000600067d12 */ /* 0x002fee0008201c00 */
[C---:B---3--:R-:W-:Y:S01]  /*0c80*/  DFMA R4, R2.reuse, R4, R8 ;  /* 0x000000040204722b */ /* 0x048fe20000000008 */
[----:B------:R-:W-:Y:S07]  /*0c90*/  I2F.F64 R8, R23 ;  /* 0x0000001700087312 */ /* 0x000fee0000201c00 */
[C---:B------:R-:W-:Y:S01]  /*0ca0*/  DFMA R4, R2.reuse, R4, R10 ;  /* 0x000000040204722b */ /* 0x040fe2000000000a */
[----:B------:R1:W2:Y:S07]  /*0cb0*/  I2F.F64 R10, R0 ;  /* 0x00000000000a7312 */ /* 0x0002ae0000201c00 */
[----:B----4-:R-:W-:Y:S01]  /*0cc0*/  DFMA R4, R2, R4, R12 ;  /* 0x000000040204722b */ /* 0x010fe2000000000c */
[----:B-1----:R-:W-:-:S07]  /*0cd0*/  PRMT R0, RZ, 0x7610, R0 ;  /* 0x00007610ff007816 */ /* 0x002fce0000000000 */
[----:B------:R-:W-:Y:S02]  /*0ce0*/  DFMA R14, R2, R4, R14 ;  /* 0x00000004020e722b */ /* 0x000fe4000000000e */
[----:B------:R-:W1:Y:S01]  /*0cf0*/  I2F.F64 R4, R16 ;  /* 0x0000001000047312 */ /* 0x000e620000201c00 */
[----:B--2---:R-:W-:-:S05]  /*0d00*/  DFMA R8, R8, -0.5, R10 ;  /* 0xbfe000000808782b */ /* 0x004fca000000000a */
[----:B------:R-:W-:Y:S02]  /*0d10*/  DFMA R20, R14, R20, R20 ;  /* 0x000000140e14722b */ /* 0x000fe40000000014 */
[----:B------:R-:W-:Y:S02]  /*0d20*/  DFMA R2, R2, R14, 1 ;  /* 0x3ff000000202742b */ /* 0x000fe4000000000e */
[----:B-1----:R-:W-:Y:S01]  /*0d30*/  DFMA R6, R6, -0.5, R4 ;  /* 0xbfe000000606782b */ /* 0x002fe20000000004 */
[----:B0-----:R-:W0:Y:S07]  /*0d40*/  I2F.F64.U32 R4, UR4 ;  /* 0x0000000400047d12 */ /* 0x001e2e0008201800 */
[----:B------:R-:W-:-:S02]  /*0d50*/  FSEL R12, R2, R20, !P0 ;  /* 0x00000014020c7208 */ /* 0x000fc40004000000 */
[----:B------:R-:W-:Y:S02]  /*0d60*/  FSEL R13, R3, R21, !P0 ;  /* 0x00000015030d7208 */ /* 0x000fe40004000000 */
[----:B------:R-:W-:-:S04]  /*0d70*/  LOP3.LUT P0, RZ, R22, 0x2, RZ, 0xc0, !PT ;  /* 0x0000000216ff7812 */ /* 0x000fc8000780c0ff */
[----:B------:R-:W-:-:S10]  /*0d80*/  DADD R2, RZ, -R12 ;  /* 0x00000000ff027229 */ /* 0x000fd4000000080c */
[----:B------:R-:W-:Y:S02]  /*0d90*/  FSEL R2, R12, R2, !P0 ;  /* 0x000000020c027208 */ /* 0x000fe40004000000 */
[----:B------:R-:W-:-:S06]  /*0da0*/  FSEL R3, R13, R3, !P0 ;  /* 0x000000030d037208 */ /* 0x000fcc0004000000 */
[C---:B------:R-:W-:Y:S02]  /*0db0*/  DMUL R10, R2.reuse, R8 ;  /* 0x00000008020a7228 */ /* 0x040fe40000000000 */
[-C--:B------:R-:W-:Y:S01]  /*0dc0*/  DMUL R12, R2, R6.reuse ;  /* 0x00000006020c7228 */ /* 0x080fe20000000000 */
[----:B------:R-:W1:Y:S05]  /*0dd0*/  I2F.F64.U32 R2, UR5 ;  /* 0x0000000500027d12 */ /* 0x000e6a0008201800 */
[C---:B------:R-:W-:Y:S02]  /*0de0*/  DFMA R10, R18.reuse, R6, R10 ;  /* 0x00000006120a722b */ /* 0x040fe4000000000a */
[----:B------:R-:W-:Y:S01]  /*0df0*/  DFMA R12, R18, R8, -R12 ;  /* 0x00000008120c722b */ /* 0x000fe2000000080c */
[----:B------:R-:W-:-:S02]  /*0e00*/  IMAD.MOV.U32 R6, RZ, RZ, RZ ;  /* 0x000000ffff067224 */ /* 0x000fc400078e00ff */
[----:B------:R-:W-:-:S03]  /*0e10*/  IMAD.MOV.U32 R9, RZ, RZ, 0x3fe00000 ;  /* 0x3fe00000ff097424 */ /* 0x000fc600078e00ff */
[----:B0-----:R-:W-:Y:S02]  /*0e20*/  DFMA R4, R4, 0.5, R10 ;  /* 0x3fe000000404782b */ /* 0x001fe4000000000a */
[----:B-1----:R-:W-:-:S08]  /*0e30*/  DFMA R2, R2, 0.5, R12 ;  /* 0x3fe000000202782b */ /* 0x002fd0000000000c */
[----:B------:R-:W-:-:S06]  /*0e40*/  LOP3.LUT R7, R9, 0x80000000, R5, 0xb8, !PT ;  /* 0x8000000009077812 */ /* 0x000fcc00078eb805 */
[----:B------:R-:W-:Y:S01]  /*0e50*/  DADD.RZ R4, R4, R6 ;  /* 0x0000000004047229 */ /* 0x000fe2000000c006 */
[----:B------:R-:W-:-:S06]  /*0e60*/  LOP3.LUT R7, R9, 0x80000000, R3, 0xb8, !PT ;  /* 0x8000000009077812 */ /* 0x000fcc00078eb803 */
[----:B------:R-:W-:-:S03]  /*0e70*/  DADD.RZ R6, R2, R6 ;  /* 0x0000000002067229 */ /* 0x000fc6000000c006 */
[----:B------:R-:W0:Y:S01]  /*0e80*/  F2I.F64.TRUNC R5, R4 ;  /* 0x0000000400057311 */ /* 0x000e22000030d100 */
[----:B------:R-:W-:Y:S02]  /*0e90*/  PRMT R3, RZ, 0x7610, R3 ;  /* 0x00007610ff037816 */ /* 0x000fe40000000003 */
[----:B------:R-:W-:-:S05]  /*0ea0*/  PRMT R2, RZ, 0x7610, R2 ;  /* 0x00007610ff027816 */ /* 0x000fca0000000002 */
[----:B------:R-:W1:Y:S01]  /*0eb0*/  F2I.F64.TRUNC R6, R6 ;  /* 0x0000000600067311 */ /* 0x000e62000030d100 */
[----:B0-----:R-:W-:-:S04]  /*0ec0*/  ISETP.GE.AND P0, PT, R5, UR4, PT ;  /* 0x0000000405007c0c */ /* 0x001fc8000bf06270 */
[----:B------:R-:W-:Y:S02]  /*0ed0*/  ISETP.LT.OR P0, PT, R5, RZ, P0 ;  /* 0x000000ff0500720c */ /* 0x000fe40000701670 */
[----:B-1----:R-:W-:-:S04]  /*0ee0*/  ISETP.GE.AND P1, PT, R6, UR5, PT ;  /* 0x0000000506007c0c */ /* 0x002fc8000bf26270 */
[----:B------:R-:W-:-:S04]  /*0ef0*/  ISETP.LT.OR P1, PT, R6, RZ, P1 ;  /* 0x000000ff0600720c */ /* 0x000fc80000f21670 */
[----:B------:R-:W-:-:S13]  /*0f00*/  PLOP3.LUT P0, PT, P0, P1, PT, 0xf8, 0x8f ;  /* 0x00000000008f781c */ /* 0x000fda0000703f70 */
[----:B------:R-:W-:Y:S05]  /*0f10*/  @P0 BRA `(.L_x_455) ;  /* 0x0000000000ec0947 */ /* 0x000fea0003800000 */
[----:B------:R-:W0:Y:S01]  /*0f20*/  LDCU.U8 UR6, c[0x0][0x3b8] ;  /* 0x00007700ff0677ac */ /* 0x000e220008000000 */
[----:B------:R-:W1:Y:S01]  /*0f30*/  LDCU UR5, c[0x0][0x390] ;  /* 0x00007200ff0577ac */ /* 0x000e620008000800 */
[----:B------:R-:W2:Y:S01]  /*0f40*/  LDCU.64 UR10, c[0x0][0x380] ;  /* 0x00007000ff0a77ac */ /* 0x000ea20008000a00 */
[----:B0-----:R-:W-:-:S04]  /*0f50*/  ULOP3.LUT UR4, UR6, 0xfe, URZ, 0xc0, !UPT ;  /* 0x000000fe06047892 */ /* 0x001fc8000f8ec0ff */
[----:B------:R-:W-:Y:S01]  /*0f60*/  UISETP.NE.AND UP0, UPT, UR4, 0x8, UPT ;  /* 0x000000080400788c */ /* 0x000fe2000bf05270 */
[----:B-1----:R-:W-:Y:S01]  /*0f70*/  IMAD R4, R6, UR5, RZ ;  /* 0x0000000506047c24 */ /* 0x002fe2000f8e02ff */
[----:B------:R-:W-:Y:S01]  /*0f80*/  UPRMT UR5, UR6, 0x9910, URZ ;  /* 0x0000991006057896 */ /* 0x000fe200080000ff */
[----:B------:R-:W-:Y:S02]  /*0f90*/  UMOV UR4, 0x3 ;  /* 0x0000000300047882 */ /* 0x000fe40000000000 */
[----:B------:R-:W-:Y:S02]  /*0fa0*/  USEL UR4, UR4, 0x4, !UP0 ;  /* 0x0000000404047887 */ /* 0x000fe4000c000000 */
[----:B------:R-:W-:-:S04]  /*0fb0*/  UISETP.GT.AND UP0, UPT, UR5, 0x5, UPT ;  /* 0x000000050500788c */ /* 0x000fc8000bf04270 */
[----:B------:R-:W-:-:S05]  /*0fc0*/  IMAD R5, R5, UR4, RZ ;  /* 0x0000000405057c24 */ /* 0x000fca000f8e02ff */
[----:B--2---:R-:W-:-:S04]  /*0fd0*/  IADD3 R4, P0, P1, R4, UR10, R5 ;  /* 0x0000000a04047c10 */ /* 0x004fc8000f91e005 */
        /* <DEDUP_REMOVED lines=16> */
.L_x_458:
[----:B------:R1:W5:Y:S04]  /*10e0*/  LDG.E.U8 R3, desc[UR8][R4.64] ;  /* 0x0000000804037981 */ /* 0x000368000c1e1100 */
[----:B------:R1:W5:Y:S04]  /*10f0*/  LDG.E.U8 R2, desc[UR8][R4.64+0x1] ;  /* 0x0000010804027981 */ /* 0x000368000c1e1100 */
[----:B------:R1:W5:Y:S01]  /*1100*/  LDG.E.U8 R0, desc[UR8][R4.64+0x2] ;  /* 0x0000020804007981 */ /* 0x000362000c1e1100 */
[----:B------:R-:W-:Y:S05]  /*1110*/  BRA `(.L_x_455) ;  /* 0x00000000006c7947 */ /* 0x000fea0003800000 */
.L_x_457:
[----:B------:R2:W5:Y:S04]  /*1120*/  LDG.E.U8 R0, desc[UR8][R4.64] ;  /* 0x0000000804007981 */ /* 0x000568000c1e1100 */
[----:B------:R2:W5:Y:S04]  /*1130*/  LDG.E.U8 R2, desc[UR8][R4.64+0x1] ;  /* 0x0000010804027981 */ /* 0x000568000c1e1100 */
[----:B------:R2:W5:Y:S01]  /*1140*/  LDG.E.U8 R3, desc[UR8][R4.64+0x2] ;  /* 0x0000020804037981 */ /* 0x000562000c1e1100 */
[----:B------:R-:W-:Y:S05]  /*1150*/  BRA `(.L_x_455) ;  /* 0x00000000005c7947 */ /* 0x000fea0003800000 */
.L_x_456:
        /* <DEDUP_REMOVED lines=8> */
.L_x_459:
[----:B------:R3:W5:Y:S04]  /*11e0*/  LDG.E.U8 R0, desc[UR8][R4.64] ;  /* 0x0000000804007981 */ /* 0x000768000c1e1100 */
[----:B------:R3:W5:Y:S04]  /*11f0*/  LDG.E.U8 R2, desc[UR8][R4.64+0x1] ;  /* 0x0000010804027981 */ /* 0x000768000c1e1100 */
[----:B------:R3:W5:Y:S01]  /*1200*/  LDG.E.U8 R3, desc[UR8][R4.64+0x2] ;  /* 0x0000020804037981 */ /* 0x000762000c1e1100 */
[----:B------:R-:W-:Y:S05]  /*1210*/  BRA `(.L_x_455) ;  /* 0x00000000002c7947 */ /* 0x000fea0003800000 */
.L_x_462:
[----:B------:R4:W5:Y:S04]  /*1220*/  LDG.E.U8 R3, desc[UR8][R4.64] ;  /* 0x0000000804037981 */ /* 0x000968000c1e1100 */
[----:B------:R4:W5:Y:S04]  /*1230*/  LDG.E.U8 R2, desc[UR8][R4.64+0x1] ;  /* 0x0000010804027981 */ /* 0x000968000c1e1100 */
[----:B------:R4:W5:Y:S01]  /*1240*/  LDG.E.U8 R0, desc[UR8][R4.64+0x2] ;  /* 0x0000020804007981 */ /* 0x000962000c1e1100 */
[----:B------:R-:W-:Y:S05]  /*1250*/  BRA `(.L_x_455) ;  /* 0x00000000001c7947 */ /* 0x000fea0003800000 */
.L_x_461:
[----:B------:R0:W5:Y:S04]  /*1260*/  LDG.E.U8 R0, desc[UR8][R4.64] ;  /* 0x0000000804007981 */ /* 0x000168000c1e1100 */
[----:B------:R0:W5:Y:S04]  /*1270*/  LDG.E.U8 R2, desc[UR8][R4.64+0x1] ;  /* 0x0000010804027981 */ /* 0x000168000c1e1100 */
[----:B------:R0:W5:Y:S01]  /*1280*/  LDG.E.U8 R3, desc[UR8][R4.64+0x2] ;  /* 0x0000020804037981 */ /* 0x000162000c1e1100 */
[----:B------:R-:W-:Y:S05]  /*1290*/  BRA `(.L_x_455) ;  /* 0x00000000000c7947 */ /* 0x000fea0003800000 */
.L_x_460:
[----:B------:R0:W5:Y:S04]  /*12a0*/  LDG.E.U8 R3, desc[UR8][R4.64+0x1] ;  /* 0x0000010804037981 */ /* 0x000168000c1e1100 */
[----:B------:R0:W5:Y:S04]  /*12b0*/  LDG.E.U8 R2, desc[UR8][R4.64+0x2] ;  /* 0x0000020804027981 */ /* 0x000168000c1e1100 */
[----:B------:R0:W5:Y:S02]  /*12c0*/  LDG.E.U8 R0, desc[UR8][R4.64+0x3] ;  /* 0x0000030804007981 */ /* 0x000164000c1e1100 */
.L_x_455:
[----:B------:R-:W-:Y:S05]  /*12d0*/  BSYNC.RECONVERGENT B0 ;  /* 0x0000000000007941 */ /* 0x000fea0003800200 */
.L_x_454:
[----:B-----5:R-:W-:Y:S01]  /*12e0*/  LOP3.LUT R11, R2, 0xff, RZ, 0xc0, !PT ;  /* 0x000000ff020b7812 */ /* 0x020fe200078ec0ff */
[----:B------:R-:W-:Y:S01]  /*12f0*/  UMOV UR4, 0x39581062 ;  /* 0x3958106200047882 */ /* 0x000fe20000000000 */
[----:B------:R-:W-:Y:S01]  /*1300*/  LOP3.LUT R10, R3, 0xff, RZ, 0xc0, !PT ;  /* 0x000000ff030a7812 */ /* 0x000fe200078ec0ff */
[----:B------:R-:W-:Y:S01]  /*1310*/  UMOV UR5, 0x3fe2c8b4 ;  /* 0x3fe2c8b400057882 */ /* 0x000fe20000000000 */
[----:B------:R-:W0:Y:S01]  /*1320*/  I2F.F64.U16 R6, R11 ;  /* 0x0000000b00067312 */ /* 0x000e220000101800 */
[----:B------:R-:W-:Y:S01]  /*1330*/  LOP3.LUT R8, R0, 0xff, RZ, 0xc0, !PT ;  /* 0x000000ff00087812 */ /* 0x000fe200078ec0ff */
[----:B------:R-:W0:Y:S01]  /*1340*/  LDCU.128 UR12, c[0x0][0x3c0] ;  /* 0x00007800ff0c77ac */ /* 0x000e220008000c00 */
[----:B------:R-:W0:Y:S05]  /*1350*/  LDCU.64 UR6, c[0x0][0x3d0] ;  /* 0x00007a00ff0677ac */ /* 0x000e2a0008000a00 */
[----:B01234-:R0:W1:Y:S01]  /*1360*/  I2F.F64.U16 R4, R10 ;  /* 0x0000000a00047312 */ /* 0x01f0620000101800 */
[----:B------:R-:W-:-:S07]  /*1370*/  DMUL R6, R6, UR4 ;  /* 0x0000000406067c28 */ /* 0x000fce0008000000 */
[----:B------:R-:W2:Y:S01]  /*1380*/  I2F.F64.U16 R8, R8 ;  /* 0x0000000800087312 */ /* 0x000ea20000101800 */
[----:B------:R-:W-:Y:S01]  /*1390*/  UMOV UR4, 0xe5604189 ;  /* 0xe560418900047882 */ /* 0x000fe20000000000 */
[----:B------:R-:W-:Y:S01]  /*13a0*/  UMOV UR5, 0x3fd322d0 ;  /* 0x3fd322d000057882 */ /* 0x000fe20000000000 */
[C---:B0-----:R-:W-:Y:S01]  /*13b0*/  IADD3 R10, P0, PT, R17.reuse, UR12, RZ ;  /* 0x0000000c110a7c10 */ /* 0x041fe2000ff1e0ff */
[----:B-1----:R-:W-:Y:S01]  /*13c0*/  DFMA R4, R4, UR4, R6 ;  /* 0x0000000404047c2b */ /* 0x002fe20008000006 */
[----:B------:R-:W-:Y:S01]  /*13d0*/  UMOV UR4, 0x9fbe76c9 ;  /* 0x9fbe76c900047882 */ /* 0x000fe20000000000 */
[----:B------:R-:W-:Y:S01]  /*13e0*/  UMOV UR5, 0x3fbd2f1a ;  /* 0x3fbd2f1a00057882 */ /* 0x000fe20000000000 */
[----:B------:R-:W-:-:S05]  /*13f0*/  LEA.HI.X.SX32 R11, R17, UR13, 0x1, P0 ;  /* 0x0000000d110b7c11 */ /* 0x000fca00080f0eff */
[----:B--2---:R-:W-:Y:S01]  /*1400*/  DFMA R4, R8, UR4, R4 ;  /* 0x0000000408047c2b */ /* 0x004fe20008000004 */
[----:B------:R-:W-:-:S05]  /*1410*/  IMAD R9, R17, 0x3, RZ ;  /* 0x0000000311097824 */ /* 0x000fca00078e02ff */
[C---:B------:R-:W-:Y:S02]  /*1420*/  IADD3 R6, P1, PT, R9.reuse, UR14, RZ ;  /* 0x0000000e09067c10 */ /* 0x040fe4000ff3e0ff */
[----:B------:R-:W-:Y:S02]  /*1430*/  SHF.R.S32.HI R12, RZ, 0x1f, R9 ;  /* 0x0000001fff0c7819 */ /* 0x000fe40000011409 */
[----:B------:R-:W0:Y:S01]  /*1440*/  F2I.U32.F64.TRUNC R5, R4 ;  /* 0x0000000400057311 */ /* 0x000e22000030d000 */
[----:B------:R-:W-:Y:S02]  /*1450*/  IADD3 R8, P2, PT, R9, UR6, RZ ;  /* 0x0000000609087c10 */ /* 0x000fe4000ff5e0ff */
[C---:B------:R-:W-:Y:S02]  /*1460*/  IADD3.X R7, PT, PT, R12.reuse, UR15, RZ, P1, !PT ;  /* 0x0000000f0c077c10 */ /* 0x040fe40008ffe4ff */
[----:B------:R-:W-:Y:S01]  /*1470*/  IADD3.X R9, PT, PT, R12, UR7, RZ, P2, !PT ;  /* 0x000000070c097c10 */ /* 0x000fe200097fe4ff */
[----:B0-----:R-:W-:Y:S04]  /*1480*/  STG.E.U8 desc[UR8][R10.64], R5 ;  /* 0x000000050a007986 */ /* 0x001fe8000c101108 */
[----:B------:R-:W-:Y:S04]  /*1490*/  STG.E.U8 desc[UR8][R6.64], R3 ;  /* 0x0000000306007986 */ /* 0x000fe8000c101108 */
[----:B------:R-:W-:Y:S04]  /*14a0*/  STG.E.U8 desc[UR8][R6.64+0x1], R2 ;  /* 0x0000010206007986 */ /* 0x000fe8000c101108 */
[----:B------:R-:W-:Y:S04]  /*14b0*/  STG.E.U8 desc[UR8][R6.64+0x2], R0 ;  /* 0x0000020006007986 */ /* 0x000fe8000c101108 */
[----:B------:R-:W-:Y:S04]  /*14c0*/  STG.E.U8 desc[UR8][R8.64], RZ ;  /* 0x000000ff08007986 */ /* 0x000fe8000c101108 */
[----:B------:R-:W-:Y:S04]  /*14d0*/  STG.E.U8 desc[UR8][R8.64+0x1], RZ ;  /* 0x000001ff08007986 */ /* 0x000fe8000c101108 */
[----:B------:R-:W-:Y:S01]  /*14e0*/  STG.E.U8 desc[UR8][R8.64+0x2], RZ ;  /* 0x000002ff08007986 */ /* 0x000fe2000c101108 */
[----:B------:R-:W-:Y:S05]  /*14f0*/  EXIT ;  /* 0x000000000000794d */ /* 0x000fea0003800000 */
        .weak           $__internal_6_$__cuda_sm20_div_rn_f64_full
        .type           $__internal_6_$__cuda_sm20_div_rn_f64_full,@function
        .size           $__internal_6_$__cuda_sm20_div_rn_f64_full,($_Z19render_ascii_kernelPKhjjjiiiiiid11PixelFormatPhS2_S2_$__internal_trig_reduction_slowpathd - $__internal_6_$__cuda_sm20_div_rn_f64_full)
$__internal_6_$__cuda_sm20_div_rn_f64_full:
[----:B------:R-:W-:Y:S01]  /*1500*/  IMAD.MOV.U32 R3, RZ, RZ, 0x3ff68000 ;  /* 0x3ff68000ff037424 */ /* 0x000fe200078e00ff */
[C---:B------:R-:W-:Y:S01]  /*1510*/  FSETP.GEU.AND P1, PT, |R5|.reuse, 1.469367938527859385e-39, PT ;  /* 0x001000000500780b */ /* 0x040fe20003f2e200 */
[----:B------:R-:W-:Y:S01]  /*1520*/  IMAD.MOV.U32 R2, RZ, RZ, 0x0 ;  /* 0x00000000ff027424 */ /* 0x000fe200078e00ff */
[----:B------:R-:W-:Y:S01]  /*1530*/  LOP3.LUT R9, R5, 0x7ff00000, RZ, 0xc0, !PT ;  /* 0x7ff0000005097812 */ /* 0x000fe200078ec0ff */
[----:B------:R-:W0:Y:S01]  /*1540*/  MUFU.RCP64H R7, R3 ;  /* 0x0000000300077308 */ /* 0x000e220000001800 */
[----:B------:R-:W-:Y:S02]  /*1550*/  IMAD.MOV.U32 R6, RZ, RZ, 0x1 ;  /* 0x00000001ff067424 */ /* 0x000fe400078e00ff */
[----:B------:R-:W-:Y:S01]  /*1560*/  IMAD.MOV.U32 R13, RZ, RZ, 0x1ca00000 ;  /* 0x1ca00000ff0d7424 */ /* 0x000fe200078e00ff */
[----:B------:R-:W-:Y:S01]  /*1570*/  ISETP.GE.U32.AND P0, PT, R9, 0x40600000, PT ;  /* 0x406000000900780c */ /* 0x000fe20003f06070 */
[----:B------:R-:W-:Y:S02]  /*1580*/  IMAD.MOV.U32 R20, RZ, RZ, R9 ;  /* 0x000000ffff147224 */ /* 0x000fe400078e0009 */
[----:B------:R-:W-:Y:S01]  /*1590*/  IMAD.MOV.U32 R21, RZ, RZ, 0x40600000 ;  /* 0x40600000ff157424 */ /* 0x000fe200078e00ff */
[----:B------:R-:W-:-:S03]  /*15a0*/  SEL R13, R13, 0x63400000, !P0 ;  /* 0x634000000d0d7807 */ /* 0x000fc60004000000 */
[----:B------:R-:W-:Y:S01]  /*15b0*/  VIADD R22, R21, 0xffffffff ;  /* 0xffffffff15167836 */ /* 0x000fe20000000000 */
[----:B0-----:R-:W-:-:S08]  /*15c0*/  DFMA R10, R6, -R2, 1 ;  /* 0x3ff00000060a742b */ /* 0x001fd00000000802 */
[----:B------:R-:W-:-:S08]  /*15d0*/  DFMA R10, R10, R10, R10 ;  /* 0x0000000a0a0a722b */ /* 0x000fd0000000000a */
[----:B------:R-:W-:Y:S01]  /*15e0*/  DFMA R14, R6, R10, R6 ;  /* 0x0000000a060e722b */ /* 0x000fe20000000006 */
[C-C-:B------:R-:W-:Y:S01]  /*15f0*/  @!P1 LOP3.LUT R10, R13.reuse, 0x80000000, R5.reuse, 0xf8, !PT ;  /* 0x800000000d0a9812 */ /* 0x140fe200078ef805 */
[----:B------:R-:W-:Y:S01]  /*1600*/  IMAD.MOV.U32 R6, RZ, RZ, R4 ;  /* 0x000000ffff067224 */ /* 0x000fe200078e0004 */
[----:B------:R-:W-:Y:S02]  /*1610*/  LOP3.LUT R7, R13, 0x800fffff, R5, 0xf8, !PT ;  /* 0x800fffff0d077812 */ /* 0x000fe400078ef805 */
[----:B------:R-:W-:Y:S01]  /*1620*/  @!P1 LOP3.LUT R11, R10, 0x100000, RZ, 0xfc, !PT ;  /* 0x001000000a0b9812 */ /* 0x000fe200078efcff */
[----:B------:R-:W-:Y:S02]  /*1630*/  @!P1 IMAD.MOV.U32 R10, RZ, RZ, RZ ;  /* 0x000000ffff0a9224 */ /* 0x000fe400078e00ff */
[----:B------:R-:W-:-:S04]  /*1640*/  DFMA R18, R14, -R2, 1 ;  /* 0x3ff000000e12742b */ /* 0x000fc80000000802 */
[----:B------:R-:W-:-:S04]  /*1650*/  @!P1 DFMA R6, R6, 2, -R10 ;  /* 0x400000000606982b */ /* 0x000fc8000000080a */
[----:B------:R-:W-:-:S06]  /*1660*/  DFMA R10, R14, R18, R14 ;  /* 0x000000120e0a722b */ /* 0x000fcc000000000e */
[----:B------:R-:W-:Y:S02]  /*1670*/  @!P1 LOP3.LUT R20, R7, 0x7ff00000, RZ, 0xc0, !PT ;  /* 0x7ff0000007149812 */ /* 0x000fe400078ec0ff */
[----:B------:R-:W-:-:S03]  /*1680*/  DMUL R14, R10, R6 ;  /* 0x000000060a0e7228 */ /* 0x000fc60000000000 */
[----:B------:R-:W-:-:S05]  /*1690*/  VIADD R12, R20, 0xffffffff ;  /* 0xffffffff140c7836 */ /* 0x000fca0000000000 */
[----:B------:R-:W-:Y:S01]  /*16a0*/  DFMA R18, R14, -R2, R6 ;  /* 0x800000020e12722b */ /* 0x000fe20000000006 */
[----:B------:R-:W-:-:S04]  /*16b0*/  ISETP.GT.U32.AND P0, PT, R12, 0x7feffffe, PT ;  /* 0x7feffffe0c00780c */ /* 0x000fc80003f04070 */
[----:B------:R-:W-:-:S03]  /*16c0*/  ISETP.GT.U32.OR P0, PT, R22, 0x7feffffe, P0 ;  /* 0x7feffffe1600780c */ /* 0x000fc60000704470 */
[----:B------:R-:W-:-:S10]  /*16d0*/  DFMA R10, R10, R18, R14 ;  /* 0x000000120a0a722b */ /* 0x000fd4000000000e */
[----:B------:R-:W-:Y:S05]  /*16e0*/  @P0 BRA `(.L_x_463) ;  /* 0x0000000000680947 */ /* 0x000fea0003800000 */
[----:B------:R-:W-:-:S05]  /*16f0*/  IMAD.MOV.U32 R4, RZ, RZ, 0x40600000 ;  /* 0x40600000ff047424 */ /* 0x000fca00078e00ff */
[----:B------:R-:W-:-:S04]  /*1700*/  VIADDMNMX R9, R9, -R4, 0xb9600000, !PT ;  /* 0xb960000009097446 */ /* 0x000fc80007800904 */
[----:B------:R-:W-:-:S05]  /*1710*/  VIMNMX R4, PT, PT, R9, 0x46a00000, PT ;  /* 0x46a0000009047848 */ /* 0x000fca0003fe0100 */
        /* <DEDUP_REMOVED lines=9> */
[----:B------:R-:W-:-:S04]  /*17b0*/  LOP3.LUT R2, R3, 0x40668000, RZ, 0x3c, !PT ;  /* 0x4066800003027812 */ /* 0x000fc800078e3cff */
[----:B------:R-:W-:-:S04]  /*17c0*/  LOP3.LUT R7, R2, 0x80000000, RZ, 0xc0, !PT ;  /* 0x8000000002077812 */ /* 0x000fc800078ec0ff */
[----:B------:R-:W-:-:S03]  /*17d0*/  LOP3.LUT R5, R7, R5, RZ, 0xfc, !PT ;  /* 0x0000000507057212 */ /* 0x000fc600078efcff */
        /* <DEDUP_REMOVED lines=11> */
.L_x_463:
[----:B------:R-:W-:-:S14]  /*1890*/  DSETP.NAN.AND P0, PT, R4, R4, PT ;  /* 0x000000040400722a */ /* 0x000fdc0003f08000 */
[----:B------:R-:W-:Y:S05]  /*18a0*/  @P0 BRA `(.L_x_465) ;  /* 0x0000000000340947 */ /* 0x000fea0003800000 */
[----:B------:R-:W-:Y:S01]  /*18b0*/  ISETP.NE.AND P0, PT, R20, R21, PT ;  /* 0x000000151400720c */ /* 0x000fe20003f05270 */
[----:B------:R-:W-:Y:S02]  /*18c0*/  IMAD.MOV.U32 R12, RZ, RZ, 0x0 ;  /* 0x00000000ff0c7424 */ /* 0x000fe400078e00ff */
[----:B------:R-:W-:-:S10]  /*18d0*/  IMAD.MOV.U32 R13, RZ, RZ, -0x80000 ;  /* 0xfff80000ff0d7424 */ /* 0x000fd400078e00ff */
[----:B------:R-:W-:Y:S05]  /*18e0*/  @!P0 BRA `(.L_x_464) ;  /* 0x00000000002c8947 */ /* 0x000fea0003800000 */
[----:B------:R-:W-:Y:S02]  /*18f0*/  ISETP.NE.AND P0, PT, R20, 0x7ff00000, PT ;  /* 0x7ff000001400780c */ /* 0x000fe40003f05270 */
[----:B------:R-:W-:Y:S02]  /*1900*/  LOP3.LUT R4, R5, 0x40668000, RZ, 0x3c, !PT ;  /* 0x4066800005047812 */ /* 0x000fe400078e3cff */
[----:B------:R-:W-:Y:S02]  /*1910*/  ISETP.EQ.OR P0, PT, R21, RZ, !P0 ;  /* 0x000000ff1500720c */ /* 0x000fe40004702670 */
[----:B------:R-:W-:-:S11]  /*1920*/  LOP3.LUT R13, R4, 0x80000000, RZ, 0xc0, !PT ;  /* 0x80000000040d7812 */ /* 0x000fd600078ec0ff */
[----:B------:R-:W-:Y:S01]  /*1930*/  @P0 LOP3.LUT R2, R13, 0x7ff00000, RZ, 0xfc, !PT ;  /* 0x7ff000000d020812 */ /* 0x000fe200078efcff */
[----:B------:R-:W-:Y:S02]  /*1940*/  @!P0 IMAD.MOV.U32 R12, RZ, RZ, RZ ;  /* 0x000000ffff0c8224 */ /* 0x000fe400078e00ff */
[----:B------:R-:W-:Y:S02]  /*1950*/  @P0 IMAD.MOV.U32 R12, RZ, RZ, RZ ;  /* 0x000000ffff0c0224 */ /* 0x000fe400078e00ff */
[----:B------:R-:W-:Y:S01]  /*1960*/  @P0 IMAD.MOV.U32 R13, RZ, RZ, R2 ;  /* 0x000000ffff0d0224 */ /* 0x000fe200078e0002 */
[----:B------:R-:W-:Y:S06]  /*1970*/  BRA `(.L_x_464) ;  /* 0x0000000000087947 */ /* 0x000fec0003800000 */
.L_x_465:
[----:B------:R-:W-:Y:S01]  /*1980*/  LOP3.LUT R13, R5, 0x80000, RZ, 0xfc, !PT ;  /* 0x00080000050d7812 */ /* 0x000fe200078efcff */
[----:B------:R-:W-:-:S07]  /*1990*/  IMAD.MOV.U32 R12, RZ, RZ, R4 ;  /* 0x000000ffff0c7224 */ /* 0x000fce00078e0004 */
.L_x_464:
[----:B------:R-:W-:Y:S02]  /*19a0*/  IMAD.MOV.U32 R9, RZ, RZ, 0x0 ;  /* 0x00000000ff097424 */ /* 0x000fe400078e00ff */
[----:B------:R-:W-:Y:S02]  /*19b0*/  IMAD.MOV.U32 R2, RZ, RZ, R12 ;  /* 0x000000ffff027224 */ /* 0x000fe400078e000c */
[----:B------:R-:W-:Y:S01]  /*19c0*/  IMAD.MOV.U32 R3, RZ, RZ, R13 ;  /* 0x000000ffff037224 */ /* 0x000fe200078e000d */
[----:B------:R-:W-:Y:S06]  /*19d0*/  RET.REL.NODEC R8 `(_Z19render_ascii_kernelPKhjjjiiiiiid11PixelFormatPhS2_S2_) ;  /* 0xffffffe408887950 */ /* 0x000fec0003c3ffff */
        .type           $_Z19render_ascii_kernelPKhjjjiiiiiid11PixelFormatPhS2_S2_$__internal_trig_reduction_slowpathd,@function
        .size           $_Z19render_ascii_kernelPKhjjjiiiiiid11PixelFormatPhS2_S2_$__internal_trig_reduction_slowpathd,(.L_x_510 - $_Z19render_ascii_kernelPKhjjjiiiiiid11PixelFormatPhS2_S2_$__internal_trig_reduction_slowpathd)
$_Z19render_ascii_kernelPKhjjjiiiiiid11PixelFormatPhS2_S2_$__internal_trig_reduction_slowpathd:
[----:B------:R-:W-:Y:S01]  /*19e0*/  SHF.R.U32.HI R10, RZ, 0x14, R12 ;  /* 0x00000014ff0a7819 */ /* 0x000fe2000001160c */
[----:B------:R-:W-:Y:S02]  /*19f0*/  IMAD.MOV.U32 R20, RZ, RZ, R4 ;  /* 0x000000ffff147224 */ /* 0x000fe400078e0004 */
[----:B------:R-:W-:Y:S01]  /*1a00*/  IMAD.MOV.U32 R21, RZ, RZ, R12 ;  /* 0x000000ffff157224 */ /* 0x000fe200078e000c */
[----:B------:R-:W-:Y:S01]  /*1a10*/  LOP3.LUT R5, R10, 0x7ff, RZ, 0xc0, !PT ;  /* 0x000007ff0a057812 */ /* 0x000fe200078ec0ff */
[----:B------:R-:W-:-:S03]  /*1a20*/  IMAD.MOV.U32 R4, RZ, RZ, RZ ;  /* 0x000000ffff047224 */ /* 0x000fc600078e00ff */
[----:B------:R-:W-:-:S13]  /*1a30*/  ISETP.NE.AND P0, PT, R5, 0x7ff, PT ;  /* 0x000007ff0500780c */ /* 0x000fda0003f05270 */
[----:B------:R-:W-:Y:S05]  /*1a40*/  @!P0 BRA `(.L_x_466) ;  /* 0x00000008002c8947 */ /* 0x000fea0003800000 */
[----:B------:R-:W-:Y:S01]  /*1a50*/  VIADD R4, R5, 0xfffffc00 ;  /* 0xfffffc0005047836 */ /* 0x000fe20000000000 */
[----:B------:R-:W-:-:S04]  /*1a60*/  CS2R R6, SRZ ;  /* 0x0000000000067805 */ /* 0x000fc8000001ff00 */
[----:B------:R-:W-:Y:S02]  /*1a70*/  SHF.R.U32.HI R13, RZ, 0x6, R4 ;  /* 0x00000006ff0d7819 */ /* 0x000fe40000011604 */
[----:B------:R-:W-:Y:S02]  /*1a80*/  ISETP.GE.U32.AND P0, PT, R4, 0x80, PT ;  /* 0x000000800400780c */ /* 0x000fe40003f06070 */
[C---:B------:R-:W-:Y:S02]  /*1a90*/  IADD3 R8, PT, PT, -R13.reuse, 0x13, RZ ;  /* 0x000000130d087810 */ /* 0x040fe40007ffe1ff */
[----:B------:R-:W-:Y:S02]  /*1aa0*/  IADD3 R9, PT, PT, -R13, 0xf, RZ ;  /* 0x0000000f0d097810 */ /* 0x000fe40007ffe1ff */
[----:B------:R-:W-:-:S04]  /*1ab0*/  SEL R8, R8, 0x12, P0 ;  /* 0x0000001208087807 */ /* 0x000fc80000000000 */
[----:B------:R-:W-:-:S13]  /*1ac0*/  ISETP.GE.AND P0, PT, R9, R8, PT ;  /* 0x000000080900720c */ /* 0x000fda0003f06270 */
[----:B------:R-:W-:Y:S05]  /*1ad0*/  @P0 BRA `(.L_x_467) ;  /* 0x00000000008c0947 */ /* 0x000fea0003800000 */
[C---:B------:R-:W-:Y:S01]  /*1ae0*/  SHF.L.U64.HI R21, R20.reuse, 0xb, R21 ;  /* 0x0000000b14157819 */ /* 0x040fe20000010215 */
[----:B------:R-:W-:Y:S01]  /*1af0*/  IMAD.SHL.U32 R11, R20, 0x800, RZ ;  /* 0x00000800140b7824 */ /* 0x000fe200078e00ff */
[----:B------:R-:W-:Y:S01]  /*1b00*/  IADD3 R15, PT, PT, RZ, -R13, -R8 ;  /* 0x8000000dff0f7210 */ /* 0x000fe20007ffe808 */
[----:B------:R-:W-:Y:S01]  /*1b10*/  IMAD.MOV.U32 R20, RZ, RZ, RZ ;  /* 0x000000ffff147224 */ /* 0x000fe200078e00ff */
[----:B------:R-:W-:Y:S02]  /*1b20*/  CS2R R6, SRZ ;  /* 0x0000000000067805 */ /* 0x000fe4000001ff00 */
[----:B------:R-:W-:Y:S01]  /*1b30*/  LOP3.LUT R21, R21, 0x80000000, RZ, 0xfc, !PT ;  /* 0x8000000015157812 */ /* 0x000fe200078efcff */
[----:B------:R-:W0:Y:S01]  /*1b40*/  LDCU.64 UR4, c[0x0][0x358] ;  /* 0x00006b00ff0477ac */ /* 0x000e220008000a00 */
[----:B------:R-:W-:-:S05]  /*1b50*/  NOP ;  /* 0x0000000000007918 */ /* 0x000fca0000000000 */
.L_x_468:
[----:B------:R-:W1:Y:S02]  /*1b60*/  LDC.64 R4, c[0x4][RZ] ;  /* 0x01000000ff047b82 */ /* 0x000e640000000a00 */
[----:B-1----:R-:W-:-:S06]  /*1b70*/  IMAD.WIDE R4, R9, 0x8, R4 ;  /* 0x0000000809047825 */ /* 0x002fcc00078e0204 */
[----:B0-----:R-:W2:Y:S01]  /*1b80*/  LDG.E.64.CONSTANT R4, desc[UR4][R4.64] ;  /* 0x0000000404047981 */ /* 0x001ea2000c1e9b00 */
[----:B------:R-:W-:Y:S02]  /*1b90*/  VIADD R15, R15, 0x1 ;  /* 0x000000010f0f7836 */ /* 0x000fe40000000000 */
[----:B------:R-:W-:Y:S02]  /*1ba0*/  VIADD R9, R9, 0x1 ;  /* 0x0000000109097836 */ /* 0x000fe40000000000 */
[----:B--2---:R-:W-:-:S04]  /*1bb0*/  IMAD.WIDE.U32 R6, P2, R4, R11, R6 ;  /* 0x0000000b04067225 */ /* 0x004fc80007840006 */
[----:B------:R-:W-:Y:S02]  /*1bc0*/  IMAD R23, R4, R21, RZ ;  /* 0x0000001504177224 */ /* 0x000fe400078e02ff */
[CC--:B------:R-:W-:Y:S02]  /*1bd0*/  IMAD R22, R5.reuse, R11.reuse, RZ ;  /* 0x0000000b05167224 */ /* 0x0c0fe400078e02ff */
[----:B------:R-:W-:Y:S01]  /*1be0*/  IMAD.HI.U32 R25, R5, R11, RZ ;  /* 0x0000000b05197227 */ /* 0x000fe200078e00ff */
[----:B------:R-:W-:-:S03]  /*1bf0*/  IADD3 R7, P0, PT, R23, R7, RZ ;  /* 0x0000000717077210 */ /* 0x000fc60007f1e0ff */
[----:B------:R-:W-:Y:S01]  /*1c00*/  IMAD R23, R20, 0x8, R1 ;  /* 0x0000000814177824 */ /* 0x000fe200078e0201 */
[----:B------:R-:W-:Y:S01]  /*1c10*/  IADD3 R7, P1, PT, R22, R7, RZ ;  /* 0x0000000716077210 */ /* 0x000fe20007f3e0ff */
[----:B------:R-:W-:-:S04]  /*1c20*/  IMAD.HI.U32 R22, R4, R21, RZ ;  /* 0x0000001504167227 */ /* 0x000fc800078e00ff */
[----:B------:R-:W-:Y:S01]  /*1c30*/  IMAD.X R4, RZ, RZ, R22, P2 ;  /* 0x000000ffff047224 */ /* 0x000fe200010e0616 */
[----:B------:R0:W-:Y:S01]  /*1c40*/  STL.64 [R23], R6 ;  /* 0x0000000617007387 */ /* 0x0001e20000100a00 */
[----:B------:R-:W-:-:S03]  /*1c50*/  IMAD.HI.U32 R22, R5, R21, RZ ;  /* 0x0000001505167227 */ /* 0x000fc600078e00ff */
[----:B------:R-:W-:Y:S01]  /*1c60*/  IADD3.X R4, P0, PT, R25, R4, RZ, P0, !PT ;  /* 0x0000000419047210 */ /* 0x000fe2000071e4ff */
[----:B------:R-:W-:Y:S02]  /*1c70*/  IMAD R5, R5, R21, RZ ;  /* 0x0000001505057224 */ /* 0x000fe400078e02ff */
[----:B------:R-:W-:-:S03]  /*1c80*/  VIADD R20, R20, 0x1 ;  /* 0x0000000114147836 */ /* 0x000fc60000000000 */
[----:B------:R-:W-:Y:S01]  /*1c90*/  IADD3.X R5, P1, PT, R5, R4, RZ, P1, !PT ;  /* 0x0000000405057210 */ /* 0x000fe20000f3e4ff */
[----:B------:R-:W-:Y:S01]  /*1ca0*/  IMAD.X R4, RZ, RZ, R22, P0 ;  /* 0x000000ffff047224 */ /* 0x000fe200000e0616 */
[----:B------:R-:W-:-:S03]  /*1cb0*/  ISETP.NE.AND P0, PT, R15, -0xf, PT ;  /* 0xfffffff10f00780c */ /* 0x000fc60003f05270 */
[----:B------:R-:W-:Y:S02]  /*1cc0*/  IMAD.X R4, RZ, RZ, R4, P1 ;  /* 0x000000ffff047224 */ /* 0x000fe400008e0604 */
[----:B0-----:R-:W-:Y:S02]  /*1cd0*/  IMAD.MOV.U32 R6, RZ, RZ, R5 ;  /* 0x000000ffff067224 */ /* 0x001fe400078e0005 */
[----:B------:R-:W-:-:S06]  /*1ce0*/  IMAD.MOV.U32 R7, RZ, RZ, R4 ;  /* 0x000000ffff077224 */ /* 0x000fcc00078e0004 */
[----:B------:R-:W-:Y:S05]  /*1cf0*/  @P0 BRA `(.L_x_468) ;  /* 0xfffffffc00980947 */ /* 0x000fea000383ffff */
[----:B------:R-:W-:-:S07]  /*1d00*/  IMAD.MOV.U32 R9, RZ, RZ, R8 ;  /* 0x000000ffff097224 */ /* 0x000fce00078e0008 */
.L_x_467:
[----:B------:R-:W-:Y:S01]  /*1d10*/  LOP3.LUT P0, R25, R10, 0x3f, RZ, 0xc0, !PT ;  /* 0x0000003f0a197812 */ /* 0x000fe2000780c0ff */
[----:B------:R-:W-:-:S04]  /*1d20*/  IMAD.IADD R4, R13, 0x1, R9 ;  /* 0x000000010d047824 */ /* 0x000fc800078e0209 */
[----:B------:R-:W-:-:S05]  /*1d30*/  IMAD.U32 R27, R4, 0x8, R1 ;  /* 0x00000008041b7824 */ /* 0x000fca00078e0001 */
[----:B------:R0:W-:Y:S04]  /*1d40*/  STL.64 [R27+-0x78], R6 ;  /* 0xffff88061b007387 */ /* 0x0001e80000100a00 */
[----:B------:R-:W2:Y:S04]  /*1d50*/  @P0 LDL.64 R20, [R1+0x8] ;  /* 0x0000080001140983 */ /* 0x000ea80000100a00 */
[----:B------:R-:W3:Y:S04]  /*1d60*/  LDL.64 R8, [R1+0x10] ;  /* 0x0000100001087983 */ /* 0x000ee80000100a00 */
[----:B------:R-:W4:Y:S01]  /*1d70*/  LDL.64 R4, [R1+0x18] ;  /* 0x0000180001047983 */ /* 0x000f220000100a00 */
[----:B------:R-:W-:-:S02]  /*1d80*/  @P0 LOP3.LUT R10, R25, 0x3f, RZ, 0x3c, !PT ;  /* 0x0000003f190a0812 */ /* 0x000fc400078e3cff */
[--C-:B--2---:R-:W-:Y:S02]  /*1d90*/  @P0 SHF.R.U64 R11, R20, 0x1, R21.reuse ;  /* 0x00000001140b0819 */ /* 0x104fe40000001215 */
[----:B------:R-:W-:Y:S02]  /*1da0*/  @P0 SHF.R.U32.HI R13, RZ, 0x1, R21 ;  /* 0x00000001ff0d0819 */ /* 0x000fe40000011615 */
[C---:B---3--:R-:W-:Y:S02]  /*1db0*/  @P0 SHF.L.U32 R15, R8.reuse, R25, RZ ;  /* 0x00000019080f0219 */ /* 0x048fe400000006ff */
[----:B0-----:R-:W-:Y:S02]  /*1dc0*/  @P0 SHF.R.U64 R6, R11, R10, R13 ;  /* 0x0000000a0b060219 */ /* 0x001fe4000000120d */
[--C-:B------:R-:W-:Y:S02]  /*1dd0*/  @P0 SHF.R.U32.HI R23, RZ, 0x1, R9.reuse ;  /* 0x00000001ff170819 */ /* 0x100fe40000011609 */
[----:B------:R-:W-:-:S02]  /*1de0*/  @P0 SHF.R.U64 R21, R8, 0x1, R9 ;  /* 0x0000000108150819 */ /* 0x000fc40000001209 */
[-C--:B------:R-:W-:Y:S02]  /*1df0*/  @P0 SHF.L.U64.HI R20, R8, R25.reuse, R9 ;  /* 0x0000001908140219 */ /* 0x080fe40000010209 */
[----:B------:R-:W-:Y:S02]  /*1e00*/  @P0 SHF.R.U32.HI R7, RZ, R10, R13 ;  /* 0x0000000aff070219 */ /* 0x000fe4000001160d */
[----:B------:R-:W-:Y:S02]  /*1e10*/  @P0 LOP3.LUT R8, R15, R6, RZ, 0xfc, !PT ;  /* 0x000000060f080212 */ /* 0x000fe400078efcff */
[----:B----4-:R-:W-:Y:S02]  /*1e20*/  @P0 SHF.L.U32 R11, R4, R25, RZ ;  /* 0x00000019040b0219 */ /* 0x010fe400000006ff */
        /* <DEDUP_REMOVED lines=21> */
[----:B------:R-:W-:-:S04]  /*1f80*/  ISETP.NE.U32.AND P1, PT, R6, RZ, PT ;  /* 0x000000ff0600720c */ /* 0x000fc80003f25070 */
[----:B------:R-:W-:Y:S01]  /*1f90*/  SEL R13, R9, R6, !P1 ;  /* 0x00000006090d7207 */ /* 0x000fe20004800000 */
[----:B------:R-:W-:-:S05]  /*1fa0*/  @!P0 IMAD.MOV R10, RZ, RZ, -R10 ;  /* 0x000000ffff0a8224 */ /* 0x000fca00078e0a0a */
[----:B------:R-:W0:Y:S02]  /*1fb0*/  FLO.U32 R13, R13 ;  /* 0x0000000d000d7300 */ /* 0x000e2400000e0000 */
[C---:B0-----:R-:W-:Y:S02]  /*1fc0*/  IADD3 R15, PT, PT, -R13.reuse, 0x1f, RZ ;  /* 0x0000001f0d0f7810 */ /* 0x041fe40007ffe1ff */
[----:B------:R-:W-:-:S03]  /*1fd0*/  IADD3 R7, PT, PT, -R13, 0x3f, RZ ;  /* 0x0000003f0d077810 */ /* 0x000fc60007ffe1ff */
[----:B------:R-:W-:Y:S01]  /*1fe0*/  @P1 IMAD.MOV R7, RZ, RZ, R15 ;  /* 0x000000ffff071224 */ /* 0x000fe200078e020f */
[----:B------:R-:W-:-:S04]  /*1ff0*/  SEL R15, R8, R11, P0 ;  /* 0x0000000b080f7207 */ /* 0x000fc80000000000 */
        /* <DEDUP_REMOVED lines=12> */
.L_x_469:
[----:B------:R-:W-:-:S04]  /*20c0*/  IMAD.WIDE.U32 R10, R9, 0x2168c235, RZ ;  /* 0x2168c235090a7825 */ /* 0x000fc800078e00ff */
[----:B------:R-:W-:Y:S01]  /*20d0*/  IMAD.MOV.U32 R20, RZ, RZ, R11 ;  /* 0x000000ffff147224 */ /* 0x000fe200078e000b */
[----:B------:R-:W-:Y:S01]  /*20e0*/  IADD3 RZ, P1, PT, R10, R10, RZ ;  /* 0x0000000a0aff7210 */ /* 0x000fe20007f3e0ff */
[----:B------:R-:W-:Y:S02]  /*20f0*/  IMAD.MOV.U32 R21, RZ, RZ, RZ ;  /* 0x000000ffff157224 */ /* 0x000fe400078e00ff */
[----:B------:R-:W-:-:S04]  /*2100*/  IMAD.HI.U32 R11, R6, -0x36f0255e, RZ ;  /* 0xc90fdaa2060b7827 */ /* 0x000fc800078e00ff */
[----:B------:R-:W-:-:S04]  /*2110*/  IMAD.WIDE.U32 R8, R9, -0x36f0255e, R20 ;  /* 0xc90fdaa209087825 */ /* 0x000fc800078e0014 */
[C---:B------:R-:W-:Y:S02]  /*2120*/  IMAD R13, R6.reuse, -0x36f0255e, RZ ;  /* 0xc90fdaa2060d7824 */ /* 0x040fe400078e02ff */
[----:B------:R-:W-:-:S04]  /*2130*/  IMAD.WIDE.U32 R8, P2, R6, 0x2168c235, R8 ;  /* 0x2168c23506087825 */ /* 0x000fc80007840008 */
[----:B------:R-:W-:Y:S01]  /*2140*/  IMAD.X R6, RZ, RZ, R11, P2 ;  /* 0x000000ffff067224 */ /* 0x000fe200010e060b */
[----:B------:R-:W-:Y:S02]  /*2150*/  IADD3 R9, P2, PT, R13, R9, RZ ;  /* 0x000000090d097210 */ /* 0x000fe40007f5e0ff */
[----:B------:R-:W-:Y:S02]  /*2160*/  IADD3.X RZ, P1, PT, R8, R8, RZ, P1, !PT ;  /* 0x0000000808ff7210 */ /* 0x000fe40000f3e4ff */
[C---:B------:R-:W-:Y:S01]  /*2170*/  ISETP.GT.U32.AND P3, PT, R9.reuse, RZ, PT ;  /* 0x000000ff0900720c */ /* 0x040fe20003f64070 */
[----:B------:R-:W-:Y:S01]  /*2180*/  IMAD.X R6, RZ, RZ, R6, P2 ;  /* 0x000000ffff067224 */ /* 0x000fe200010e0606 */
[----:B------:R-:W-:-:S04]  /*2190*/  IADD3.X R8, P2, PT, R9, R9, RZ, P1, !PT ;  /* 0x0000000909087210 */ /* 0x000fc80000f5e4ff */
[C---:B------:R-:W-:Y:S01]  /*21a0*/  ISETP.GT.AND.EX P1, PT, R6.reuse, RZ, PT, P3 ;  /* 0x000000ff0600720c */ /* 0x040fe20003f24330 */
[----:B------:R-:W-:-:S03]  /*21b0*/  IMAD.X R11, R6, 0x1, R6, P2 ;  /* 0x00000001060b7824 */ /* 0x000fc600010e0606 */
[----:B------:R-:W-:Y:S02]  /*21c0*/  SEL R8, R8, R9, P1 ;  /* 0x0000000908087207 */ /* 0x000fe40000800000 */
[----:B------:R-:W-:Y:S02]  /*21d0*/  SEL R9, R11, R6, P1 ;  /* 0x000000060b097207 */ /* 0x000fe40000800000 */
[----:B------:R-:W-:Y:S02]  /*21e0*/  IADD3 R8, P2, PT, R8, 0x1, RZ ;  /* 0x0000000108087810 */ /* 0x000fe40007f5e0ff */
[----:B------:R-:W-:Y:S02]  /*21f0*/  SEL R10, RZ, 0xffffffff, !P1 ;  /* 0xffffffffff0a7807 */ /* 0x000fe40004800000 */
[----:B------:R-:W-:Y:S01]  /*2200*/  LOP3.LUT P1, R6, R12, 0x80000000, RZ, 0xc0, !PT ;  /* 0x800000000c067812 */ /* 0x000fe2000782c0ff */
[----:B------:R-:W-:Y:S01]  /*2210*/  IMAD.X R9, RZ, RZ, R9, P2 ;  /* 0x000000ffff097224 */ /* 0x000fe200010e0609 */
[----:B------:R-:W-:Y:S01]  /*2220*/  SHF.R.U32.HI R11, RZ, 0x1e, R5 ;  /* 0x0000001eff0b7819 */ /* 0x000fe20000011605 */
[----:B------:R-:W-:Y:S01]  /*2230*/  IMAD.IADD R10, R10, 0x1, -R7 ;  /* 0x000000010a0a7824 */ /* 0x000fe200078e0a07 */
[----:B------:R-:W-:-:S02]  /*2240*/  @!P0 LOP3.LUT R6, R6, 0x80000000, RZ, 0x3c, !PT ;  /* 0x8000000006068812 */ /* 0x000fc400078e3cff */
[----:B------:R-:W-:Y:S01]  /*2250*/  SHF.R.U64 R8, R8, 0xa, R9 ;  /* 0x0000000a08087819 */ /* 0x000fe20000001209 */
[----:B------:R-:W-:Y:S01]  /*2260*/  IMAD.SHL.U32 R5, R10, 0x100000, RZ ;  /* 0x001000000a057824 */ /* 0x000fe200078e00ff */
[----:B------:R-:W-:Y:S02]  /*2270*/  LEA.HI R4, R4, R11, RZ, 0x1 ;  /* 0x0000000b04047211 */ /* 0x000fe400078f08ff */
        /* <DEDUP_REMOVED lines=8> */
.L_x_466:
[----:B------:R-:W-:-:S04]  /*2300*/  IMAD.MOV.U32 R15, RZ, RZ, 0x0 ;  /* 0x00000000ff0f7424 */ /* 0x000fc800078e00ff */
[----:B------:R-:W-:Y:S05]  /*2310*/  RET.REL.NODEC R14 `(_Z19render_ascii_kernelPKhjjjiiiiiid11PixelFormatPhS2_S2_) ;  /* 0xffffffdc0e387950 */ /* 0x000fea0003c3ffff */
.L_x_470:
        /* <DEDUP_REMOVED lines=14> */
.L_x_510:


//--------------------- .text._Z20render_blocks_kernelPKhjjjiiiiiid11PixelFormatPhS2_ --------------------------
	.section	.text._Z20render_blocks_kernelPKhjjjiiiiiid11PixelFormatPhS2_,"ax",@progbits
	.align	128
        .global         _Z20render_blocks_kernelPKhjjjiiiiiid11PixelFormatPhS2_
        .type           _Z20render_blocks_kernelPKhjjjiiiiiid11PixelFormatPhS2_,@function
        .size           _Z20render_blocks_kernelPKhjjjiiiiiid11PixelFormatPhS2_,(.L_x_512 - _Z20render_blocks_kernelPKhjjjiiiiiid11PixelFormatPhS2_)
        .other          _Z20render_blocks_kernelPKhjjjiiiiiid11PixelFormatPhS2_,@"STO_CUDA_ENTRY STV_DEFAULT"
_Z20render_blocks_kernelPKhjjjiiiiiid11PixelFormatPhS2_:
.text._Z20render_blocks_kernelPKhjjjiiiiiid11PixelFormatPhS2_:
[----:B------:R-:W0:Y:S01]  /*0000*/  LDC R1, c[0x0][0x37c] ;  /* 0x0000df00ff017b82 */ /* 0x000e220000000800 */
[----:B------:R-:W1:Y:S07]  /*0010*/  S2R R0, SR_TID.Y ;  /* 0x0000000000007919 */ /* 0x000e6e0000002200 */
[----:B------:R-:W2:Y:S01]  /*0020*/  LDC R8, c[0x0][0x360] ;  /* 0x0000d800ff087b82 */ /* 0x000ea20000000800 */
[----:B0-----:R-:W-:Y:S01]  /*0030*/  VIADD R1, R1, 0xffffffd8 ;  /* 0xffffffd801017836 */ /* 0x001fe20000000000 */
[----:B------:R-:W2:Y:S06]  /*0040*/  S2R R3, SR_TID.X ;  /* 0x0000000000037919 */ /* 0x000eac0000002100 */
[----:B------:R-:W1:Y:S08]  /*0050*/  S2UR UR5, SR_CTAID.Y ;  /* 0x00000000000579c3 */ /* 0x000e700000002600 */
[----:B------:R-:W1:Y:S08]  /*0060*/  LDC R9, c[0x0][0x364] ;  /* 0x0000d900ff097b82 */ /* 0x000e700000000800 */
[----:B------:R-:W2:Y:S08]  /*0070*/  S2UR UR4, SR_CTAID.X ;  /* 0x00000000000479c3 */ /* 0x000eb00000002500 */
[----:B------:R-:W0:Y:S08]  /*0080*/  LDC R2, c[0x0][0x3a0] ;  /* 0x0000e800ff027b82 */ /* 0x000e300000000800 */
[----:B------:R-:W3:Y:S01]  /*0090*/  LDC R11, c[0x0][0x39c] ;  /* 0x0000e700ff0b7b82 */ /* 0x000ee20000000800 */
[----:B-1----:R-:W-:-:S02]  /*00a0*/  IMAD R9, R9, UR5, R0 ;  /* 0x0000000509097c24 */ /* 0x002fc4000f8e0200 */
[----:B--2---:R-:W-:-:S03]  /*00b0*/  IMAD R8, R8, UR4, R3 ;  /* 0x0000000408087c24 */ /* 0x004fc6000f8e0203 */
[----:B0-----:R-:W-:-:S04]  /*00c0*/  ISETP.GE.AND P0, PT, R9, R2, PT ;  /* 0x000000020900720c */ /* 0x001fc80003f06270 */
[----:B---3--:R-:W-:-:S13]  /*00d0*/  ISETP.GE.OR P0, PT, R8, R11, P0 ;  /* 0x0000000b0800720c */ /* 0x008fda0000706670 */
[----:B------:R-:W-:Y:S05]  /*00e0*/  @P0 EXIT ;  /* 0x000000000000094d */ /* 0x000fea0003800000 */
[----:B------:R-:W-:Y:S01]  /*00f0*/  IABS R20, R11 ;  /* 0x0000000b00147213 */ /* 0x000fe20000000000 */
[----:B------:R-:W-:Y:S01]  /*0100*/  IMAD.SHL.U32 R0, R2, 0x2, RZ ;  /* 0x0000000202007824 */ /* 0x000fe200078e00ff */
[----:B------:R-:W0:Y:S01]  /*0110*/  MUFU.RCP64H R19, 180 ;  /* 0x4066800000137908 */ /* 0x000e220000001800 */
[----:B------:R-:W-:Y:S01]  /*0120*/  IMAD.MOV.U32 R2, RZ, RZ, 0x0 ;  /* 0x00000000ff027424 */ /* 0x000fe200078e00ff */
[----:B------:R-:W1:Y:S01]  /*0130*/  LDCU UR4, c[0x0][0x3a8] ;  /* 0x00007500ff0477ac */ /* 0x000e620008000800 */
[----:B------:R-:W-:Y:S01]  /*0140*/  IMAD.MOV.U32 R3, RZ, RZ, 0x40668000 ;  /* 0x40668000ff037424 */ /* 0x000fe200078e00ff */
[----:B------:R-:W-:Y:S01]  /*0150*/  IABS R16, R0 ;  /* 0x0000000000107213 */ /* 0x000fe20000000000 */
[----:B------:R-:W-:Y:S01]  /*0160*/  IMAD.MOV.U32 R18, RZ, RZ, 0x1 ;  /* 0x00000001ff127424 */ /* 0x000fe200078e00ff */
[----:B------:R-:W2:Y:S01]  /*0170*/  LDC R13, c[0x0][0x3a4] ;  /* 0x0000e900ff0d7b82 */ /* 0x000ea20000000800 */
[----:B------:R-:W3:Y:S01]  /*0180*/  LDCU.64 UR6, c[0x0][0x3b0] ;  /* 0x00007600ff0677ac */ /* 0x000ee20008000a00 */
[----:B------:R-:W4:Y:S08]  /*0190*/  I2F.RP R10, R20 ;  /* 0x00000014000a7306 */ /* 0x000f300000209400 */
[----:B------:R-:W5:Y:S01]  /*01a0*/  I2F.RP R12, R16 ;  /* 0x00000010000c7306 */ /* 0x000f620000209400 */
[----:B0-----:R-:W-:-:S07]  /*01b0*/  DFMA R14, R18, -R2, 1 ;  /* 0x3ff00000120e742b */ /* 0x001fce0000000802 */
[----:B----4-:R-:W0:Y:S01]  /*01c0*/  MUFU.RCP R10, R10 ;  /* 0x0000000a000a7308 */ /* 0x010e220000001000 */
[----:B------:R-:W-:-:S07]  /*01d0*/  DFMA R14, R14, R14, R14 ;  /* 0x0000000e0e0e722b */ /* 0x000fce000000000e */
[----:B-----5:R-:W4:Y:S01]  /*01e0*/  MUFU.RCP R12, R12 ;  /* 0x0000000c000c7308 */ /* 0x020f220000001000 */
[----:B------:R-:W-:Y:S01]  /*01f0*/  DFMA R18, R18, R14, R18 ;  /* 0x0000000e1212722b */ /* 0x000fe20000000012 */
[----:B0-----:R-:W-:-:S07]  /*0200*/  VIADD R6, R10, 0xffffffe ;  /* 0x0ffffffe0a067836 */ /* 0x001fce0000000000 */
[C---:B------:R-:W-:Y:S01]  /*0210*/  DFMA R2, R18.reuse, -R2, 1 ;  /* 0x3ff000001202742b */ /* 0x040fe20000000802 */
[----:B--2---:R-:W-:Y:S01]  /*0220*/  IMAD R10, R8, R13, RZ ;  /* 0x0000000d080a7224 */ /* 0x004fe200078e02ff */
[----:B------:R0:W2:Y:S04]  /*0230*/  F2I.FTZ.U32.TRUNC.NTZ R7, R6 ;  /* 0x0000000600077305 */ /* 0x0000a8000021f000 */
[----:B------:R-:W-:Y:S01]  /*0240*/  IABS R23, R10 ;  /* 0x0000000a00177213 */ /* 0x000fe20000000000 */
[----:B----4-:R-:W-:Y:S01]  /*0250*/  VIADD R4, R12, 0xffffffe ;  /* 0x0ffffffe0c047836 */ /* 0x010fe20000000000 */
[----:B------:R-:W-:Y:S01]  /*0260*/  DFMA R18, R18, R2, R18 ;  /* 0x000000021212722b */ /* 0x000fe20000000012 */
[----:B------:R-:W-:Y:S02]  /*0270*/  LOP3.LUT R10, R10, R11, RZ, 0x3c, !PT ;  /* 0x0000000b0a0a7212 */ /* 0x000fe400078e3cff */
[----:B------:R4:W5:Y:S01]  /*0280*/  F2I.FTZ.U32.TRUNC.NTZ R5, R4 ;  /* 0x0000000400057305 */ /* 0x000962000021f000 */
[----:B0-----:R-:W-:-:S02]  /*0290*/  IMAD.MOV.U32 R6, RZ, RZ, RZ ;  /* 0x000000ffff067224 */ /* 0x001fc400078e00ff */
[----:B--2---:R-:W-:Y:S02]  /*02a0*/  IMAD.MOV R17, RZ, RZ, -R7 ;  /* 0x000000ffff117224 */ /* 0x004fe400078e0a07 */
[----:B----4-:R-:W-:Y:S02]  /*02b0*/  IMAD.MOV.U32 R4, RZ, RZ, RZ ;  /* 0x000000ffff047224 */ /* 0x010fe400078e00ff */
[----:B------:R-:W-:Y:S02]  /*02c0*/  IMAD R15, R17, R20, RZ ;  /* 0x00000014110f7224 */ /* 0x000fe400078e02ff */
[----:B-1----:R-:W-:Y:S02]  /*02d0*/  IMAD R17, R9, UR4, RZ ;  /* 0x0000000409117c24 */ /* 0x002fe4000f8e02ff */
[----:B-----5:R-:W-:Y:S02]  /*02e0*/  IMAD.MOV R25, RZ, RZ, -R5 ;  /* 0x000000ffff197224 */ /* 0x020fe400078e0a05 */
[----:B------:R-:W-:-:S02]  /*02f0*/  IMAD.SHL.U32 R17, R17, 0x2, RZ ;  /* 0x0000000211117824 */ /* 0x000fc400078e00ff */
[----:B------:R-:W-:Y:S02]  /*0300*/  IMAD R25, R25, R16, RZ ;  /* 0x0000001019197224 */ /* 0x000fe400078e02ff */
[----:B------:R-:W-:Y:S01]  /*0310*/  IMAD.HI.U32 R6, R7, R15, R6 ;  /* 0x0000000f07067227 */ /* 0x000fe200078e0006 */
[----:B------:R-:W-:-:S03]  /*0320*/  IABS R22, R17 ;  /* 0x0000001100167213 */ /* 0x000fc60000000000 */
[C---:B------:R-:W-:Y:S01]  /*0330*/  VIADD R15, R17.reuse, UR4 ;  /* 0x00000004110f7c36 */ /* 0x040fe20008000000 */
[-C--:B------:R-:W-:Y:S01]  /*0340*/  LOP3.LUT R17, R17, R0.reuse, RZ, 0x3c, !PT ;  /* 0x0000000011117212 */ /* 0x080fe200078e3cff */
[----:B------:R-:W-:Y:S01]  /*0350*/  IMAD.HI.U32 R25, R5, R25, R4 ;  /* 0x0000001905197227 */ /* 0x000fe200078e0004 */
[-C--:B------:R-:W-:Y:S01]  /*0360*/  IABS R4, R0.reuse ;  /* 0x0000000000047213 */ /* 0x080fe20000000000 */
[----:B------:R-:W-:Y:S01]  /*0370*/  UIADD3 UR4, UPT, UPT, UR4, -0x1, URZ ;  /* 0xffffffff04047890 */ /* 0x000fe2000fffe0ff */
[----:B------:R-:W-:Y:S01]  /*0380*/  IABS R21, R15 ;  /* 0x0000000f00157213 */ /* 0x000fe20000000000 */
[----:B------:R-:W-:Y:S01]  /*0390*/  IMAD.HI.U32 R14, R6, R23, RZ ;  /* 0x00000017060e7227 */ /* 0x000fe200078e00ff */
[----:B------:R-:W-:Y:S02]  /*03a0*/  LOP3.LUT R15, R15, R0, RZ, 0x3c, !PT ;  /* 0x000000000f0f7212 */ /* 0x000fe400078e3cff */
[----:B------:R-:W-:Y:S01]  /*03b0*/  ISETP.GE.AND P3, PT, R17, RZ, PT ;  /* 0x000000ff1100720c */ /* 0x000fe20003f66270 */
[----:B------:R-:W-:-:S02]  /*03c0*/  IMAD.MOV R7, RZ, RZ, -R4 ;  /* 0x000000ffff077224 */ /* 0x000fc400078e0a04 */
[----:B------:R-:W-:-:S04]  /*03d0*/  IMAD.HI.U32 R12, R25, R22, RZ ;  /* 0x00000016190c7227 */ /* 0x000fc800078e00ff */
[----:B------:R-:W-:Y:S02]  /*03e0*/  IMAD.MOV.U32 R6, RZ, RZ, R21 ;  /* 0x000000ffff067224 */ /* 0x000fe400078e0015 */
[----:B------:R-:W-:Y:S02]  /*03f0*/  IMAD R21, R12, R7, R22 ;  /* 0x000000070c157224 */ /* 0x000fe400078e0216 */
[----:B------:R-:W-:Y:S02]  /*0400*/  IMAD.MOV.U32 R4, RZ, RZ, 0x54442d18 ;  /* 0x54442d18ff047424 */ /* 0x000fe400078e00ff */
[----:B------:R-:W-:Y:S01]  /*0410*/  IMAD.MOV.U32 R5, RZ, RZ, 0x400921fb ;  /* 0x400921fbff057424 */ /* 0x000fe200078e00ff */
[----:B------:R-:W-:Y:S01]  /*0420*/  ISETP.GT.U32.AND P2, PT, R16, R21, PT ;  /* 0x000000151000720c */ /* 0x000fe20003f44070 */
[----:B------:R-:W-:-:S04]  /*0430*/  IMAD.HI.U32 R22, R25, R6, RZ ;  /* 0x0000000619167227 */ /* 0x000fc800078e00ff */
[----:B------:R-:W-:Y:S01]  /*0440*/  IMAD.MOV R24, RZ, RZ, -R14 ;  /* 0x000000ffff187224 */ /* 0x000fe200078e0a0e */
[----:B---3--:R-:W-:Y:S01]  /*0450*/  DMUL R4, R4, UR6 ;  /* 0x0000000604047c28 */ /* 0x008fe20008000000 */
[----:B------:R-:W-:Y:S02]  /*0460*/  IMAD R25, R22, R7, R6 ;  /* 0x0000000716197224 */ /* 0x000fe400078e0206 */
[----:B------:R-:W-:-:S03]  /*0470*/  IMAD R23, R20, R24, R23 ;  /* 0x0000001814177224 */ /* 0x000fc600078e0217 */
[----:B------:R-:W-:Y:S01]  /*0480*/  ISETP.GT.U32.AND P5, PT, R16, R25, PT ;  /* 0x000000191000720c */ /* 0x000fe20003fa4070 */
[----:B------:R-:W-:Y:S01]  /*0490*/  @!P2 IMAD.IADD R21, R21, 0x1, -R16 ;  /* 0x000000011515a824 */ /* 0x000fe200078e0a10 */
[----:B------:R-:W-:Y:S01]  /*04a0*/  ISETP.GT.U32.AND P1, PT, R20, R23, PT ;  /* 0x000000171400720c */ /* 0x000fe20003f24070 */
[----:B------:R-:W-:Y:S01]  /*04b0*/  DMUL R2, R4, R18 ;  /* 0x0000001204027228 */ /* 0x000fe20000000000 */
[----:B------:R-:W-:Y:S01]  /*04c0*/  @!P2 VIADD R12, R12, 0x1 ;  /* 0x000000010c0ca836 */ /* 0x000fe20000000000 */
[----:B------:R-:W-:Y:S02]  /*04d0*/  ISETP.GE.AND P2, PT, R10, RZ, PT ;  /* 0x000000ff0a00720c */ /* 0x000fe40003f46270 */
[----:B------:R-:W-:-:S04]  /*04e0*/  ISETP.GE.U32.AND P6, PT, R21, R16, PT ;  /* 0x000000101500720c */ /* 0x000fc80003fc6070 */
[----:B------:R-:W-:Y:S02]  /*04f0*/  DFMA R6, R2, -180, R4 ;  /* 0xc06680000206782b */ /* 0x000fe40000000004 */
[----:B------:R-:W-:Y:S02]  /*0500*/  @!P5 IMAD.IADD R25, R25, 0x1, -R16 ;  /* 0x000000011919d824 */ /* 0x000fe400078e0a10 */
[----:B------:R-:W-:Y:S02]  /*0510*/  @!P1 IMAD.IADD R23, R23, 0x1, -R20 ;  /* 0x0000000117179824 */ /* 0x000fe400078e0a14 */
[----:B------:R-:W-:Y:S01]  /*0520*/  @!P1 VIADD R14, R14, 0x1 ;  /* 0x000000010e0e9836 */ /* 0x000fe20000000000 */
[----:B------:R-:W-:Y:S01]  /*0530*/  ISETP.GE.U32.AND P0, PT, R25, R16, PT ;  /* 0x000000101900720c */ /* 0x000fe20003f06070 */
[----:B------:R-:W-:Y:S01]  /*0540*/  DFMA R18, R18, R6, R2 ;  /* 0x000000061212722b */ /* 0x000fe20000000002 */
[----:B------:R-:W-:Y:S01]  /*0550*/  ISETP.GE.U32.AND P4, PT, R23, R20, PT ;  /* 0x000000141700720c */ /* 0x000fe20003f86070 */
[----:B------:R-:W-:Y:S01]  /*0560*/  @!P5 VIADD R22, R22, 0x1 ;  /* 0x000000011616d836 */ /* 0x000fe20000000000 */
[----:B------:R-:W-:Y:S01]  /*0570*/  ISETP.GE.AND P1, PT, R15, RZ, PT ;  /* 0x000000ff0f00720c */ /* 0x000fe20003f26270 */
[----:B------:R-:W-:Y:S01]  /*0580*/  @P6 VIADD R12, R12, 0x1 ;  /* 0x000000010c0c6836 */ /* 0x000fe20000000000 */
[----:B------:R-:W-:-:S02]  /*0590*/  ISETP.NE.AND P5, PT, R11, RZ, PT ;  /* 0x000000ff0b00720c */ /* 0x000fc40003fa5270 */
[----:B------:R-:W-:Y:S01]  /*05a0*/  LOP3.LUT R3, RZ, R0, RZ, 0x33, !PT ;  /* 0x00000000ff037212 */ /* 0x000fe200078e33ff */
[----:B------:R-:W-:Y:S02]  /*05b0*/  @!P3 IMAD.MOV R12, RZ, RZ, -R12 ;  /* 0x000000ffff0cb224 */ /* 0x000fe400078e0a0c */
[----:B------:R-:W-:Y:S02]  /*05c0*/  FFMA R2, RZ, 3.6015625, R19 ;  /* 0x40668000ff027823 */ /* 0x000fe40000000013 */
[----:B------:R-:W-:Y:S02]  /*05d0*/  @P0 VIADD R22, R22, 0x1 ;  /* 0x0000000116160836 */ /* 0x000fe40000000000 */
[----:B------:R-:W-:Y:S01]  /*05e0*/  @P4 VIADD R14, R14, 0x1 ;  /* 0x000000010e0e4836 */ /* 0x000fe20000000000 */
[----:B------:R-:W-:Y:S01]  /*05f0*/  ISETP.NE.AND P4, PT, R0, RZ, PT ;  /* 0x000000ff0000720c */ /* 0x000fe20003f85270 */
[----:B------:R-:W-:Y:S01]  /*0600*/  @!P1 IMAD.MOV R22, RZ, RZ, -R22 ;  /* 0x000000ffff169224 */ /* 0x000fe200078e0a16 */
[----:B------:R-:W-:Y:S01]  /*0610*/  FSETP.GT.AND P0, PT, |R2|, 1.469367938527859385e-39, PT ;  /* 0x001000000200780b */ /* 0x000fe20003f04200 */
[----:B------:R-:W-:Y:S01]  /*0620*/  @!P2 IMAD.MOV R14, RZ, RZ, -R14 ;  /* 0x000000ffff0ea224 */ /* 0x000fe200078e0a0e */
[----:B------:R-:W-:Y:S01]  /*0630*/  FSETP.GEU.AND P1, PT, |R5|, 6.5827683646048100446e-37, PT ;  /* 0x036000000500780b */ /* 0x000fe20003f2e200 */
[----:B------:R-:W-:Y:S01]  /*0640*/  IMAD R0, R9, R11, R8 ;  /* 0x0000000b09007224 */ /* 0x000fe200078e0208 */
[----:B------:R-:W-:-:S02]  /*0650*/  SEL R6, R3, R12, !P4 ;  /* 0x0000000c03067207 */ /* 0x000fc40006000000 */
[----:B------:R-:W-:Y:S02]  /*0660*/  SEL R3, R3, R22, !P4 ;  /* 0x0000001603037207 */ /* 0x000fe40006000000 */
[----:B------:R-:W-:Y:S02]  /*0670*/  @!P5 LOP3.LUT R14, RZ, R11, RZ, 0x33, !PT ;  /* 0x0000000bff0ed212 */ /* 0x000fe400078e33ff */
[----:B------:R-:W-:Y:S02]  /*0680*/  VIMNMX R6, PT, PT, RZ, R6, !PT ;  /* 0x00000006ff067248 */ /* 0x000fe40007fe0100 */
[----:B------:R-:W-:Y:S02]  /*0690*/  VIMNMX R16, PT, PT, RZ, R3, !PT ;  /* 0x00000003ff107248 */ /* 0x000fe40007fe0100 */
[----:B------:R-:W-:Y:S02]  /*06a0*/  VIMNMX R2, PT, PT, RZ, R14, !PT ;  /* 0x0000000eff027248 */ /* 0x000fe40007fe0100 */
[----:B------:R-:W-:-:S02]  /*06b0*/  VIMNMX R3, PT, PT, R6, UR4, PT ;  /* 0x0000000406037c48 */ /* 0x000fc4000bfe0100 */
[----:B------:R-:W-:Y:S02]  /*06c0*/  VIMNMX R16, PT, PT, R16, UR4, PT ;  /* 0x0000000410107c48 */ /* 0x000fe4000bfe0100 */
[----:B------:R-:W-:Y:S01]  /*06d0*/  VIADDMNMX R2, R13, 0xffffffff, R2, PT ;  /* 0xffffffff0d027846 */ /* 0x000fe20003800102 */
[----:B------:R-:W-:Y:S06]  /*06e0*/  @P0 BRA P1, `(.L_x_471) ;  /* 0x0000000000080947 */ /* 0x000fec0000800000 */
[----:B------:R-:W-:-:S07]  /*06f0*/  MOV R10, 0x710 ;  /* 0x00000710000a7802 */ /* 0x000fce0000000f00 */
[----:B------:R-:W-:Y:S05]  /*0700*/  CALL.REL.NOINC `($__internal_7_$__cuda_sm20_div_rn_f64_full) ;  /* 0x0000001000cc7944 */ /* 0x000fea0003c00000 */
.L_x_471:
        /* <DEDUP_REMOVED lines=24> */
[----:B0-----:R-:W-:Y:S05]  /*0890*/  CALL.REL.NOINC `($_Z20render_blocks_kernelPKhjjjiiiiiid11PixelFormatPhS2_$__internal_trig_reduction_slowpathd) ;  /* 0x0000001400a07944 */ /* 0x001fea0003c00000 */
[----:B------:R-:W-:Y:S02]  /*08a0*/  IMAD.MOV.U32 R4, RZ, RZ, R7 ;  /* 0x000000ffff047224 */ /* 0x000fe400078e0007 */
[----:B------:R-:W-:Y:S02]  /*08b0*/  IMAD.MOV.U32 R20, RZ, RZ, R12 ;  /* 0x000000ffff147224 */ /* 0x000fe400078e000c */
[----:B------:R-:W-:-:S07]  /*08c0*/  IMAD.MOV.U32 R21, RZ, RZ, R13 ;  /* 0x000000ffff157224 */ /* 0x000fce00078e000d */
.L_x_473:
[----:B------:R-:W-:-:S07]  /*08d0*/  VIADD R17, R4, 0x1 ;  /* 0x0000000104117836 */ /* 0x000fce0000000000 */
.L_x_472:
        /* <DEDUP_REMOVED lines=38> */
[----:B------:R-:W-:-:S04]  /*0b40*/  UMOV UR5, 0x3ff921fb ;  /* 0x3ff921fb00057882 */ /* 0x000fc80000000000 */
        /* <DEDUP_REMOVED lines=13> */
[----:B------:R-:W-:Y:S05]  /*0c20*/  CALL.REL.NOINC `($_Z20render_blocks_kernelPKhjjjiiiiiid11PixelFormatPhS2_$__internal_trig_reduction_slowpathd) ;  /* 0x0000001000bc7944 */ /* 0x000fea0003c00000 */
[----:B------:R-:W-:Y:S02]  /*0c30*/  IMAD.MOV.U32 R17, RZ, RZ, R7 ;  /* 0x000000ffff117224 */ /* 0x000fe400078e0007 */
[----:B------:R-:W-:Y:S02]  /*0c40*/  IMAD.MOV.U32 R22, RZ, RZ, R12 ;  /* 0x000000ffff167224 */ /* 0x000fe400078e000c */
[----:B------:R-:W-:-:S07]  /*0c50*/  IMAD.MOV.U32 R23, RZ, RZ, R13 ;  /* 0x000000ffff177224 */ /* 0x000fce00078e000d */
.L_x_474:
[----:B------:R-:W0:Y:S01]  /*0c60*/  LDCU.64 UR4, c[0x4][0x8] ;  /* 0x01000100ff0477ac */ /* 0x000e220008000a00 */
[C---:B------:R-:W-:Y:S01]  /*0c70*/  IMAD.SHL.U32 R4, R17.reuse, 0x40, RZ ;  /* 0x0000004011047824 */ /* 0x040fe200078e00ff */
[----:B------:R-:W-:Y:S01]  /*0c80*/  LOP3.LUT R18, R17, 0x1, RZ, 0xc0, !PT ;  /* 0x0000000111127812 */ /* 0x000fe200078ec0ff */
[----:B------:R-:W-:Y:S01]  /*0c90*/  IMAD.MOV.U32 R24, RZ, RZ, 0x20fd8164 ;  /* 0x20fd8164ff187424 */ /* 0x000fe200078e00ff */
[----:B------:R-:W1:Y:S02]  /*0ca0*/  LDCU.64 UR8, c[0x0][0x388] ;  /* 0x00007100ff0877ac */ /* 0x000e640008000a00 */
[----:B------:R-:W-:Y:S01]  /*0cb0*/  LOP3.LUT R4, R4, 0x40, RZ, 0xc0, !PT ;  /* 0x0000004004047812 */ /* 0x000fe200078ec0ff */
[----:B------:R-:W-:Y:S01]  /*0cc0*/  IMAD.MOV.U32 R25, RZ, RZ, 0x3da8ff83 ;  /* 0x3da8ff83ff197424 */ /* 0x000fe200078e00ff */
[----:B------:R-:W2:Y:S02]  /*0cd0*/  LDCU.U8 UR10, c[0x0][0x3b8] ;  /* 0x00007700ff0a77ac */ /* 0x000ea40008000000 */
[----:B0-----:R-:W-:Y:S01]  /*0ce0*/  IADD3 R26, P0, PT, R4, UR4, RZ ;  /* 0x00000004041a7c10 */ /* 0x001fe2000ff1e0ff */
[----:B------:R-:W0:Y:S04]  /*0cf0*/  LDCU UR4, c[0x0][0x3a4] ;  /* 0x00007480ff0477ac */ /* 0x000e280008000800 */
[----:B------:R-:W-:Y:S01]  /*0d00*/  IMAD.X R27, RZ, RZ, UR5, P0 ;  /* 0x00000005ff1b7e24 */ /* 0x000fe200080e06ff */
[----:B------:R-:W3:Y:S04]  /*0d10*/  LDCU UR5, c[0x0][0x3a8] ;  /* 0x00007500ff0577ac */ /* 0x000ee80008000800 */
[----:B------:R-:W4:Y:S04]  /*0d20*/  LDG.E.128.CONSTANT R4, desc[UR6][R26.64] ;  /* 0x000000061a047981 */ /* 0x000f28000c1e9d00 */
[----:B------:R-:W5:Y:S04]  /*0d30*/  LDG.E.128.CONSTANT R8, desc[UR6][R26.64+0x10] ;  /* 0x000010061a087981 */ /* 0x000f68000c1e9d00 */
[----:B------:R-:W2:Y:S01]  /*0d40*/  LDG.E.128.CONSTANT R12, desc[UR6][R26.64+0x20] ;  /* 0x000020061a0c7981 */ /* 0x000ea2000c1e9d00 */
[----:B------:R-:W-:Y:S01]  /*0d50*/  ISETP.NE.U32.AND P0, PT, R18, 0x1, PT ;  /* 0x000000011200780c */ /* 0x000fe20003f05070 */
[----:B------:R-:W-:Y:S01]  /*0d60*/  DMUL R18, R22, R22 ;  /* 0x0000001616127228 */ /* 0x000fe20000000000 */
[----:B------:R-:W-:Y:S02]  /*0d70*/  BSSY.RECONVERGENT B0, `(.L_x_475) ;  /* 0x000006a000007945 */ /* 0x000fe40003800200 */
[----:B------:R-:W-:-:S02]  /*0d80*/  FSEL R24, R24, -8.06006814911005101289e+34, !P0 ;  /* 0xf9785eba18187808 */ /* 0x000fc40004000000 */
[----:B------:R-:W-:-:S06]  /*0d90*/  FSEL R25, -R25, 0.11223486810922622681, !P0 ;  /* 0x3de5db6519197808 */ /* 0x000fcc0004000100 */
[----:B----4-:R-:W-:-:S08]  /*0da0*/  DFMA R4, R18, R24, R4 ;  /* 0x000000181204722b */ /* 0x010fd00000000004 */
[C---:B------:R-:W-:Y:S01]  /*0db0*/  DFMA R4, R18.reuse, R4, R6 ;  /* 0x000000041204722b */ /* 0x040fe20000000006 */
[----:B------:R-:W-:Y:S07]  /*0dc0*/  I2F.F64 R6, R2 ;  /* 0x0000000200067312 */ /* 0x000fee0000201c00 */
[C---:B-----5:R-:W-:Y:S01]  /*0dd0*/  DFMA R4, R18.reuse, R4, R8 ;  /* 0x000000041204722b */ /* 0x060fe20000000008 */
[----:B------:R-:W-:Y:S07]  /*0de0*/  I2F.F64 R8, R3 ;  /* 0x0000000300087312 */ /* 0x000fee0000201c00 */
[C---:B------:R-:W-:Y:S01]  /*0df0*/  DFMA R4, R18.reuse, R4, R10 ;  /* 0x000000041204722b */ /* 0x040fe2000000000a */
[----:B-1----:R-:W-:Y:S07]  /*0e00*/  I2F.F64.U32 R2, UR8 ;  /* 0x0000000800027d12 */ /* 0x002fee0008201800 */
[C---:B--2---:R-:W-:Y:S01]  /*0e10*/  DFMA R4, R18.reuse, R4, R12 ;  /* 0x000000041204722b */ /* 0x044fe2000000000c */
[----:B0-----:R-:W0:Y:S07]  /*0e20*/  I2F.F64 R12, UR4 ;  /* 0x00000004000c7d12 */ /* 0x001e2e0008201c00 */
[----:B------:R-:W-:-:S08]  /*0e30*/  DFMA R4, R18, R4, R14 ;  /* 0x000000041204722b */ /* 0x000fd0000000000e */
[----:B------:R-:W-:Y:S02]  /*0e40*/  DFMA R22, R4, R22, R22 ;  /* 0x000000160416722b */ /* 0x000fe40000000016 */
[----:B------:R-:W-:Y:S02]  /*0e50*/  DFMA R4, R18, R4, 1 ;  /* 0x3ff000001204742b */ /* 0x000fe40000000004 */
[----:B0-----:R-:W-:-:S08]  /*0e60*/  DFMA R12, R12, -0.5, R6 ;  /* 0xbfe000000c0c782b */ /* 0x001fd00000000006 */
[----:B------:R-:W-:Y:S01]  /*0e70*/  FSEL R18, R4, R22, !P0 ;  /* 0x0000001604127208 */ /* 0x000fe20004000000 */
[----:B------:R-:W-:Y:S01]  /*0e80*/  DMUL R6, R20, R12 ;  /* 0x0000000c14067228 */ /* 0x000fe20000000000 */
[----:B------:R-:W-:Y:S02]  /*0e90*/  FSEL R19, R5, R23, !P0 ;  /* 0x0000001705137208 */ /* 0x000fe40004000000 */
[----:B---3--:R-:W0:Y:S01]  /*0ea0*/  I2F.F64 R4, UR5 ;  /* 0x0000000500047d12 */ /* 0x008e220008201c00 */
[----:B------:R-:W-:Y:S02]  /*0eb0*/  LOP3.LUT P0, RZ, R17, 0x2, RZ, 0xc0, !PT ;  /* 0x0000000211ff7812 */ /* 0x000fe4000780c0ff */
[----:B------:R-:W-:Y:S01]  /*0ec0*/  PRMT R17, RZ, 0x7610, R17 ;  /* 0x00007610ff117816 */ /* 0x000fe20000000011 */
[----:B------:R-:W-:Y:S02]  /*0ed0*/  DADD R10, RZ, -R18 ;  /* 0x00000000ff0a7229 */ /* 0x000fe40000000812 */
[----:B0-----:R-:W-:-:S08]  /*0ee0*/  DFMA R14, R4, -0.5, R8 ;  /* 0xbfe00000040e782b */ /* 0x001fd00000000008 */
[----:B------:R-:W-:Y:S02]  /*0ef0*/  FSEL R8, R18, R10, !P0 ;  /* 0x0000000a12087208 */ /* 0x000fe40004000000 */
[----:B------:R-:W-:Y:S02]  /*0f00*/  FSEL R9, R19, R11, !P0 ;  /* 0x0000000b13097208 */ /* 0x000fe40004000000 */
[----:B------:R-:W0:Y:S04]  /*0f10*/  I2F.F64.U32 R10, UR9 ;  /* 0x00000009000a7d12 */ /* 0x000e280008201800 */
[C---:B------:R-:W-:Y:S02]  /*0f20*/  DMUL R12, R8.reuse, R12 ;  /* 0x0000000c080c7228 */ /* 0x040fe40000000000 */
[----:B------:R-:W-:-:S06]  /*0f30*/  DFMA R18, R8, R14, R6 ;  /* 0x0000000e0812722b */ /* 0x000fcc0000000006 */
[----:B------:R-:W-:Y:S02]  /*0f40*/  DFMA R24, R20, R14, -R12 ;  /* 0x0000000e1418722b */ /* 0x000fe4000000080c */
[----:B------:R-:W-:Y:S01]  /*0f50*/  DFMA R22, R2, 0.5, R18 ;  /* 0x3fe000000216782b */ /* 0x000fe20000000012 */
[----:B------:R-:W-:Y:S01]  /*0f60*/  IMAD.MOV.U32 R14, RZ, RZ, 0x3fe00000 ;  /* 0x3fe00000ff0e7424 */ /* 0x000fe200078e00ff */
[----:B------:R-:W-:-:S04]  /*0f70*/  PRMT R15, RZ, 0x7610, R15 ;  /* 0x00007610ff0f7816 */ /* 0x000fc8000000000f */
[----:B0-----:R-:W-:Y:S01]  /*0f80*/  DFMA R18, R10, 0.5, R24 ;  /* 0x3fe000000a12782b */ /* 0x001fe20000000018 */
[----:B------:R-:W-:-:S03]  /*0f90*/  IMAD.MOV.U32 R24, RZ, RZ, RZ ;  /* 0x000000ffff187224 */ /* 0x000fc600078e00ff */
[----:B------:R-:W-:-:S06]  /*0fa0*/  LOP3.LUT R25, R14, 0x80000000, R23, 0xb8, !PT ;  /* 0x800000000e197812 */ /* 0x000fcc00078eb817 */
[----:B------:R-:W-:Y:S01]  /*0fb0*/  DADD.RZ R22, R22, R24 ;  /* 0x0000000016167229 */ /* 0x000fe2000000c018 */
[----:B------:R-:W-:-:S06]  /*0fc0*/  LOP3.LUT R25, R14, 0x80000000, R19, 0xb8, !PT ;  /* 0x800000000e197812 */ /* 0x000fcc00078eb813 */
[----:B------:R-:W-:-:S03]  /*0fd0*/  DADD.RZ R24, R18, R24 ;  /* 0x0000000012187229 */ /* 0x000fc6000000c018 */
[----:B------:R-:W0:Y:S01]  /*0fe0*/  F2I.F64.TRUNC R23, R22 ;  /* 0x0000001600177311 */ /* 0x000e22000030d100 */
[----:B------:R-:W-:-:S07]  /*0ff0*/  PRMT R18, RZ, 0x7610, R18 ;  /* 0x00007610ff127816 */ /* 0x000fce0000000012 */
[----:B------:R-:W1:Y:S01]  /*1000*/  F2I.F64.TRUNC R24, R24 ;  /* 0x0000001800187311 */ /* 0x000e62000030d100 */
[----:B0-----:R-:W-:-:S04]  /*1010*/  ISETP.GE.AND P0, PT, R23, UR8, PT ;  /* 0x0000000817007c0c */ /* 0x001fc8000bf06270 */
[----:B------:R-:W-:Y:S02]  /*1020*/  ISETP.LT.OR P0, PT, R23, RZ, P0 ;  /* 0x000000ff1700720c */ /* 0x000fe40000701670 */
[----:B-1----:R-:W-:-:S04]  /*1030*/  ISETP.GE.AND P1, PT, R24, UR9, PT ;  /* 0x0000000918007c0c */ /* 0x002fc8000bf26270 */
[----:B------:R-:W-:-:S04]  /*1040*/  ISETP.LT.OR P1, PT, R24, RZ, P1 ;  /* 0x000000ff1800720c */ /* 0x000fc80000f21670 */
[----:B------:R-:W-:-:S13]  /*1050*/  PLOP3.LUT P0, PT, P0, P1, PT, 0xf8, 0x8f ;  /* 0x00000000008f781c */ /* 0x000fda0000703f70 */
[----:B------:R-:W-:Y:S05]  /*1060*/  @P0 BRA `(.L_x_476) ;  /* 0x0000000000e80947 */ /* 0x000fea0003800000 */
[----:B------:R-:W0:Y:S01]  /*1070*/  LDCU UR11, c[0x0][0x390] ;  /* 0x00007200ff0b77ac */ /* 0x000e220008000800 */
[----:B------:R-:W-:Y:S01]  /*1080*/  ULOP3.LUT UR4, UR10, 0xfe, URZ, 0xc0, !UPT ;  /* 0x000000fe0a047892 */ /* 0x000fe2000f8ec0ff */
[----:B------:R-:W1:Y:S03]  /*1090*/  LDCU.64 UR12, c[0x0][0x380] ;  /* 0x00007000ff0c77ac */ /* 0x000e660008000a00 */
[----:B------:R-:W-:Y:S02]  /*10a0*/  UISETP.NE.AND UP0, UPT, UR4, 0x8, UPT ;  /* 0x000000080400788c */ /* 0x000fe4000bf05270 */
[----:B------:R-:W-:Y:S01]  /*10b0*/  UPRMT UR5, UR10, 0x9910, URZ ;  /* 0x000099100a057896 */ /* 0x000fe200080000ff */
[----:B------:R-:W-:Y:S02]  /*10c0*/  UMOV UR4, 0x3 ;  /* 0x0000000300047882 */ /* 0x000fe40000000000 */
[----:B------:R-:W-:-:S02]  /*10d0*/  USEL UR4, UR4, 0x4, !UP0 ;  /* 0x0000000404047887 */ /* 0x000fc4000c000000 */
[----:B------:R-:W-:Y:S01]  /*10e0*/  UISETP.GT.AND UP0, UPT, UR5, 0x5, UPT ;  /* 0x000000050500788c */ /* 0x000fe2000bf04270 */
[----:B0-----:R-:W-:-:S03]  /*10f0*/  IMAD R22, R24, UR11, RZ ;  /* 0x0000000b18167c24 */ /* 0x001fc6000f8e02ff */
[----:B------:R-:W-:-:S05]  /*1100*/  IMAD R23, R23, UR4, RZ ;  /* 0x0000000417177c24 */ /* 0x000fca000f8e02ff */
[----:B-1----:R-:W-:-:S04]  /*1110*/  IADD3 R22, P0, P1, R22, UR12, R23 ;  /* 0x0000000c16167c10 */ /* 0x002fc8000f91e017 */
        /* <DEDUP_REMOVED lines=16> */
.L_x_479:
[----:B------:R1:W5:Y:S04]  /*1220*/  LDG.E.U8 R15, desc[UR6][R22.64] ;  /* 0x00000006160f7981 */ /* 0x000368000c1e1100 */
[----:B------:R1:W5:Y:S04]  /*1230*/  LDG.E.U8 R17, desc[UR6][R22.64+0x1] ;  /* 0x0000010616117981 */ /* 0x000368000c1e1100 */
[----:B------:R1:W5:Y:S01]  /*1240*/  LDG.E.U8 R18, desc[UR6][R22.64+0x2] ;  /* 0x0000020616127981 */ /* 0x000362000c1e1100 */
[----:B------:R-:W-:Y:S05]  /*1250*/  BRA `(.L_x_476) ;  /* 0x00000000006c7947 */ /* 0x000fea0003800000 */
.L_x_478:
[----:B------:R2:W5:Y:S04]  /*1260*/  LDG.E.U8 R18, desc[UR6][R22.64] ;  /* 0x0000000616127981 */ /* 0x000568000c1e1100 */
[----:B------:R2:W5:Y:S04]  /*1270*/  LDG.E.U8 R17, desc[UR6][R22.64+0x1] ;  /* 0x0000010616117981 */ /* 0x000568000c1e1100 */
[----:B------:R2:W5:Y:S01]  /*1280*/  LDG.E.U8 R15, desc[UR6][R22.64+0x2] ;  /* 0x00000206160f7981 */ /* 0x000562000c1e1100 */
[----:B------:R-:W-:Y:S05]  /*1290*/  BRA `(.L_x_476) ;  /* 0x00000000005c7947 */ /* 0x000fea0003800000 */
.L_x_477:
        /* <DEDUP_REMOVED lines=8> */
.L_x_480:
[----:B------:R3:W5:Y:S04]  /*1320*/  LDG.E.U8 R18, desc[UR6][R22.64] ;  /* 0x0000000616127981 */ /* 0x000768000c1e1100 */
[----:B------:R3:W5:Y:S04]  /*1330*/  LDG.E.U8 R17, desc[UR6][R22.64+0x1] ;  /* 0x0000010616117981 */ /* 0x000768000c1e1100 */
[----:B------:R3:W5:Y:S01]  /*1340*/  LDG.E.U8 R15, desc[UR6][R22.64+0x2] ;  /* 0x00000206160f7981 */ /* 0x000762000c1e1100 */
[----:B------:R-:W-:Y:S05]  /*1350*/  BRA `(.L_x_476) ;  /* 0x00000000002c7947 */ /* 0x000fea0003800000 */
.L_x_483:
[----:B------:R4:W5:Y:S04]  /*1360*/  LDG.E.U8 R15, desc[UR6][R22.64] ;  /* 0x00000006160f7981 */ /* 0x000968000c1e1100 */
[----:B------:R4:W5:Y:S04]  /*1370*/  LDG.E.U8 R17, desc[UR6][R22.64+0x1] ;  /* 0x0000010616117981 */ /* 0x000968000c1e1100 */
[----:B------:R4:W5:Y:S01]  /*1380*/  LDG.E.U8 R18, desc[UR6][R22.64+0x2] ;  /* 0x0000020616127981 */ /* 0x000962000c1e1100 */
[----:B------:R-:W-:Y:S05]  /*1390*/  BRA `(.L_x_476) ;  /* 0x00000000001c7947 */ /* 0x000fea0003800000 */
.L_x_482:
[----:B------:R0:W5:Y:S04]  /*13a0*/  LDG.E.U8 R18, desc[UR6][R22.64] ;  /* 0x0000000616127981 */ /* 0x000168000c1e1100 */
[----:B------:R0:W5:Y:S04]  /*13b0*/  LDG.E.U8 R17, desc[UR6][R22.64+0x1] ;  /* 0x0000010616117981 */ /* 0x000168000c1e1100 */
[----:B------:R0:W5:Y:S01]  /*13c0*/  LDG.E.U8 R15, desc[UR6][R22.64+0x2] ;  /* 0x00000206160f7981 */ /* 0x000162000c1e1100 */
[----:B------:R-:W-:Y:S05]  /*13d0*/  BRA `(.L_x_476) ;  /* 0x00000000000c7947 */ /* 0x000fea0003800000 */
.L_x_481:
[----:B------:R0:W5:Y:S04]  /*13e0*/  LDG.E.U8 R15, desc[UR6][R22.64+0x1] ;  /* 0x00000106160f7981 */ /* 0x000168000c1e1100 */
[----:B------:R0:W5:Y:S04]  /*13f0*/  LDG.E.U8 R17, desc[UR6][R22.64+0x2] ;  /* 0x0000020616117981 */ /* 0x000168000c1e1100 */
[----:B------:R0:W5:Y:S02]  /*1400*/  LDG.E.U8 R18, desc[UR6][R22.64+0x3] ;  /* 0x0000030616127981 */ /* 0x000164000c1e1100 */
.L_x_476:
[----:B------:R-:W-:Y:S05]  /*1410*/  BSYNC.RECONVERGENT B0 ;  /* 0x0000000000007941 */ /* 0x000fea0003800200 */
.L_x_475:
[----:B01234-:R-:W0:Y:S01]  /*1420*/  I2F.F64 R22, R16 ;  /* 0x0000001000167312 */ /* 0x01fe220000201c00 */
[----:B------:R-:W-:Y:S01]  /*1430*/  BSSY.RECONVERGENT B0, `(.L_x_484) ;  /* 0x0000052000007945 */ /* 0x000fe20003800200 */
[----:B0-----:R-:W-:Y:S01]  /*1440*/  DFMA R22, R4, -0.5, R22 ;  /* 0xbfe000000416782b */ /* 0x001fe20000000016 */
[----:B------:R-:W-:-:S07]  /*1450*/  IMAD.MOV.U32 R4, RZ, RZ, RZ ;  /* 0x000000ffff047224 */ /* 0x000fce00078e00ff */
[-C--:B------:R-:W-:Y:S02]  /*1460*/  DFMA R6, R8, R22.reuse, R6 ;  /* 0x000000160806722b */ /* 0x080fe40000000006 */
[----:B------:R-:W-:Y:S01]  /*1470*/  DFMA R12, R20, R22, -R12 ;  /* 0x00000016140c722b */ /* 0x000fe2000000080c */
[----:B------:R-:W-:-:S05]  /*1480*/  PRMT R9, RZ, 0x7610, R9 ;  /* 0x00007610ff097816 */ /* 0x000fca0000000009 */
[----:B------:R-:W-:Y:S02]  /*1490*/  DFMA R6, R2, 0.5, R6 ;  /* 0x3fe000000206782b */ /* 0x000fe40000000006 */
[----:B------:R-:W-:Y:S01]  /*14a0*/  DFMA R12, R10, 0.5, R12 ;  /* 0x3fe000000a0c782b */ /* 0x000fe2000000000c */
[----:B------:R-:W-:Y:S01]  /*14b0*/  IMAD.MOV.U32 R2, RZ, RZ, RZ ;  /* 0x000000ffff027224 */ /* 0x000fe200078e00ff */
[----:B------:R-:W-:-:S06]  /*14c0*/  PRMT R11, RZ, 0x7610, R11 ;  /* 0x00007610ff0b7816 */ /* 0x000fcc000000000b */
[C---:B------:R-:W-:Y:S02]  /*14d0*/  LOP3.LUT R3, R14.reuse, 0x80000000, R7, 0xb8, !PT ;  /* 0x800000000e037812 */ /* 0x040fe400078eb807 */
[----:B------:R-:W-:-:S04]  /*14e0*/  LOP3.LUT R5, R14, 0x80000000, R13, 0xb8, !PT ;  /* 0x800000000e057812 */ /* 0x000fc800078eb80d */
[----:B------:R-:W-:Y:S02]  /*14f0*/  DADD.RZ R2, R6, R2 ;  /* 0x0000000006027229 */ /* 0x000fe4000000c002 */
[----:B------:R-:W-:Y:S01]  /*1500*/  DADD.RZ R4, R12, R4 ;  /* 0x000000000c047229 */ /* 0x000fe2000000c004 */
[----:B------:R-:W-:-:S07]  /*1510*/  PRMT R7, RZ, 0x7610, R7 ;  /* 0x00007610ff077816 */ /* 0x000fce0000000007 */
        /* <DEDUP_REMOVED lines=8> */
[----:B------:R-:W-:Y:S01]  /*15a0*/  ULOP3.LUT UR4, UR10, 0xfe, URZ, 0xc0, !UPT ;  /* 0x000000fe0a047892 */ /* 0x000fe2000f8ec0ff */
[----:B------:R-:W0:Y:S03]  /*15b0*/  LDCU UR8, c[0x0][0x390] ;  /* 0x00007200ff0877ac */ /* 0x000e260008000800 */
[----:B------:R-:W-:Y:S01]  /*15c0*/  UISETP.NE.AND UP0, UPT, UR4, 0x8, UPT ;  /* 0x000000080400788c */ /* 0x000fe2000bf05270 */
[----:B------:R-:W1:Y:S02]  /*15d0*/  LDCU.64 UR12, c[0x0][0x380] ;  /* 0x00007000ff0c77ac */ /* 0x000e640008000a00 */
[----:B------:R-:W-:Y:S01]  /*15e0*/  UMOV UR4, 0x3 ;  /* 0x0000000300047882 */ /* 0x000fe20000000000 */
[----:B------:R-:W-:Y:S02]  /*15f0*/  UPRMT UR5, UR10, 0x9910, URZ ;  /* 0x000099100a057896 */ /* 0x000fe400080000ff */
[----:B------:R-:W-:Y:S01]  /*1600*/  USEL UR4, UR4, 0x4, !UP0 ;  /* 0x0000000404047887 */ /* 0x000fe2000c000000 */
[----:B0-----:R-:W-:-:S05]  /*1610*/  IMAD R2, R4, UR8, RZ ;  /* 0x0000000804027c24 */ /* 0x001fca000f8e02ff */
[----:B------:R-:W-:Y:S01]  /*1620*/  IMAD R3, R3, UR4, RZ ;  /* 0x0000000403037c24 */ /* 0x000fe2000f8e02ff */
[----:B------:R-:W-:Y:S02]  /*1630*/  UMOV UR4, UR5 ;  /* 0x0000000500047c82 */ /* 0x000fe40008000000 */
[----:B------:R-:W-:Y:S02]  /*1640*/  UISETP.GT.AND UP0, UPT, UR4, 0x5, UPT ;  /* 0x000000050400788c */ /* 0x000fe4000bf04270 */
[----:B-1----:R-:W-:-:S04]  /*1650*/  IADD3 R2, P0, P1, R2, UR12, R3 ;  /* 0x0000000c02027c10 */ /* 0x002fc8000f91e003 */
[----:B------:R-:W-:-:S03]  /*1660*/  IADD3.X R3, PT, PT, RZ, UR13, RZ, P0, P1 ;  /* 0x0000000dff037c10 */ /* 0x000fc600087e24ff */
[----:B------:R-:W-:Y:S06]  /*1670*/  BRA.U UP0, `(.L_x_486) ;  /* 0x0000000100587547 */ /* 0x000fec000b800000 */
        /* <DEDUP_REMOVED lines=14> */
.L_x_488:
[----:B------:R1:W5:Y:S04]  /*1760*/  LDG.E.U8 R7, desc[UR6][R2.64] ;  /* 0x0000000602077981 */ /* 0x000368000c1e1100 */
[----:B------:R1:W5:Y:S04]  /*1770*/  LDG.E.U8 R9, desc[UR6][R2.64+0x1] ;  /* 0x0000010602097981 */ /* 0x000368000c1e1100 */
[----:B------:R1:W5:Y:S01]  /*1780*/  LDG.E.U8 R11, desc[UR6][R2.64+0x2] ;  /* 0x00000206020b7981 */ /* 0x000362000c1e1100 */
[----:B------:R-:W-:Y:S05]  /*1790*/  BRA `(.L_x_485) ;  /* 0x00000000006c7947 */ /* 0x000fea0003800000 */
.L_x_487:
[----:B------:R2:W5:Y:S04]  /*17a0*/  LDG.E.U8 R11, desc[UR6][R2.64] ;  /* 0x00000006020b7981 */ /* 0x000568000c1e1100 */
[----:B------:R2:W5:Y:S04]  /*17b0*/  LDG.E.U8 R9, desc[UR6][R2.64+0x1] ;  /* 0x0000010602097981 */ /* 0x000568000c1e1100 */
[----:B------:R2:W5:Y:S01]  /*17c0*/  LDG.E.U8 R7, desc[UR6][R2.64+0x2] ;  /* 0x0000020602077981 */ /* 0x000562000c1e1100 */
[----:B------:R-:W-:Y:S05]  /*17d0*/  BRA `(.L_x_485) ;  /* 0x00000000005c7947 */ /* 0x000fea0003800000 */
.L_x_486:
        /* <DEDUP_REMOVED lines=8> */
.L_x_489:
[----:B------:R3:W5:Y:S04]  /*1860*/  LDG.E.U8 R11, desc[UR6][R2.64] ;  /* 0x00000006020b7981 */ /* 0x000768000c1e1100 */
[----:B------:R3:W5:Y:S04]  /*1870*/  LDG.E.U8 R9, desc[UR6][R2.64+0x1] ;  /* 0x0000010602097981 */ /* 0x000768000c1e1100 */
[----:B------:R3:W5:Y:S01]  /*1880*/  LDG.E.U8 R7, desc[UR6][R2.64+0x2] ;  /* 0x0000020602077981 */ /* 0x000762000c1e1100 */
[----:B------:R-:W-:Y:S05]  /*1890*/  BRA `(.L_x_485) ;  /* 0x00000000002c7947 */ /* 0x000fea0003800000 */
.L_x_492:
[----:B------:R4:W5:Y:S04]  /*18a0*/  LDG.E.U8 R7, desc[UR6][R2.64] ;  /* 0x0000000602077981 */ /* 0x000968000c1e1100 */
[----:B------:R4:W5:Y:S04]  /*18b0*/  LDG.E.U8 R9, desc[UR6][R2.64+0x1] ;  /* 0x0000010602097981 */ /* 0x000968000c1e1100 */
[----:B------:R4:W5:Y:S01]  /*18c0*/  LDG.E.U8 R11, desc[UR6][R2.64+0x2] ;  /* 0x00000206020b7981 */ /* 0x000962000c1e1100 */
[----:B------:R-:W-:Y:S05]  /*18d0*/  BRA `(.L_x_485) ;  /* 0x00000000001c7947 */ /* 0x000fea0003800000 */
.L_x_491:
[----:B------:R0:W5:Y:S04]  /*18e0*/  LDG.E.U8 R11, desc[UR6][R2.64] ;  /* 0x00000006020b7981 */ /* 0x000168000c1e1100 */
[----:B------:R0:W5:Y:S04]  /*18f0*/  LDG.E.U8 R9, desc[UR6][R2.64+0x1] ;  /* 0x0000010602097981 */ /* 0x000168000c1e1100 */
[----:B------:R0:W5:Y:S01]  /*1900*/  LDG.E.U8 R7, desc[UR6][R2.64+0x2] ;  /* 0x0000020602077981 */ /* 0x000162000c1e1100 */
[----:B------:R-:W-:Y:S05]  /*1910*/  BRA `(.L_x_485) ;  /* 0x00000000000c7947 */ /* 0x000fea0003800000 */
.L_x_490:
[----:B------:R0:W5:Y:S04]  /*1920*/  LDG.E.U8 R7, desc[UR6][R2.64+0x1] ;  /* 0x0000010602077981 */ /* 0x000168000c1e1100 */
[----:B------:R0:W5:Y:S04]  /*1930*/  LDG.E.U8 R9, desc[UR6][R2.64+0x2] ;  /* 0x0000020602097981 */ /* 0x000168000c1e1100 */
[----:B------:R0:W5:Y:S02]  /*1940*/  LDG.E.U8 R11, desc[UR6][R2.64+0x3] ;  /* 0x00000306020b7981 */ /* 0x000164000c1e1100 */
.L_x_485:
[----:B------:R-:W-:Y:S05]  /*1950*/  BSYNC.RECONVERGENT B0 ;  /* 0x0000000000007941 */ /* 0x000fea0003800200 */
.L_x_484:
[----:B------:R-:W0:Y:S01]  /*1960*/  LDCU.128 UR12, c[0x0][0x3c0] ;  /* 0x00007800ff0c77ac */ /* 0x000e220008000c00 */
[----:B------:R-:W-:-:S05]  /*1970*/  IMAD R0, R0, 0x3, RZ ;  /* 0x0000000300007824 */ /* 0x000fca00078e02ff */
[----:B------:R-:W-:Y:S02]  /*1980*/  SHF.R.S32.HI R5, RZ, 0x1f, R0 ;  /* 0x0000001fff057819 */ /* 0x000fe40000011400 */
[C---:B01234-:R-:W-:Y:S02]  /*1990*/  IADD3 R2, P0, PT, R0.reuse, UR12, RZ ;  /* 0x0000000c00027c10 */ /* 0x05ffe4000ff1e0ff */
[----:B------:R-:W-:Y:S02]  /*19a0*/  IADD3 R4, P1, PT, R0, UR14, RZ ;  /* 0x0000000e00047c10 */ /* 0x000fe4000ff3e0ff */
[C---:B------:R-:W-:Y:S02]  /*19b0*/  IADD3.X R3, PT, PT, R5.reuse, UR13, RZ, P0, !PT ;  /* 0x0000000d05037c10 */ /* 0x040fe400087fe4ff */
[----:B------:R-:W-:-:S03]  /*19c0*/  IADD3.X R5, PT, PT, R5, UR15, RZ, P1, !PT ;  /* 0x0000000f05057c10 */ /* 0x000fc60008ffe4ff */
[----:B-----5:R-:W-:Y:S04]  /*19d0*/  STG.E.U8 desc[UR6][R2.64], R15 ;  /* 0x0000000f02007986 */ /* 0x020fe8000c101106 */
[----:B------:R-:W-:Y:S04]  /*19e0*/  STG.E.U8 desc[UR6][R2.64+0x1], R17 ;  /* 0x0000011102007986 */ /* 0x000fe8000c101106 */
[----:B------:R-:W-:Y:S04]  /*19f0*/  STG.E.U8 desc[UR6][R2.64+0x2], R18 ;  /* 0x0000021202007986 */ /* 0x000fe8000c101106 */
[----:B------:R-:W-:Y:S04]  /*1a00*/  STG.E.U8 desc[UR6][R4.64], R7 ;  /* 0x0000000704007986 */ /* 0x000fe8000c101106 */
[----:B------:R-:W-:Y:S04]  /*1a10*/  STG.E.U8 desc[UR6][R4.64+0x1], R9 ;  /* 0x0000010904007986 */ /* 0x000fe8000c101106 */
[----:B------:R-:W-:Y:S01]  /*1a20*/  STG.E.U8 desc[UR6][R4.64+0x2], R11 ;  /* 0x0000020b04007986 */ /* 0x000fe2000c101106 */
[----:B------:R-:W-:Y:S05]  /*1a30*/  EXIT ;  /* 0x000000000000794d */ /* 0x000fea0003800000 */
        .weak           $__internal_7_$__cuda_sm20_div_rn_f64_full
        .type           $__internal_7_$__cuda_sm20_div_rn_f64_full,@function
        .size           $__internal_7_$__cuda_sm20_div_rn_f64_full,($_Z20render_blocks_kernelPKhjjjiiiiiid11PixelFormatPhS2_$__internal_trig_reduction_slowpathd - $__internal_7_$__cuda_sm20_div_rn_f64_full)
$__internal_7_$__cuda_sm20_div_rn_f64_full:
        /* <DEDUP_REMOVED lines=12> */
[----:B------:R-:W-:-:S04]  /*1b00*/  @!P1 LOP3.LUT R18, R15, 0x80000000, R5, 0xf8, !PT ;  /* 0x800000000f129812 */ /* 0x000fc800078ef805 */
[----:B------:R-:W-:Y:S01]  /*1b10*/  @!P1 LOP3.LUT R19, R18, 0x100000, RZ, 0xfc, !PT ;  /* 0x0010000012139812 */ /* 0x000fe200078efcff */
[----:B0-----:R-:W-:Y:S01]  /*1b20*/  DFMA R8, R12, -R6, 1 ;  /* 0x3ff000000c08742b */ /* 0x001fe20000000806 */
[----:B------:R-:W-:-:S07]  /*1b30*/  @!P1 IMAD.MOV.U32 R18, RZ, RZ, RZ ;  /* 0x000000ffff129224 */ /* 0x000fce00078e00ff */
[----:B------:R-:W-:-:S08]  /*1b40*/  DFMA R8, R8, R8, R8 ;  /* 0x000000080808722b */ /* 0x000fd00000000008 */
[----:B------:R-:W-:Y:S01]  /*1b50*/  DFMA R12, R12, R8, R12 ;  /* 0x000000080c0c722b */ /* 0x000fe2000000000c */
[----:B------:R-:W-:Y:S01]  /*1b60*/  LOP3.LUT R9, R15, 0x800fffff, R5, 0xf8, !PT ;  /* 0x800fffff0f097812 */ /* 0x000fe200078ef805 */
[----:B------:R-:W-:-:S06]  /*1b70*/  IMAD.MOV.U32 R8, RZ, RZ, R4 ;  /* 0x000000ffff087224 */ /* 0x000fcc00078e0004 */
[----:B------:R-:W-:Y:S02]  /*1b80*/  DFMA R20, R12, -R6, 1 ;  /* 0x3ff000000c14742b */ /* 0x000fe40000000806 */
[----:B------:R-:W-:-:S06]  /*1b90*/  @!P1 DFMA R8, R8, 2, -R18 ;  /* 0x400000000808982b */ /* 0x000fcc0000000812 */
[----:B------:R-:W-:-:S04]  /*1ba0*/  DFMA R12, R12, R20, R12 ;  /* 0x000000140c0c722b */ /* 0x000fc8000000000c */
[----:B------:R-:W-:-:S04]  /*1bb0*/  @!P1 LOP3.LUT R17, R9, 0x7ff00000, RZ, 0xc0, !PT ;  /* 0x7ff0000009119812 */ /* 0x000fc800078ec0ff */
[----:B------:R-:W-:Y:S01]  /*1bc0*/  DMUL R18, R12, R8 ;  /* 0x000000080c127228 */ /* 0x000fe20000000000 */
[----:B------:R-:W-:-:S05]  /*1bd0*/  VIADD R14, R17, 0xffffffff ;  /* 0xffffffff110e7836 */ /* 0x000fca0000000000 */
[----:B------:R-:W-:Y:S02]  /*1be0*/  ISETP.GT.U32.AND P0, PT, R14, 0x7feffffe, PT ;  /* 0x7feffffe0e00780c */ /* 0x000fe40003f04070 */
[----:B------:R-:W-:Y:S02]  /*1bf0*/  DFMA R20, R18, -R6, R8 ;  /* 0x800000061214722b */ /* 0x000fe40000000008 */
[----:B------:R-:W-:-:S06]  /*1c00*/  ISETP.GT.U32.OR P0, PT, R23, 0x7feffffe, P0 ;  /* 0x7feffffe1700780c */ /* 0x000fcc0000704470 */
[----:B------:R-:W-:-:S07]  /*1c10*/  DFMA R12, R12, R20, R18 ;  /* 0x000000140c0c722b */ /* 0x000fce0000000012 */
        /* <DEDUP_REMOVED lines=10> */
[----:B------:R-:W-:-:S10]  /*1cc0*/  DFMA R6, R12, -R6, R8 ;  /* 0x800000060c06722b */ /* 0x000fd40000000008 */
[C---:B------:R-:W-:Y:S02]  /*1cd0*/  FSETP.NEU.AND P0, PT, R7.reuse, RZ, PT ;  /* 0x000000ff0700720b */ /* 0x040fe40003f0d000 */
[----:B------:R-:W-:-:S04]  /*1ce0*/  LOP3.LUT R4, R7, 0x40668000, RZ, 0x3c, !PT ;  /* 0x4066800007047812 */ /* 0x000fc800078e3cff */
[----:B------:R-:W-:Y:S01]  /*1cf0*/  LOP3.LUT R9, R4, 0x80000000, RZ, 0xc0, !PT ;  /* 0x8000000004097812 */ /* 0x000fe200078ec0ff */
[----:B------:R-:W-:-:S03]  /*1d00*/  IMAD.MOV.U32 R4, RZ, RZ, RZ ;  /* 0x000000ffff047224 */ /* 0x000fc600078e00ff */
        /* <DEDUP_REMOVED lines=12> */
.L_x_493:
        /* <DEDUP_REMOVED lines=15> */
.L_x_495:
[----:B------:R-:W-:Y:S01]  /*1ec0*/  LOP3.LUT R15, R5, 0x80000, RZ, 0xfc, !PT ;  /* 0x00080000050f7812 */ /* 0x000fe200078efcff */
[----:B------:R-:W-:-:S07]  /*1ed0*/  IMAD.MOV.U32 R14, RZ, RZ, R4 ;  /* 0x000000ffff0e7224 */ /* 0x000fce00078e0004 */
.L_x_494:
[----:B------:R-:W-:Y:S02]  /*1ee0*/  IMAD.MOV.U32 R11, RZ, RZ, 0x0 ;  /* 0x00000000ff0b7424 */ /* 0x000fe400078e00ff */
[----:B------:R-:W-:Y:S02]  /*1ef0*/  IMAD.MOV.U32 R18, RZ, RZ, R14 ;  /* 0x000000ffff127224 */ /* 0x000fe400078e000e */
[----:B------:R-:W-:Y:S01]  /*1f00*/  IMAD.MOV.U32 R19, RZ, RZ, R15 ;  /* 0x000000ffff137224 */ /* 0x000fe200078e000f */
[----:B------:R-:W-:Y:S06]  /*1f10*/  RET.REL.NODEC R10 `(_Z20render_blocks_kernelPKhjjjiiiiiid11PixelFormatPhS2_) ;  /* 0xffffffe00a387950 */ /* 0x000fec0003c3ffff */
        .type           $_Z20render_blocks_kernelPKhjjjiiiiiid11PixelFormatPhS2_$__internal_trig_reduction_slowpathd,@function
        .size           $_Z20render_blocks_kernelPKhjjjiiiiiid11PixelFormatPhS2_$__internal_trig_reduction_slowpathd,(.L_x_512 - $_Z20render_blocks_kernelPKhjjjiiiiiid11PixelFormatPhS2_$__internal_trig_reduction_slowpathd)
$_Z20render_blocks_kernelPKhjjjiiiiiid11PixelFormatPhS2_$__internal_trig_reduction_slowpathd:
[--C-:B------:R-:W-:Y:S01]  /*1f20*/  SHF.R.U32.HI R6, RZ, 0x14, R5.reuse ;  /* 0x00000014ff067819 */ /* 0x100fe20000011605 */
[----:B------:R-:W-:Y:S02]  /*1f30*/  IMAD.MOV.U32 R13, RZ, RZ, R5 ;  /* 0x000000ffff0d7224 */ /* 0x000fe400078e0005 */
[----:B------:R-:W-:Y:S01]  /*1f40*/  IMAD.MOV.U32 R7, RZ, RZ, RZ ;  /* 0x000000ffff077224 */ /* 0x000fe200078e00ff */
[----:B------:R-:W-:-:S04]  /*1f50*/  LOP3.LUT R8, R6, 0x7ff, RZ, 0xc0, !PT ;  /* 0x000007ff06087812 */ /* 0x000fc800078ec0ff */
        /* <DEDUP_REMOVED lines=19> */
.L_x_498:
        /* <DEDUP_REMOVED lines=27> */
.L_x_497:
        /* <DEDUP_REMOVED lines=19> */
[----:B------:R-:W-:Y:S01]  /*2370*/  @P0 LOP3.LUT R9, R14, R11, RZ, 0xfc, !PT ;  /* 0x0000000b0e090212 */ /* 0x000fe200078efcff */
[----:B------:R-:W-:Y:S01]  /*2380*/  IMAD.SHL.U32 R11, R8, 0x4, RZ ;  /* 0x00000004080b7824 */ /* 0x000fe200078e00ff */
[----:B------:R-:W-:-:S02]  /*2390*/  @P0 SHF.L.U64.HI R27, R6, R27, R7 ;  /* 0x0000001b061b0219 */ /* 0x000fc40000010207 */
[----:B------:R-:W-:Y:S02]  /*23a0*/  @P0 SHF.R.U32.HI R12, RZ, R12, R25 ;  /* 0x0000000cff0c0219 */ /* 0x000fe40000011619 */
[----:B------:R-:W-:Y:S02]  /*23b0*/  @P0 LOP3.LUT R6, R13, R22, RZ, 0xfc, !PT ;  /* 0x000000160d060212 */ /* 0x000fe400078efcff */
[----:B------:R-:W-:Y:S02]  /*23c0*/  SHF.L.U64.HI R8, R8, 0x2, R9 ;  /* 0x0000000208087819 */ /* 0x000fe40000010209 */
[----:B------:R-:W-:Y:S02]  /*23d0*/  @P0 LOP3.LUT R7, R27, R12, RZ, 0xfc, !PT ;  /* 0x0000000c1b070212 */ /* 0x000fe400078efcff */
[----:B------:R-:W-:Y:S02]  /*23e0*/  SHF.L.W.U32.HI R9, R9, 0x2, R6 ;  /* 0x0000000209097819 */ /* 0x000fe40000010e06 */
[----:B------:R-:W-:-:S02]  /*23f0*/  IADD3 RZ, P0, PT, RZ, -R11, RZ ;  /* 0x8000000bffff7210 */ /* 0x000fc40007f1e0ff */
[----:B------:R-:W-:Y:S02]  /*2400*/  LOP3.LUT R10, RZ, R8, RZ, 0x33, !PT ;  /* 0x00000008ff0a7212 */ /* 0x000fe400078e33ff */
[----:B------:R-:W-:Y:S02]  /*2410*/  SHF.L.W.U32.HI R6, R6, 0x2, R7 ;  /* 0x0000000206067819 */ /* 0x000fe40000010e07 */
[----:B------:R-:W-:Y:S02]  /*2420*/  LOP3.LUT R12, RZ, R9, RZ, 0x33, !PT ;  /* 0x00000009ff0c7212 */ /* 0x000fe400078e33ff */
[----:B------:R-:W-:Y:S02]  /*2430*/  IADD3.X R15, P0, PT, RZ, R10, RZ, P0, !PT ;  /* 0x0000000aff0f7210 */ /* 0x000fe4000071e4ff */
[----:B------:R-:W-:Y:S02]  /*2440*/  LOP3.LUT R10, RZ, R6, RZ, 0x33, !PT ;  /* 0x00000006ff0a7212 */ /* 0x000fe400078e33ff */
[----:B------:R-:W-:-:S02]  /*2450*/  IADD3.X R12, P1, PT, RZ, R12, RZ, P0, !PT ;  /* 0x0000000cff0c7210 */ /* 0x000fc4000073e4ff */
        /* <DEDUP_REMOVED lines=8> */
[----:B------:R-:W-:-:S05]  /*24e0*/  @!P0 IMAD.MOV R11, RZ, RZ, -R11 ;  /* 0x000000ffff0b8224 */ /* 0x000fca00078e0a0b */
        /* <DEDUP_REMOVED lines=16> */
.L_x_499:
        /* <DEDUP_REMOVED lines=26> */
[----:B------:R-:W-:-:S04]  /*2790*/  SHF.R.U64 R8, R8, 0xa, R9 ;  /* 0x0000000a08087819 */ /* 0x000fc80000001209 */
[----:B------:R-:W-:-:S03]  /*27a0*/  IADD3 R8, P2, PT, R8, 0x1, RZ ;  /* 0x0000000108087810 */ /* 0x000fc60007f5e0ff */
[----:B------:R-:W-:Y:S01]  /*27b0*/  @P1 IMAD.MOV R7, RZ, RZ, -R7 ;  /* 0x000000ffff071224 */ /* 0x000fe200078e0a07 */
[----:B------:R-:W-:-:S04]  /*27c0*/  LEA.HI.X R9, R9, RZ, RZ, 0x16, P2 ;  /* 0x000000ff09097211 */ /* 0x000fc800010fb4ff */
[--C-:B------:R-:W-:Y:S01]  /*27d0*/  SHF.R.U64 R12, R8, 0x1, R9.reuse ;  /* 0x00000001080c7819 */ /* 0x100fe20000001209 */
[----:B------:R-:W-:Y:S01]  /*27e0*/  IMAD.SHL.U32 R8, R10, 0x100000, RZ ;  /* 0x001000000a087824 */ /* 0x000fe200078e00ff */
[----:B------:R-:W-:Y:S02]  /*27f0*/  SHF.R.U32.HI R9, RZ, 0x1, R9 ;  /* 0x00000001ff097819 */ /* 0x000fe40000011609 */
[----:B------:R-:W-:-:S04]  /*2800*/  IADD3 R12, P2, P3, RZ, RZ, R12 ;  /* 0x000000ffff0c7210 */ /* 0x000fc80007b5e00c */
[----:B------:R-:W-:-:S04]  /*2810*/  IADD3.X R6, PT, PT, R8, 0x3fe00000, R9, P2, P3 ;  /* 0x3fe0000008067810 */ /* 0x000fc800017e6409 */
[----:B------:R-:W-:-:S07]  /*2820*/  LOP3.LUT R13, R6, R5, RZ, 0xfc, !PT ;  /* 0x00000005060d7212 */ /* 0x000fce00078efcff */
.L_x_496:
[----:B------:R-:W-:-:S04]  /*2830*/  IMAD.MOV.U32 R5, RZ, RZ, 0x0 ;  /* 0x00000000ff057424 */ /* 0x000fc800078e00ff */
[----:B------:R-:W-:Y:S05]  /*2840*/  RET.REL.NODEC R4 `(_Z20render_blocks_kernelPKhjjjiiiiiid11PixelFormatPhS2_) ;  /* 0xffffffd404ec7950 */ /* 0x000fea0003c3ffff */
.L_x_500:
        /* <DEDUP_REMOVED lines=11> */
.L_x_512:


//--------------------- .nv.global.init           --------------------------
	.section	.nv.global.init,"aw",@progbits
	.align	16
.nv.global.init:
	.type		__cudart_sin_cos_coeffs,@object
	.size		__cudart_sin_cos_coeffs,(__cudart_i2opi_d - __cudart_sin_cos_coeffs)
__cudart_sin_cos_coeffs:
        /*0000*/ 	.byte	0x46, 0xd2, 0xb0, 0x2c, 0xf1, 0xe5, 0x5a, 0xbe, 0x92, 0xe3, 0xac, 0x69, 0xe3, 0x1d, 0xc7, 0x3e
        /*0010*/ 	.byte	0xa1, 0x62, 0xdb, 0x19, 0xa0, 0x01, 0x2a, 0xbf, 0x18, 0x08, 0x11, 0x11, 0x11, 0x11, 0x81, 0x3f
        /*0020*/ 	.byte	0x54, 0x55, 0x55, 0x55, 0x55, 0x55, 0xc5, 0xbf, 0x00, 0x00, 0x00, 0x00, 0x00, 0x00, 0x00, 0x00
        /*0030*/ 	.byte	0x00, 0x00, 0x00, 0x00, 0x00, 0x00, 0x00, 0x00, 0x64, 0x81, 0xfd, 0x20, 0x83, 0xff, 0xa8, 0xbd
        /*0040*/ 	.byte	0x28, 0x85, 0xef, 0xc1, 0xa7, 0xee, 0x21, 0x3e, 0xd9, 0xe6, 0x06, 0x8e, 0x4f, 0x7e, 0x92, 0xbe
        /*0050*/ 	.byte	0xe9, 0xbc, 0xdd, 0x19, 0xa0, 0x01, 0xfa, 0x3e, 0x47, 0x5d, 0xc1, 0x16, 0x6c, 0xc1, 0x56, 0xbf
        /*0060*/ 	.byte	0x51, 0x55, 0x55, 0x55, 0x55, 0x55, 0xa5, 0x3f, 0x00, 0x00, 0x00, 0x00, 0x00, 0x00, 0xe0, 0xbf
        /*0070*/ 	.byte	0x00, 0x00, 0x00, 0x00, 0x00, 0x00, 0xf0, 0x3f, 0x00, 0x00, 0x00, 0x00, 0x00, 0x00, 0x00, 0x00
	.type		__cudart_i2opi_d,@object
	.size		__cudart_i2opi_d,(.L_0 - __cudart_i2opi_d)
__cudart_i2opi_d:
        /* <DEDUP_REMOVED lines=9> */
.L_0:


//--------------------- .nv.shared.reserved.0     --------------------------
	.section	.nv.shared.reserved.0,"aw",@nobits
	.weak		__nv_reservedSMEM_offset_0_alias
	.size		__nv_reservedSMEM_offset_0_alias, 0, 64
	.other		__nv_reservedSMEM_offset_0_alias,@"STO_CUDA_RESERVED_SHARED STV_DEFAULT"
__nv_reservedSMEM_offset_0_alias:
	.zero		0
	.zero		64


//--------------------- .nv.constant0._Z20render_hybrid_kernelPKhjjjiiiiiid11PixelFormathhPhS2_S2_S2_ --------------------------
	.section	.nv.constant0._Z20render_hybrid_kernelPKhjjjiiiiiid11PixelFormathhPhS2_S2_S2_,"a",@progbits
	.sectionflags	@""
	.align	4
.nv.constant0._Z20render_hybrid_kernelPKhjjjiiiiiid11PixelFormathhPhS2_S2_S2_:
	.zero		992


//--------------------- .nv.constant0._Z21render_braille_kernelPKhjjjiiiiiid11PixelFormathhPhS2_S2_ --------------------------
	.section	.nv.constant0._Z21render_braille_kernelPKhjjjiiiiiid11PixelFormathhPhS2_S2_,"a",@progbits
	.sectionflags	@""
	.align	4
.nv.constant0._Z21render_braille_kernelPKhjjjiiiiiid11PixelFormathhPhS2_S2_:
	.zero		984


//--------------------- .nv.constant0._Z19render_ascii_kernelPKhjjjiiiiiid11PixelFormatPhS2_S2_ --------------------------
	.section	.nv.constant0._Z19render_ascii_kernelPKhjjjiiiiiid11PixelFormatPhS2_S2_,"a",@progbits
	.sectionflags	@""
	.align	4
.nv.constant0._Z19render_ascii_kernelPKhjjjiiiiiid11PixelFormatPhS2_S2_:
	.zero		984


//--------------------- .nv.constant0._Z20render_blocks_kernelPKhjjjiiiiiid11PixelFormatPhS2_ --------------------------
	.section	.nv.constant0._Z20render_blocks_kernelPKhjjjiiiiiid11PixelFormatPhS2_,"a",@progbits
	.sectionflags	@""
	.align	4
.nv.constant0._Z20render_blocks_kernelPKhjjjiiiiiid11PixelFormatPhS2_:
	.zero		976


//--------------------- SYMBOLS --------------------------

	.type		.nv.reservedSmem.offset0,@object
	.size		.nv.reservedSmem.offset0,0x4
